	.target	sm_90a

	.elftype	@"ET_EXEC"


//--------------------- .note.nv.tkinfo           --------------------------
	.section	.note.nv.tkinfo,"",@"SHT_NOTE"
	.sectionflags	@"SHF_NOTE_NV_TKINFO"
	.tkinfo
        /*0018*/ 	.word	0x00000002
        /*0030*/ 	.string	""
        /*0030*/ 	.string	"ptxas"
        /*0030*/ 	.string	"Cuda compilation tools, release 13.0, V13.0.88"
        /*0030*/ 	.string	"Build cuda_13.0.r13.0/compiler.36424714_0"
        /*0030*/ 	.string	"-arch sm_90a -m 64 "



//--------------------- .note.nv.cuinfo           --------------------------
	.section	.note.nv.cuinfo,"",@"SHT_NOTE"
	.sectionflags	@"SHF_NOTE_NV_CUINFO"
        /*0018*/ 	.short	0x0002
        /*001a*/ 	.short	0x005a
        /*001c*/ 	.short	0x0082
	.zero		2


//--------------------- .nv.info                  --------------------------
	.section	.nv.info,"",@"SHT_CUDA_INFO"
	.align	4


	//----- nvinfo : EIATTR_REGCOUNT
	.align		4
        /*0000*/ 	.byte	0x04, 0x2f
        /*0002*/ 	.short	(.L_12 - .L_11)
	.align		4
.L_11:
        /*0004*/ 	.word	index@(_ZN7cutlass13device_kernelINS_4gemm6kernel13GemmUniversalIN4cute5tupleIJiiiiEEENS1_10collective13CollectiveMmaINS1_37MainloopSm90TmaGmmaWarpSpecializedFP8ILi2ENS5_IJNS4_1CILi2EEENSA_ILi1EEESC_EEENS1_35KernelTmaWarpSpecializedCooperativeEEENS5_IJNSA_ILi512EEENSA_ILi112EEENSA_ILi128EEEEEENS_12float_e4m3_tENS5_IJlSC_lEEESK_SL_NS4_8TiledMMAINS4_8MMA_AtomIJNS4_4SM904GMMA30MMA_64x16x32_F32E4M3E4M3_SS_TNILNSP_7ScaleInE1ELSR_1EEEEEENS4_6LayoutISD_NS5_IJSC_NSA_ILi0EEESV_EEEEENS5_IJNS4_10UnderscoreESY_SY_EEEEENS4_13SM90_TMA_LOADENS4_14ComposedLayoutINS4_7SwizzleILi3ELi4ELi3EEENS4_18smem_ptr_flag_bitsILi8EEENSU_INS5_IJNSA_ILi8EEESI_EEENS5_IJSI_SC_EEEEEEEvNS4_8identityENS4_23SM90_TMA_LOAD_MULTICASTES1B_vS1C_EENS_8epilogue10collective6detail29Sm90TmaWarpSpecializedAdapterINS1G_15DefaultEpilogueISK_SL_SL_NS1F_6thread17LinearCombinationISK_Li1EffLNS1K_9ScaleType4KindE0ELNS_15FloatRoundStyleE2ESK_EENS1_15EpilogueDefaultEEEEEvvEEEEvNT_6ParamsE)
        /*0008*/ 	.word	0x000000a8


	//----- nvinfo : EIATTR_FRAME_SIZE
	.align		4
.L_12:
        /*000c*/ 	.byte	0x04, 0x11
        /*000e*/ 	.short	(.L_14 - .L_13)
	.align		4
.L_13:
        /*0010*/ 	.word	index@(_ZN7cutlass13device_kernelINS_4gemm6kernel13GemmUniversalIN4cute5tupleIJiiiiEEENS1_10collective13CollectiveMmaINS1_37MainloopSm90TmaGmmaWarpSpecializedFP8ILi2ENS5_IJNS4_1CILi2EEENSA_ILi1EEESC_EEENS1_35KernelTmaWarpSpecializedCooperativeEEENS5_IJNSA_ILi512EEENSA_ILi112EEENSA_ILi128EEEEEENS_12float_e4m3_tENS5_IJlSC_lEEESK_SL_NS4_8TiledMMAINS4_8MMA_AtomIJNS4_4SM904GMMA30MMA_64x16x32_F32E4M3E4M3_SS_TNILNSP_7ScaleInE1ELSR_1EEEEEENS4_6LayoutISD_NS5_IJSC_NSA_ILi0EEESV_EEEEENS5_IJNS4_10UnderscoreESY_SY_EEEEENS4_13SM90_TMA_LOADENS4_14ComposedLayoutINS4_7SwizzleILi3ELi4ELi3EEENS4_18smem_ptr_flag_bitsILi8EEENSU_INS5_IJNSA_ILi8EEESI_EEENS5_IJSI_SC_EEEEEEEvNS4_8identityENS4_23SM90_TMA_LOAD_MULTICASTES1B_vS1C_EENS_8epilogue10collective6detail29Sm90TmaWarpSpecializedAdapterINS1G_15DefaultEpilogueISK_SL_SL_NS1F_6thread17LinearCombinationISK_Li1EffLNS1K_9ScaleType4KindE0ELNS_15FloatRoundStyleE2ESK_EENS1_15EpilogueDefaultEEEEEvvEEEEvNT_6ParamsE)
        /*0014*/ 	.word	0x00000440


	//----- nvinfo : EIATTR_MIN_STACK_SIZE
	.align		4
.L_14:
        /*0018*/ 	.byte	0x04, 0x12
        /*001a*/ 	.short	(.L_16 - .L_15)
	.align		4
.L_15:
        /*001c*/ 	.word	index@(_ZN7cutlass13device_kernelINS_4gemm6kernel13GemmUniversalIN4cute5tupleIJiiiiEEENS1_10collective13CollectiveMmaINS1_37MainloopSm90TmaGmmaWarpSpecializedFP8ILi2ENS5_IJNS4_1CILi2EEENSA_ILi1EEESC_EEENS1_35KernelTmaWarpSpecializedCooperativeEEENS5_IJNSA_ILi512EEENSA_ILi112EEENSA_ILi128EEEEEENS_12float_e4m3_tENS5_IJlSC_lEEESK_SL_NS4_8TiledMMAINS4_8MMA_AtomIJNS4_4SM904GMMA30MMA_64x16x32_F32E4M3E4M3_SS_TNILNSP_7ScaleInE1ELSR_1EEEEEENS4_6LayoutISD_NS5_IJSC_NSA_ILi0EEESV_EEEEENS5_IJNS4_10UnderscoreESY_SY_EEEEENS4_13SM90_TMA_LOADENS4_14ComposedLayoutINS4_7SwizzleILi3ELi4ELi3EEENS4_18smem_ptr_flag_bitsILi8EEENSU_INS5_IJNSA_ILi8EEESI_EEENS5_IJSI_SC_EEEEEEEvNS4_8identityENS4_23SM90_TMA_LOAD_MULTICASTES1B_vS1C_EENS_8epilogue10collective6detail29Sm90TmaWarpSpecializedAdapterINS1G_15DefaultEpilogueISK_SL_SL_NS1F_6thread17LinearCombinationISK_Li1EffLNS1K_9ScaleType4KindE0ELNS_15FloatRoundStyleE2ESK_EENS1_15EpilogueDefaultEEEEEvvEEEEvNT_6ParamsE)
        /*0020*/ 	.word	0x00000440
.L_16:


//--------------------- .nv.compat                --------------------------
	.section	.nv.compat,"",@"SHT_CUDA_COMPAT_INFO"
	.align	4
        /*0000*/ 	.byte	0x02, 0x09, 0x01, 0x00, 0x02, 0x02, 0x04, 0x00, 0x02, 0x05, 0x05, 0x00, 0x03, 0x07, 0x01, 0x01
        /*0010*/ 	.byte	0x02, 0x03, 0x01, 0x00, 0x02, 0x06, 0x01, 0x00, 0x04, 0x0b, 0x08, 0x00, 0x00, 0x00, 0x00, 0x00
        /*0020*/ 	.byte	0x00, 0x00, 0x00, 0x00


//--------------------- .nv.info._ZN7cutlass13device_kernelINS_4gemm6kernel13GemmUniversalIN4cute5tupleIJiiiiEEENS1_10collective13CollectiveMmaINS1_37MainloopSm90TmaGmmaWarpSpecializedFP8ILi2ENS5_IJNS4_1CILi2EEENSA_ILi1EEESC_EEENS1_35KernelTmaWarpSpecializedCooperativeEEENS5_IJNSA_ILi512EEENSA_ILi112EEENSA_ILi128EEEEEENS_12float_e4m3_tENS5_IJlSC_lEEESK_SL_NS4_8TiledMMAINS4_8MMA_AtomIJNS4_4SM904GMMA30MMA_64x16x32_F32E4M3E4M3_SS_TNILNSP_7ScaleInE1ELSR_1EEEEEENS4_6LayoutISD_NS5_IJSC_NSA_ILi0EEESV_EEEEENS5_IJNS4_10UnderscoreESY_SY_EEEEENS4_13SM90_TMA_LOADENS4_14ComposedLayoutINS4_7SwizzleILi3ELi4ELi3EEENS4_18smem_ptr_flag_bitsILi8EEENSU_INS5_IJNSA_ILi8EEESI_EEENS5_IJSI_SC_EEEEEEEvNS4_8identityENS4_23SM90_TMA_LOAD_MULTICASTES1B_vS1C_EENS_8epilogue10collective6detail29Sm90TmaWarpSpecializedAdapterINS1G_15DefaultEpilogueISK_SL_SL_NS1F_6thread17LinearCombinationISK_Li1EffLNS1K_9ScaleType4KindE0ELNS_15FloatRoundStyleE2ESK_EENS1_15EpilogueDefaultEEEEEvvEEEEvNT_6ParamsE --------------------------
	.section	.nv.info._ZN7cutlass13device_kernelINS_4gemm6kernel13GemmUniversalIN4cute5tupleIJiiiiEEENS1_10collective13CollectiveMmaINS1_37MainloopSm90TmaGmmaWarpSpecializedFP8ILi2ENS5_IJNS4_1CILi2EEENSA_ILi1EEESC_EEENS1_35KernelTmaWarpSpecializedCooperativeEEENS5_IJNSA_ILi512EEENSA_ILi112EEENSA_ILi128EEEEEENS_12float_e4m3_tENS5_IJlSC_lEEESK_SL_NS4_8TiledMMAINS4_8MMA_AtomIJNS4_4SM904GMMA30MMA_64x16x32_F32E4M3E4M3_SS_TNILNSP_7ScaleInE1ELSR_1EEEEEENS4_6LayoutISD_NS5_IJSC_NSA_ILi0EEESV_EEEEENS5_IJNS4_10UnderscoreESY_SY_EEEEENS4_13SM90_TMA_LOADENS4_14ComposedLayoutINS4_7SwizzleILi3ELi4ELi3EEENS4_18smem_ptr_flag_bitsILi8EEENSU_INS5_IJNSA_ILi8EEESI_EEENS5_IJSI_SC_EEEEEEEvNS4_8identityENS4_23SM90_TMA_LOAD_MULTICASTES1B_vS1C_EENS_8epilogue10collective6detail29Sm90TmaWarpSpecializedAdapterINS1G_15DefaultEpilogueISK_SL_SL_NS1F_6thread17LinearCombinationISK_Li1EffLNS1K_9ScaleType4KindE0ELNS_15FloatRoundStyleE2ESK_EENS1_15EpilogueDefaultEEEEEvvEEEEvNT_6ParamsE,"",@"SHT_CUDA_INFO"
	.sectionflags	@""
	.align	4


	//----- nvinfo : EIATTR_CUDA_API_VERSION
	.align		4
        /*0000*/ 	.byte	0x04, 0x37
        /*0002*/ 	.short	(.L_18 - .L_17)
.L_17:
        /*0004*/ 	.word	0x00000082


	//----- nvinfo : EIATTR_KPARAM_INFO
	.align		4
.L_18:
        /*0008*/ 	.byte	0x04, 0x17
        /*000a*/ 	.short	(.L_20 - .L_19)
.L_19:
        /*000c*/ 	.word	0x00000000
        /*0010*/ 	.short	0x0000
        /*0012*/ 	.short	0x0070
        /*0014*/ 	.byte	0x00, 0xf0, 0x01, 0x10


	//----- nvinfo : EIATTR_SPARSE_MMA_MASK
	.align		4
.L_20:
        /*0018*/ 	.byte	0x03, 0x50
        /*001a*/ 	.short	0x0000


	//----- nvinfo : EIATTR_MAXREG_COUNT
	.align		4
        /*001c*/ 	.byte	0x03, 0x1b
        /*001e*/ 	.short	0x00a8


	//----- nvinfo : EIATTR_NUM_BARRIERS
	.align		4
        /*0020*/ 	.byte	0x02, 0x4c
        /*0022*/ 	.byte	0x01
	.zero		1


	//----- nvinfo : EIATTR_ANNOTATIONS
	.align		4
        /*0024*/ 	.byte	0x04, 0x55
        /*0026*/ 	.short	(.L_22 - .L_21)


	//   ....[0]....
.L_21:
        /*0028*/ 	.word	0x00000001
        /*002c*/ 	.byte	0xd0, 0x06, 0x00, 0x00, 0x01, 0x00, 0x00, 0x00, 0xc0, 0x07, 0x00, 0x00, 0x01, 0x00, 0x00, 0x00
        /* <DEDUP_REMOVED lines=1044> */
        /*417c*/ 	.byte	0x60, 0xd7, 0x02, 0x00, 0x01, 0x00, 0x00, 0x00, 0xb0, 0xd7, 0x02, 0x00


	//----- nvinfo : EIATTR_MERCURY_ISA_VERSION
	.align		4
.L_22:
        /*4188*/ 	.byte	0x03, 0x5f
        /*418a*/ 	.short	0x0101


	//----- nvinfo : EIATTR_INT_WARP_WIDE_INSTR_OFFSETS
	.align		4
        /*418c*/ 	.byte	0x04, 0x31
        /*418e*/ 	.short	(.L_24 - .L_23)


	//   ....[0]....
.L_23:
        /*4190*/ 	.word	0x00000510


	//   ....[1]....
        /*4194*/ 	.word	0x00000530


	//   ....[2]....
        /*4198*/ 	.word	0x000006a0


	//   ....[3]....
        /*419c*/ 	.word	0x000109a0


	//----- nvinfo : EIATTR_COOP_GROUP_MASK_REGIDS
	.align		4
.L_24:
        /*41a0*/ 	.byte	0x04, 0x29
        /*41a2*/ 	.short	(.L_26 - .L_25)


	//   ....[0]....
.L_25:
        /*41a4*/ 	.word	0xffffffff


	//   ....[1]....
        /*41a8*/ 	.word	0xffffffff


	//   ....[2]....
        /*41ac*/ 	.word	0xffffffff


	//   ....[3]....
        /*41b0*/ 	.word	0xffffffff


	//   ....[4]....
        /*41b4*/ 	.word	0xffffffff


	//   ....[5]....
        /*41b8*/ 	.word	0xffffffff


	//----- nvinfo : EIATTR_COOP_GROUP_INSTR_OFFSETS
	.align		4
.L_26:
        /*41bc*/ 	.byte	0x04, 0x28
        /*41be*/ 	.short	(.L_28 - .L_27)


	//   ....[0]....
.L_27:
        /*41c0*/ 	.word	0x00000070


	//   ....[1]....
        /*41c4*/ 	.word	0x00000080


	//   ....[2]....
        /*41c8*/ 	.word	0x000001a0


	//   ....[3]....
        /*41cc*/ 	.word	0x00000380


	//   ....[4]....
        /*41d0*/ 	.word	0x00000800


	//   ....[5]....
        /*41d4*/ 	.word	0x000025e0


	//----- nvinfo : EIATTR_REG_RECONFIG
	.align		4
.L_28:
        /*41d8*/ 	.byte	0x01, 0x54
	.zero		2


	//----- nvinfo : EIATTR_MBARRIER_INSTR_OFFSETS
	.align		4
        /*41dc*/ 	.byte	0x04, 0x39
        /*41de*/ 	.short	(.L_30 - .L_29)


	//   ....[0]....
.L_29:
        /*41e0*/ 	.word	0x00000320
        /*41e4*/ 	.word	0x000000ff
        /*41e8*/ 	.word	0x00000000
        /*41ec*/ 	.short	0x0100
        /*41ee*/ 	.byte	0x0a
	.zero		1


	//   ....[1]....
        /*41f0*/ 	.word	0x00000330
        /*41f4*/ 	.word	0x000000ff
        /*41f8*/ 	.word	0x00000010
        /*41fc*/ 	.short	0x0100
        /*41fe*/ 	.byte	0x0a
	.zero		1


	//   ....[2]....
        /*4200*/ 	.word	0x00000340
        /*4204*/ 	.word	0x000000ff
        /*4208*/ 	.word	0x00000008
        /*420c*/ 	.short	0x0100
        /*420e*/ 	.byte	0x0a
	.zero		1


	//   ....[3]....
        /*4210*/ 	.word	0x00000350
        /*4214*/ 	.word	0x000000ff
        /*4218*/ 	.word	0x00000018
        /*421c*/ 	.short	0x0100
        /*421e*/ 	.byte	0x0a
	.zero		1


	//   ....[4]....
        /*4220*/ 	.word	0x00000720
        /*4224*/ 	.word	0x000000ff
        /*4228*/ 	.word	0x00000030
        /*422c*/ 	.short	0x0100
        /*422e*/ 	.byte	0x08
	.zero		1


	//   ....[5]....
        /*4230*/ 	.word	0x000007a0
        /*4234*/ 	.word	0x000000ff
        /*4238*/ 	.word	0x00000038
        /*423c*/ 	.short	0x0100
        /*423e*/ 	.byte	0x08
	.zero		1


	//   ....[6]....
        /*4240*/ 	.word	0x000029e0
        /*4244*/ 	.word	0x000000ff
        /*4248*/ 	.word	0x00000000
        /*424c*/ 	.short	0x010a
        /*424e*/ 	.byte	0x0c
	.zero		1


	//   ....[7]....
        /*4250*/ 	.word	0x00002a40
        /*4254*/ 	.word	0x000000ff
        /*4258*/ 	.word	0x00000000
        /*425c*/ 	.short	0x010a
        /*425e*/ 	.byte	0x0c
	.zero		1


	//   ....[8]....
        /*4260*/ 	.word	0x00008140
        /*4264*/ 	.word	0x000000ff
        /*4268*/ 	.word	0x00000000
        /*426c*/ 	.short	0x010a
        /*426e*/ 	.byte	0x0e
	.zero		1


	//   ....[9]....
        /*4270*/ 	.word	0x00008180
        /*4274*/ 	.word	0x000000ff
        /*4278*/ 	.word	0x00000000
        /*427c*/ 	.short	0x010a
        /*427e*/ 	.byte	0x0e
	.zero		1


	//   ....[10]....
        /*4280*/ 	.word	0x0000dda0
        /*4284*/ 	.word	0x0000000b
        /*4288*/ 	.word	0x00000000
        /*428c*/ 	.short	0x0101
        /*428e*/ 	.byte	0x3f
	.zero		1


	//   ....[11]....
        /*4290*/ 	.word	0x00010a30
        /*4294*/ 	.word	0x0000000b
        /*4298*/ 	.word	0x00000000
        /*429c*/ 	.short	0x0101
        /*429e*/ 	.byte	0x3f
	.zero		1


	//   ....[12]....
        /*42a0*/ 	.word	0x0002caa0
        /*42a4*/ 	.word	0x0000000f
        /*42a8*/ 	.word	0x00000010
        /*42ac*/ 	.short	0x010a
        /*42ae*/ 	.byte	0x3f
	.zero		1


	//   ....[13]....
        /*42b0*/ 	.word	0x0002cec0
        /*42b4*/ 	.word	0x00000002
        /*42b8*/ 	.word	0x00000038
        /*42bc*/ 	.short	0x0101
        /*42be*/ 	.byte	0x3f
	.zero		1


	//   ....[14]....
        /*42c0*/ 	.word	0x0002d610
        /*42c4*/ 	.word	0x00000005
        /*42c8*/ 	.word	0x00000000
        /*42cc*/ 	.short	0x010a
        /*42ce*/ 	.byte	0x3f
	.zero		1


	//   ....[15]....
        /*42d0*/ 	.word	0x0002d6a0
        /*42d4*/ 	.word	0x00000003
        /*42d8*/ 	.word	0x00000000
        /*42dc*/ 	.short	0x010a
        /*42de*/ 	.byte	0x3f
	.zero		1


	//   ....[16]....
        /*42e0*/ 	.word	0x0002d710
        /*42e4*/ 	.word	0x00000003
        /*42e8*/ 	.word	0x00000000
        /*42ec*/ 	.short	0x010a
        /*42ee*/ 	.byte	0x3f
	.zero		1


	//   ....[17]....
        /*42f0*/ 	.word	0x0002d780
        /*42f4*/ 	.word	0x00000000
        /*42f8*/ 	.word	0x00000000
        /*42fc*/ 	.short	0x010a
        /*42fe*/ 	.byte	0x3f
	.zero		1


	//   ....[18]....
        /*4300*/ 	.word	0x0002d860
        /*4304*/ 	.word	0x0000000f
        /*4308*/ 	.word	0x00000010
        /*430c*/ 	.short	0x010a
        /*430e*/ 	.byte	0x3f
	.zero		1


	//   ....[19]....
        /*4310*/ 	.word	0x0002d930
        /*4314*/ 	.word	0x00000005
        /*4318*/ 	.word	0x00000000
        /*431c*/ 	.short	0x010a
        /*431e*/ 	.byte	0x3f
	.zero		1


	//----- nvinfo : EIATTR_NUM_MBARRIERS
	.align		4
.L_30:
        /*4320*/ 	.byte	0x03, 0x38
        /*4322*/ 	.short	0x0006


	//----- nvinfo : EIATTR_EXIT_INSTR_OFFSETS
	.align		4
        /*4324*/ 	.byte	0x04, 0x1c
        /*4326*/ 	.short	(.L_32 - .L_31)


	//   ....[0]....
.L_31:
        /*4328*/ 	.word	0x000009b0


	//   ....[1]....
        /*432c*/ 	.word	0x00001240


	//   ....[2]....
        /*4330*/ 	.word	0x0002c190


	//   ....[3]....
        /*4334*/ 	.word	0x0002c750


	//   ....[4]....
        /*4338*/ 	.word	0x0002d6f0


	//----- nvinfo : EIATTR_MAX_THREADS
	.align		4
.L_32:
        /*433c*/ 	.byte	0x04, 0x05
        /*433e*/ 	.short	(.L_34 - .L_33)
.L_33:
        /*4340*/ 	.word	0x00000180
        /*4344*/ 	.word	0x00000001
        /*4348*/ 	.word	0x00000001


	//----- nvinfo : EIATTR_CRS_STACK_SIZE
	.align		4
.L_34:
        /*434c*/ 	.byte	0x04, 0x1e
        /*434e*/ 	.short	(.L_36 - .L_35)
.L_35:
        /*4350*/ 	.word	0x00000000


	//----- nvinfo : EIATTR_CBANK_PARAM_SIZE
	.align		4
.L_36:
        /*4354*/ 	.byte	0x03, 0x19
        /*4356*/ 	.short	0x0470


	//----- nvinfo : EIATTR_PARAM_CBANK
	.align		4
        /*4358*/ 	.byte	0x04, 0x0a
        /*435a*/ 	.short	(.L_38 - .L_37)
	.align		4
.L_37:
        /*435c*/ 	.word	index@(.nv.constant0._ZN7cutlass13device_kernelINS_4gemm6kernel13GemmUniversalIN4cute5tupleIJiiiiEEENS1_10collective13CollectiveMmaINS1_37MainloopSm90TmaGmmaWarpSpecializedFP8ILi2ENS5_IJNS4_1CILi2EEENSA_ILi1EEESC_EEENS1_35KernelTmaWarpSpecializedCooperativeEEENS5_IJNSA_ILi512EEENSA_ILi112EEENSA_ILi128EEEEEENS_12float_e4m3_tENS5_IJlSC_lEEESK_SL_NS4_8TiledMMAINS4_8MMA_AtomIJNS4_4SM904GMMA30MMA_64x16x32_F32E4M3E4M3_SS_TNILNSP_7ScaleInE1ELSR_1EEEEEENS4_6LayoutISD_NS5_IJSC_NSA_ILi0EEESV_EEEEENS5_IJNS4_10UnderscoreESY_SY_EEEEENS4_13SM90_TMA_LOADENS4_14ComposedLayoutINS4_7SwizzleILi3ELi4ELi3EEENS4_18smem_ptr_flag_bitsILi8EEENSU_INS5_IJNSA_ILi8EEESI_EEENS5_IJSI_SC_EEEEEEEvNS4_8identityENS4_23SM90_TMA_LOAD_MULTICASTES1B_vS1C_EENS_8epilogue10collective6detail29Sm90TmaWarpSpecializedAdapterINS1G_15DefaultEpilogueISK_SL_SL_NS1F_6thread17LinearCombinationISK_Li1EffLNS1K_9ScaleType4KindE0ELNS_15FloatRoundStyleE2ESK_EENS1_15EpilogueDefaultEEEEEvvEEEEvNT_6ParamsE)
        /*4360*/ 	.short	0x0210
        /*4362*/ 	.short	0x0470


	//----- nvinfo : EIATTR_SW_WAR
	.align		4
.L_38:
        /*4364*/ 	.byte	0x04, 0x36
        /*4366*/ 	.short	(.L_40 - .L_39)
.L_39:
        /*4368*/ 	.word	0x00000008
.L_40:


//--------------------- .nv.callgraph             --------------------------
	.section	.nv.callgraph,"",@"SHT_CUDA_CALLGRAPH"
	.align	4
	.sectionentsize	8
	.align		4
        /*0000*/ 	.word	0x00000000
	.align		4
        /*0004*/ 	.word	0xffffffff
	.align		4
        /*0008*/ 	.word	0x00000000
	.align		4
        /*000c*/ 	.word	0xfffffffe
	.align		4
        /*0010*/ 	.word	0x00000000
	.align		4
        /*0014*/ 	.word	0xfffffffd
	.align		4
        /*0018*/ 	.word	0x00000000
	.align		4
        /*001c*/ 	.word	0xfffffffc


//--------------------- .nv.constant4             --------------------------
	.section	.nv.constant4,"a",@progbits
	.align	8
	.align		8
.nv.constant4:
        /*0000*/ 	.dword	_ZN39_INTERNAL_eb76520d_4_k_cu_940e62c5_55454cuda3std3__45__cpo5beginE
	.align		8
        /*0008*/ 	.dword	_ZN39_INTERNAL_eb76520d_4_k_cu_940e62c5_55454cuda3std3__45__cpo3endE
	.align		8
        /*0010*/ 	.dword	_ZN39_INTERNAL_eb76520d_4_k_cu_940e62c5_55454cuda3std3__45__cpo6cbeginE
	.align		8
        /*0018*/ 	.dword	_ZN39_INTERNAL_eb76520d_4_k_cu_940e62c5_55454cuda3std3__45__cpo4cendE
	.align		8
        /*0020*/ 	.dword	_ZN39_INTERNAL_eb76520d_4_k_cu_940e62c5_55454cuda3std3__441_GLOBAL__N__eb76520d_4_k_cu_940e62c5_55456ignoreE
	.align		8
        /*0028*/ 	.dword	_ZN39_INTERNAL_eb76520d_4_k_cu_940e62c5_55454cuda3std3__419piecewise_constructE
	.align		8
        /*0030*/ 	.dword	_ZN39_INTERNAL_eb76520d_4_k_cu_940e62c5_55454cuda3std3__48in_placeE
	.align		8
        /*0038*/ 	.dword	_ZN39_INTERNAL_eb76520d_4_k_cu_940e62c5_55454cuda3std6ranges3__45__cpo4swapE
	.align		8
        /*0040*/ 	.dword	_ZN39_INTERNAL_eb76520d_4_k_cu_940e62c5_55454cuda3std6ranges3__45__cpo9iter_moveE
	.align		8
        /*0048*/ 	.dword	_ZN39_INTERNAL_eb76520d_4_k_cu_940e62c5_55454cute7productE
	.align		8
        /*0050*/ 	.dword	_ZN39_INTERNAL_eb76520d_4_k_cu_940e62c5_55454cute1_E


//--------------------- .text._ZN7cutlass13device_kernelINS_4gemm6kernel13GemmUniversalIN4cute5tupleIJiiiiEEENS1_10collective13CollectiveMmaINS1_37MainloopSm90TmaGmmaWarpSpecializedFP8ILi2ENS5_IJNS4_1CILi2EEENSA_ILi1EEESC_EEENS1_35KernelTmaWarpSpecializedCooperativeEEENS5_IJNSA_ILi512EEENSA_ILi112EEENSA_ILi128EEEEEENS_12float_e4m3_tENS5_IJlSC_lEEESK_SL_NS4_8TiledMMAINS4_8MMA_AtomIJNS4_4SM904GMMA30MMA_64x16x32_F32E4M3E4M3_SS_TNILNSP_7ScaleInE1ELSR_1EEEEEENS4_6LayoutISD_NS5_IJSC_NSA_ILi0EEESV_EEEEENS5_IJNS4_10UnderscoreESY_SY_EEEEENS4_13SM90_TMA_LOADENS4_14ComposedLayoutINS4_7SwizzleILi3ELi4ELi3EEENS4_18smem_ptr_flag_bitsILi8EEENSU_INS5_IJNSA_ILi8EEESI_EEENS5_IJSI_SC_EEEEEEEvNS4_8identityENS4_23SM90_TMA_LOAD_MULTICASTES1B_vS1C_EENS_8epilogue10collective6detail29Sm90TmaWarpSpecializedAdapterINS1G_15DefaultEpilogueISK_SL_SL_NS1F_6thread17LinearCombinationISK_Li1EffLNS1K_9ScaleType4KindE0ELNS_15FloatRoundStyleE2ESK_EENS1_15EpilogueDefaultEEEEEvvEEEEvNT_6ParamsE --------------------------
	.section	.text._ZN7cutlass13device_kernelINS_4gemm6kernel13GemmUniversalIN4cute5tupleIJiiiiEEENS1_10collective13CollectiveMmaINS1_37MainloopSm90TmaGmmaWarpSpecializedFP8ILi2ENS5_IJNS4_1CILi2EEENSA_ILi1EEESC_EEENS1_35KernelTmaWarpSpecializedCooperativeEEENS5_IJNSA_ILi512EEENSA_ILi112EEENSA_ILi128EEEEEENS_12float_e4m3_tENS5_IJlSC_lEEESK_SL_NS4_8TiledMMAINS4_8MMA_AtomIJNS4_4SM904GMMA30MMA_64x16x32_F32E4M3E4M3_SS_TNILNSP_7ScaleInE1ELSR_1EEEEEENS4_6LayoutISD_NS5_IJSC_NSA_ILi0EEESV_EEEEENS5_IJNS4_10UnderscoreESY_SY_EEEEENS4_13SM90_TMA_LOADENS4_14ComposedLayoutINS4_7SwizzleILi3ELi4ELi3EEENS4_18smem_ptr_flag_bitsILi8EEENSU_INS5_IJNSA_ILi8EEESI_EEENS5_IJSI_SC_EEEEEEEvNS4_8identityENS4_23SM90_TMA_LOAD_MULTICASTES1B_vS1C_EENS_8epilogue10collective6detail29Sm90TmaWarpSpecializedAdapterINS1G_15DefaultEpilogueISK_SL_SL_NS1F_6thread17LinearCombinationISK_Li1EffLNS1K_9ScaleType4KindE0ELNS_15FloatRoundStyleE2ESK_EENS1_15EpilogueDefaultEEEEEvvEEEEvNT_6ParamsE,"ax",@progbits
	.align	128
.text._ZN7cutlass13device_kernelINS_4gemm6kernel13GemmUniversalIN4cute5tupleIJiiiiEEENS1_10collective13CollectiveMmaINS1_37MainloopSm90TmaGmmaWarpSpecializedFP8ILi2ENS5_IJNS4_1CILi2EEENSA_ILi1EEESC_EEENS1_35KernelTmaWarpSpecializedCooperativeEEENS5_IJNSA_ILi512EEENSA_ILi112EEENSA_ILi128EEEEEENS_12float_e4m3_tENS5_IJlSC_lEEESK_SL_NS4_8TiledMMAINS4_8MMA_AtomIJNS4_4SM904GMMA30MMA_64x16x32_F32E4M3E4M3_SS_TNILNSP_7ScaleInE1ELSR_1EEEEEENS4_6LayoutISD_NS5_IJSC_NSA_ILi0EEESV_EEEEENS5_IJNS4_10UnderscoreESY_SY_EEEEENS4_13SM90_TMA_LOADENS4_14ComposedLayoutINS4_7SwizzleILi3ELi4ELi3EEENS4_18smem_ptr_flag_bitsILi8EEENSU_INS5_IJNSA_ILi8EEESI_EEENS5_IJSI_SC_EEEEEEEvNS4_8identityENS4_23SM90_TMA_LOAD_MULTICASTES1B_vS1C_EENS_8epilogue10collective6detail29Sm90TmaWarpSpecializedAdapterINS1G_15DefaultEpilogueISK_SL_SL_NS1F_6thread17LinearCombinationISK_Li1EffLNS1K_9ScaleType4KindE0ELNS_15FloatRoundStyleE2ESK_EENS1_15EpilogueDefaultEEEEEvvEEEEvNT_6ParamsE:
        .type           _ZN7cutlass13device_kernelINS_4gemm6kernel13GemmUniversalIN4cute5tupleIJiiiiEEENS1_10collective13CollectiveMmaINS1_37MainloopSm90TmaGmmaWarpSpecializedFP8ILi2ENS5_IJNS4_1CILi2EEENSA_ILi1EEESC_EEENS1_35KernelTmaWarpSpecializedCooperativeEEENS5_IJNSA_ILi512EEENSA_ILi112EEENSA_ILi128EEEEEENS_12float_e4m3_tENS5_IJlSC_lEEESK_SL_NS4_8TiledMMAINS4_8MMA_AtomIJNS4_4SM904GMMA30MMA_64x16x32_F32E4M3E4M3_SS_TNILNSP_7ScaleInE1ELSR_1EEEEEENS4_6LayoutISD_NS5_IJSC_NSA_ILi0EEESV_EEEEENS5_IJNS4_10UnderscoreESY_SY_EEEEENS4_13SM90_TMA_LOADENS4_14ComposedLayoutINS4_7SwizzleILi3ELi4ELi3EEENS4_18smem_ptr_flag_bitsILi8EEENSU_INS5_IJNSA_ILi8EEESI_EEENS5_IJSI_SC_EEEEEEEvNS4_8identityENS4_23SM90_TMA_LOAD_MULTICASTES1B_vS1C_EENS_8epilogue10collective6detail29Sm90TmaWarpSpecializedAdapterINS1G_15DefaultEpilogueISK_SL_SL_NS1F_6thread17LinearCombinationISK_Li1EffLNS1K_9ScaleType4KindE0ELNS_15FloatRoundStyleE2ESK_EENS1_15EpilogueDefaultEEEEEvvEEEEvNT_6ParamsE,@function
        .size           _ZN7cutlass13device_kernelINS_4gemm6kernel13GemmUniversalIN4cute5tupleIJiiiiEEENS1_10collective13CollectiveMmaINS1_37MainloopSm90TmaGmmaWarpSpecializedFP8ILi2ENS5_IJNS4_1CILi2EEENSA_ILi1EEESC_EEENS1_35KernelTmaWarpSpecializedCooperativeEEENS5_IJNSA_ILi512EEENSA_ILi112EEENSA_ILi128EEEEEENS_12float_e4m3_tENS5_IJlSC_lEEESK_SL_NS4_8TiledMMAINS4_8MMA_AtomIJNS4_4SM904GMMA30MMA_64x16x32_F32E4M3E4M3_SS_TNILNSP_7ScaleInE1ELSR_1EEEEEENS4_6LayoutISD_NS5_IJSC_NSA_ILi0EEESV_EEEEENS5_IJNS4_10UnderscoreESY_SY_EEEEENS4_13SM90_TMA_LOADENS4_14ComposedLayoutINS4_7SwizzleILi3ELi4ELi3EEENS4_18smem_ptr_flag_bitsILi8EEENSU_INS5_IJNSA_ILi8EEESI_EEENS5_IJSI_SC_EEEEEEEvNS4_8identityENS4_23SM90_TMA_LOAD_MULTICASTES1B_vS1C_EENS_8epilogue10collective6detail29Sm90TmaWarpSpecializedAdapterINS1G_15DefaultEpilogueISK_SL_SL_NS1F_6thread17LinearCombinationISK_Li1EffLNS1K_9ScaleType4KindE0ELNS_15FloatRoundStyleE2ESK_EENS1_15EpilogueDefaultEEEEEvvEEEEvNT_6ParamsE,(.L_x_128 - _ZN7cutlass13device_kernelINS_4gemm6kernel13GemmUniversalIN4cute5tupleIJiiiiEEENS1_10collective13CollectiveMmaINS1_37MainloopSm90TmaGmmaWarpSpecializedFP8ILi2ENS5_IJNS4_1CILi2EEENSA_ILi1EEESC_EEENS1_35KernelTmaWarpSpecializedCooperativeEEENS5_IJNSA_ILi512EEENSA_ILi112EEENSA_ILi128EEEEEENS_12float_e4m3_tENS5_IJlSC_lEEESK_SL_NS4_8TiledMMAINS4_8MMA_AtomIJNS4_4SM904GMMA30MMA_64x16x32_F32E4M3E4M3_SS_TNILNSP_7ScaleInE1ELSR_1EEEEEENS4_6LayoutISD_NS5_IJSC_NSA_ILi0EEESV_EEEEENS5_IJNS4_10UnderscoreESY_SY_EEEEENS4_13SM90_TMA_LOADENS4_14ComposedLayoutINS4_7SwizzleILi3ELi4ELi3EEENS4_18smem_ptr_flag_bitsILi8EEENSU_INS5_IJNSA_ILi8EEESI_EEENS5_IJSI_SC_EEEEEEEvNS4_8identityENS4_23SM90_TMA_LOAD_MULTICASTES1B_vS1C_EENS_8epilogue10collective6detail29Sm90TmaWarpSpecializedAdapterINS1G_15DefaultEpilogueISK_SL_SL_NS1F_6thread17LinearCombinationISK_Li1EffLNS1K_9ScaleType4KindE0ELNS_15FloatRoundStyleE2ESK_EENS1_15EpilogueDefaultEEEEEvvEEEEvNT_6ParamsE)
        .other          _ZN7cutlass13device_kernelINS_4gemm6kernel13GemmUniversalIN4cute5tupleIJiiiiEEENS1_10collective13CollectiveMmaINS1_37MainloopSm90TmaGmmaWarpSpecializedFP8ILi2ENS5_IJNS4_1CILi2EEENSA_ILi1EEESC_EEENS1_35KernelTmaWarpSpecializedCooperativeEEENS5_IJNSA_ILi512EEENSA_ILi112EEENSA_ILi128EEEEEENS_12float_e4m3_tENS5_IJlSC_lEEESK_SL_NS4_8TiledMMAINS4_8MMA_AtomIJNS4_4SM904GMMA30MMA_64x16x32_F32E4M3E4M3_SS_TNILNSP_7ScaleInE1ELSR_1EEEEEENS4_6LayoutISD_NS5_IJSC_NSA_ILi0EEESV_EEEEENS5_IJNS4_10UnderscoreESY_SY_EEEEENS4_13SM90_TMA_LOADENS4_14ComposedLayoutINS4_7SwizzleILi3ELi4ELi3EEENS4_18smem_ptr_flag_bitsILi8EEENSU_INS5_IJNSA_ILi8EEESI_EEENS5_IJSI_SC_EEEEEEEvNS4_8identityENS4_23SM90_TMA_LOAD_MULTICASTES1B_vS1C_EENS_8epilogue10collective6detail29Sm90TmaWarpSpecializedAdapterINS1G_15DefaultEpilogueISK_SL_SL_NS1F_6thread17LinearCombinationISK_Li1EffLNS1K_9ScaleType4KindE0ELNS_15FloatRoundStyleE2ESK_EENS1_15EpilogueDefaultEEEEEvvEEEEvNT_6ParamsE,@"STO_CUDA_ENTRY STV_DEFAULT"
_ZN7cutlass13device_kernelINS_4gemm6kernel13GemmUniversalIN4cute5tupleIJiiiiEEENS1_10collective13CollectiveMmaINS1_37MainloopSm90TmaGmmaWarpSpecializedFP8ILi2ENS5_IJNS4_1CILi2EEENSA_ILi1EEESC_EEENS1_35KernelTmaWarpSpecializedCooperativeEEENS5_IJNSA_ILi512EEENSA_ILi112EEENSA_ILi128EEEEEENS_12float_e4m3_tENS5_IJlSC_lEEESK_SL_NS4_8TiledMMAINS4_8MMA_AtomIJNS4_4SM904GMMA30MMA_64x16x32_F32E4M3E4M3_SS_TNILNSP_7ScaleInE1ELSR_1EEEEEENS4_6LayoutISD_NS5_IJSC_NSA_ILi0EEESV_EEEEENS5_IJNS4_10UnderscoreESY_SY_EEEEENS4_13SM90_TMA_LOADENS4_14ComposedLayoutINS4_7SwizzleILi3ELi4ELi3EEENS4_18smem_ptr_flag_bitsILi8EEENSU_INS5_IJNSA_ILi8EEESI_EEENS5_IJSI_SC_EEEEEEEvNS4_8identityENS4_23SM90_TMA_LOAD_MULTICASTES1B_vS1C_EENS_8epilogue10collective6detail29Sm90TmaWarpSpecializedAdapterINS1G_15DefaultEpilogueISK_SL_SL_NS1F_6thread17LinearCombinationISK_Li1EffLNS1K_9ScaleType4KindE0ELNS_15FloatRoundStyleE2ESK_EENS1_15EpilogueDefaultEEEEEvvEEEEvNT_6ParamsE:
[----:B------:R-:W0:Y:S02]  /*0000*/  LDC R1, c[0x0][0x28] ;  /* 0x00000a00ff017b82 */ /* 0x000e240000000800 */
[----:B0-----:R-:W-:Y:S01]  /*0010*/  VIADD R1, R1, 0xfffffbc0 ;  /* 0xfffffbc001017836 */ /* 0x001fe20000000000 */
[----:B------:R-:W0:Y:S01]  /*0020*/  S2R R4, SR_TID.X ;  /* 0x0000000000047919 */ /* 0x000e220000002100 */
[----:B------:R-:W-:Y:S01]  /*0030*/  ELECT P0, URZ, PT ;  /* 0x00000000003f782f */ /* 0x000fe20003800000 */
[----:B------:R-:W-:Y:S01]  /*0040*/  BSSY B0, `(.L_x_0) ;  /* 0x0000015000007945 */ /* 0x000fe20003800000 */
[--C-:B0-----:R-:W-:Y:S02]  /*0050*/  SHF.R.U32.HI R0, RZ, 0x5, R4.reuse ;  /* 0x00000005ff007819 */ /* 0x101fe40000011604 */
[----:B------:R-:W-:-:S03]  /*0060*/  SHF.R.U32.HI R2, RZ, 0x7, R4 ;  /* 0x00000007ff027819 */ /* 0x000fc60000011604 */
[----:B------:R-:W0:Y:S04]  /*0070*/  SHFL.IDX PT, R3, R0, RZ, 0x1f ;  /* 0x00001fff00037589 */ /* 0x000e2800000e0000 */
[----:B------:R-:W1:Y:S01]  /*0080*/  SHFL.IDX PT, R2, R2, RZ, 0x1f ;  /* 0x00001fff02027589 */ /* 0x000e6200000e0000 */
[----:B0-----:R-:W-:Y:S02]  /*0090*/  R2UR UR4, R3 ;  /* 0x00000000030472ca */ /* 0x001fe400000e0000 */
[----:B-1----:R-:W-:-:S11]  /*00a0*/  R2UR UR6, R2 ;  /* 0x00000000020672ca */ /* 0x002fd600000e0000 */
[----:B------:R-:W-:Y:S02]  /*00b0*/  USHF.R.S32.HI UR5, URZ, 0x1f, UR4 ;  /* 0x0000001f3f057899 */ /* 0x000fe40008011404 */
[----:B------:R-:W-:Y:S02]  /*00c0*/  ISETP.NE.OR P0, PT, RZ, UR4, !P0 ;  /* 0x00000004ff007c0c */ /* 0x000fe4000c705670 */
[----:B------:R-:W-:-:S04]  /*00d0*/  ULEA.HI UR5, UR5, UR4, URZ, 0x2 ;  /* 0x0000000405057291 */ /* 0x000fc8000f8f103f */
[----:B------:R-:W-:-:S04]  /*00e0*/  ULOP3.LUT UR5, UR5, 0xfffffffc, URZ, 0xc0, !UPT ;  /* 0xfffffffc05057892 */ /* 0x000fc8000f8ec03f */
[----:B------:R-:W-:-:S03]  /*00f0*/  UIADD3 UR5, UR4, -UR5, URZ ;  /* 0x8000000504057290 */ /* 0x000fc6000fffe03f */
[----:B------:R-:W-:Y:S09]  /*0100*/  @P0 BRA `(.L_x_1) ;  /* 0x0000000000200947 */ /* 0x000ff20003800000 */
[----:B------:R-:W-:Y:S02]  /*0110*/  ULDC.64 UR8, c[0x0][0x198] ;  /* 0x0000660000087ab9 */ /* 0x000fe40000000a00 */
[----:B------:R-:W-:Y:S02]  /*0120*/  UIADD3 UR10, UP0, UR8, 0xf0, URZ ;  /* 0x000000f0080a7890 */ /* 0x000fe4000ff1e03f */
[----:B------:R-:W-:Y:S02]  /*0130*/  UIADD3 UR8, UP1, UR8, 0x1f0, URZ ;  /* 0x000001f008087890 */ /* 0x000fe4000ff3e03f */
[----:B------:R-:W-:Y:S02]  /*0140*/  UIADD3.X UR11, URZ, UR9, URZ, UP0, !UPT ;  /* 0x000000093f0b7290 */ /* 0x000fe400087fe43f */
[----:B------:R-:W-:-:S07]  /*0150*/  UIADD3.X UR9, URZ, UR9, URZ, UP1, !UPT ;  /* 0x000000093f097290 */ /* 0x000fce0008ffe43f */
[----:B------:R0:W-:Y:S02]  /*0160*/  UTMACCTL.PF [UR10] ;  /* 0x000000000a0079b9 */ /* 0x0001e40008040000 */
[----:B------:R0:W-:Y:S02]  /*0170*/  UTMACCTL.PF [UR8] ;  /* 0x00000000080079b9 */ /* 0x0001e40008040000 */
[----:B0-----:R-:W-:Y:S01]  /*0180*/  NOP ;  /* 0x0000000000007918 */ /* 0x001fe20000000000 */
.L_x_1:
[----:B------:R-:W-:Y:S05]  /*0190*/  BSYNC B0 ;  /* 0x0000000000007941 */ /* 0x000fea0003800000 */
.L_x_0:
[----:B------:R-:W0:Y:S01]  /*01a0*/  SHFL.IDX PT, R3, R0, RZ, 0x1f ;  /* 0x00001fff00037589 */ /* 0x000e2200000e0000 */
[----:B------:R-:W-:Y:S01]  /*01b0*/  UISETP.NE.AND UP0, UPT, UR5, 0x3, UPT ;  /* 0x000000030500788c */ /* 0x000fe2000bf05270 */
[----:B------:R-:W-:Y:S01]  /*01c0*/  ISETP.NE.AND P1, PT, RZ, UR6, PT ;  /* 0x00000006ff007c0c */ /* 0x000fe2000bf25270 */
[----:B------:R-:W-:Y:S02]  /*01d0*/  UIADD3 UR11, UR6, -0x1, URZ ;  /* 0xffffffff060b7890 */ /* 0x000fe4000fffe03f */
[----:B------:R-:W-:Y:S02]  /*01e0*/  UISETP.EQ.OR UP0, UPT, UR5, URZ, !UP0 ;  /* 0x0000003f0500728c */ /* 0x000fe4000c702670 */
[----:B------:R-:W-:Y:S02]  /*01f0*/  UISETP.GE.U32.AND UP1, UPT, UR11, 0x2, UPT ;  /* 0x000000020b00788c */ /* 0x000fe4000bf26070 */
[----:B------:R-:W-:-:S04]  /*0200*/  UISETP.EQ.AND UP0, UPT, UR6, URZ, UP0 ;  /* 0x0000003f0600728c */ /* 0x000fc80008702270 */
[----:B------:R-:W-:-:S04]  /*0210*/  USEL UR4, URZ, 0x1, !UP0 ;  /* 0x000000013f047887 */ /* 0x000fc8000c000000 */
[----:B------:R-:W-:Y:S01]  /*0220*/  USEL UR4, UR4, 0x2, UP1 ;  /* 0x0000000204047887 */ /* 0x000fe20008800000 */
[----:B0-----:R-:W-:-:S13]  /*0230*/  ISETP.NE.AND P0, PT, R3, RZ, PT ;  /* 0x000000ff0300720c */ /* 0x001fda0003f05270 */
[----:B------:R-:W-:Y:S05]  /*0240*/  @P0 BRA `(.L_x_2) ;  /* 0x0000000000480947 */ /* 0x000fea0003800000 */
[----:B------:R-:W0:Y:S01]  /*0250*/  S2UR UR10, SR_CgaCtaId ;  /* 0x00000000000a79c3 */ /* 0x000e220000008800 */
[----:B------:R-:W-:Y:S01]  /*0260*/  UMOV UR6, 0x400 ;  /* 0x0000040000067882 */ /* 0x000fe20000000000 */
[----:B------:R-:W-:Y:S01]  /*0270*/  UMOV UR7, 0x1 ;  /* 0x0000000100077882 */ /* 0x000fe20000000000 */
[----:B------:R-:W-:Y:S01]  /*0280*/  UMOV UR8, 0x4 ;  /* 0x0000000400087882 */ /* 0x000fe20000000000 */
[----:B------:R-:W-:Y:S01]  /*0290*/  ELECT P0, URZ, PT ;  /* 0x00000000003f782f */ /* 0x000fe20003800000 */
[----:B------:R-:W-:-:S04]  /*02a0*/  UIADD3 UR8, -UR8, 0x100000, URZ ;  /* 0x0010000008087890 */ /* 0x000fc8000fffe13f */
[----:B------:R-:W-:Y:S02]  /*02b0*/  USHF.L.U32 UR9, UR8, 0xb, URZ ;  /* 0x0000000b08097899 */ /* 0x000fe4000800063f */
[----:B------:R-:W-:Y:S02]  /*02c0*/  USHF.L.U32 UR8, UR8, 0x1, URZ ;  /* 0x0000000108087899 */ /* 0x000fe4000800063f */
[----:B0-----:R-:W-:Y:S02]  /*02d0*/  ULEA UR10, UR10, UR6, 0x18 ;  /* 0x000000060a0a7291 */ /* 0x001fe4000f8ec03f */
[----:B------:R-:W-:-:S04]  /*02e0*/  UIADD3 UR6, -UR7, 0x100000, URZ ;  /* 0x0010000007067890 */ /* 0x000fc8000fffe13f */
[----:B------:R-:W-:Y:S02]  /*02f0*/  USHF.L.U32 UR7, UR6, 0xb, URZ ;  /* 0x0000000b06077899 */ /* 0x000fe4000800063f */
[----:B------:R-:W-:Y:S01]  /*0300*/  USHF.L.U32 UR6, UR6, 0x1, URZ ;  /* 0x0000000106067899 */ /* 0x000fe2000800063f */
[----:B------:R-:W0:Y:S11]  /*0310*/  FENCE.VIEW.ASYNC.S ;  /* 0x00000000000073c6 */ /* 0x000e360000000000 */
[----:B0-----:R0:W1:Y:S01]  /*0320*/  SYNCS.EXCH.64 URZ, [UR10], UR6 ;  /* 0x000000060a3f75b2 */ /* 0x0010620008000100 */
[----:B------:R0:W2:Y:S01]  /*0330*/  SYNCS.EXCH.64 URZ, [UR10+0x10], UR8 ;  /* 0x000010080a3f75b2 */ /* 0x0000a20008000100 */
[----:B------:R0:W3:Y:S01]  /*0340*/  SYNCS.EXCH.64 URZ, [UR10+0x8], UR6 ;  /* 0x000008060a3f75b2 */ /* 0x0000e20008000100 */
[----:B------:R0:W4:Y:S01]  /*0350*/  SYNCS.EXCH.64 URZ, [UR10+0x18], UR8 ;  /* 0x000018080a3f75b2 */ /* 0x0001220008000100 */
[----:B------:R-:W-:Y:S01]  /*0360*/  NOP ;  /* 0x0000000000007918 */ /* 0x000fe20000000000 */
.L_x_2:
[----:B------:R-:W-:Y:S01]  /*0370*/  SHF.R.S32.HI R2, RZ, 0x1f, R4 ;  /* 0x0000001fff027819 */ /* 0x000fe20000011404 */
[----:B------:R-:W5:Y:S01]  /*0380*/  SHFL.IDX PT, R0, R0, RZ, 0x1f ;  /* 0x00001fff00007589 */ /* 0x000f6200000e0000 */
[----:B0-----:R-:W0:Y:S01]  /*0390*/  S2UR UR10, SR_CTAID.X ;  /* 0x00000000000a79c3 */ /* 0x001e220000002500 */
[----:B------:R-:W-:Y:S02]  /*03a0*/  ELECT P0, URZ, PT ;  /* 0x00000000003f782f */ /* 0x000fe40003800000 */
[----:B------:R-:W-:Y:S01]  /*03b0*/  LEA.HI R2, R2, R4, RZ, 0x7 ;  /* 0x0000000402027211 */ /* 0x000fe200078f38ff */
[----:B------:R-:W-:Y:S01]  /*03c0*/  ULDC UR6, c[0x0][0x150] ;  /* 0x0000540000067ab9 */ /* 0x000fe20000000800 */
[----:B------:R-:W-:Y:S01]  /*03d0*/  SHF.R.S32.HI R6, RZ, 0x1f, R3 ;  /* 0x0000001fff067819 */ /* 0x000fe20000011403 */
[----:B------:R-:W-:Y:S01]  /*03e0*/  NOP ;  /* 0x0000000000007918 */ /* 0x000fe20000000000 */
[----:B------:R-:W-:Y:S01]  /*03f0*/  LOP3.LUT R2, R2, 0xffffff80, RZ, 0xc0, !PT ;  /* 0xffffff8002027812 */ /* 0x000fe200078ec0ff */
[----:B------:R-:W-:Y:S01]  /*0400*/  NOP ;  /* 0x0000000000007918 */ /* 0x000fe20000000000 */
[----:B------:R-:W-:Y:S01]  /*0410*/  LEA.HI R6, R6, R3, RZ, 0x2 ;  /* 0x0000000306067211 */ /* 0x000fe200078f10ff */
[----:B------:R-:W1:Y:S02]  /*0420*/  LDC R8, c[0x0][0x144] ;  /* 0x00005100ff087b82 */ /* 0x000e640000000800 */
[----:B------:R-:W-:Y:S01]  /*0430*/  IMAD.IADD R4, R4, 0x1, -R2 ;  /* 0x0000000104047824 */ /* 0x000fe200078e0a02 */
[----:B------:R-:W-:Y:S01]  /*0440*/  LOP3.LUT R6, R6, 0x3ffffffc, RZ, 0xc0, !PT ;  /* 0x3ffffffc06067812 */ /* 0x000fe200078ec0ff */
[----:B------:R-:W2:Y:S03]  /*0450*/  S2R R2, SR_CTAID.Y ;  /* 0x0000000000027919 */ /* 0x000ea60000002600 */
[----:B------:R-:W-:Y:S01]  /*0460*/  SHF.R.S32.HI R5, RZ, 0x1f, R4 ;  /* 0x0000001fff057819 */ /* 0x000fe20000011404 */
[----:B------:R-:W-:Y:S01]  /*0470*/  IMAD.IADD R6, R3, 0x1, -R6 ;  /* 0x0000000103067824 */ /* 0x000fe200078e0a06 */
[----:B------:R-:W3:Y:S02]  /*0480*/  LDC R13, c[0x0][0x148] ;  /* 0x00005200ff0d7b82 */ /* 0x000ee40000000800 */
[----:B------:R-:W-:-:S02]  /*0490*/  LEA.HI R5, R5, R4, RZ, 0x3 ;  /* 0x0000000405057211 */ /* 0x000fc400078f18ff */
[----:B-----5:R-:W-:Y:S02]  /*04a0*/  ISETP.NE.OR P0, PT, R0, RZ, !P0 ;  /* 0x000000ff0000720c */ /* 0x020fe40004705670 */
[--C-:B------:R-:W-:Y:S02]  /*04b0*/  SHF.R.S32.HI R0, RZ, 0x3, R5.reuse ;  /* 0x00000003ff007819 */ /* 0x100fe40000011405 */
[----:B------:R-:W-:Y:S02]  /*04c0*/  SHF.R.S32.HI R5, RZ, 0x1f, R5 ;  /* 0x0000001fff057819 */ /* 0x000fe40000011405 */
[----:B0-----:R-:W-:Y:S02]  /*04d0*/  I2FP.F32.U32 R7, UR10 ;  /* 0x0000000a00077c45 */ /* 0x001fe40008201000 */
[----:B------:R-:W-:-:S03]  /*04e0*/  LEA.HI R5, R5, R0, RZ, 0x2 ;  /* 0x0000000005057211 */ /* 0x000fc600078f10ff */
[----:B------:R-:W-:Y:S01]  /*04f0*/  FMUL R7, R7, UR6 ;  /* 0x0000000607077c20 */ /* 0x000fe20008400000 */
[----:B------:R-:W-:Y:S01]  /*0500*/  LOP3.LUT R5, R5, 0xfffffffc, RZ, 0xc0, !PT ;  /* 0xfffffffc05057812 */ /* 0x000fe200078ec0ff */
[----:B------:R-:W-:Y:S01]  /*0510*/  VOTEU.ALL UP0, P0 ;  /* 0x00000000003f7886 */ /* 0x000fe20000000000 */
[----:B------:R-:W-:Y:S01]  /*0520*/  ULDC UR6, c[0x0][0x154] ;  /* 0x0000550000067ab9 */ /* 0x000fe20000000800 */
[----:B------:R-:W-:Y:S02]  /*0530*/  VOTEU.ALL UP1, P0 ;  /* 0x00000000003f7886 */ /* 0x000fe40000020000 */
[----:B------:R-:W0:Y:S01]  /*0540*/  F2I.U32.TRUNC.NTZ R7, R7 ;  /* 0x0000000700077305 */ /* 0x000e22000020f000 */
[----:B------:R-:W-:Y:S01]  /*0550*/  IMAD.IADD R5, R0, 0x1, -R5 ;  /* 0x0000000100057824 */ /* 0x000fe200078e0a05 */
[----:B------:R-:W5:Y:S01]  /*0560*/  @!UP0 S2UR UR9, SR_CgaCtaId ;  /* 0x00000000000989c3 */ /* 0x000f620000008800 */
[----:B------:R-:W-:Y:S02]  /*0570*/  @!UP0 UMOV UR8, 0x400 ;  /* 0x0000040000088882 */ /* 0x000fe40000000000 */
[----:B------:R-:W-:Y:S01]  /*0580*/  IMAD R5, R6, 0x4, R5 ;  /* 0x0000000406057824 */ /* 0x000fe200078e0205 */
[----:B--2---:R-:W-:-:S04]  /*0590*/  I2FP.F32.U32 R6, R2 ;  /* 0x0000000200067245 */ /* 0x004fc80000201000 */
[----:B------:R-:W-:Y:S01]  /*05a0*/  LEA.HI R0, R5, R5, RZ, 0x1 ;  /* 0x0000000505007211 */ /* 0x000fe200078f08ff */
[----:B------:R-:W-:Y:S01]  /*05b0*/  FMUL R9, R6, UR6 ;  /* 0x0000000606097c20 */ /* 0x000fe20008400000 */
[----:B------:R-:W-:Y:S02]  /*05c0*/  UMOV UR6, 0x20 ;  /* 0x0000002000067882 */ /* 0x000fe40000000000 */
[----:B------:R-:W-:Y:S01]  /*05d0*/  LOP3.LUT R0, R0, 0xfffffffe, RZ, 0xc0, !PT ;  /* 0xfffffffe00007812 */ /* 0x000fe200078ec0ff */
[----:B0-----:R-:W-:Y:S01]  /*05e0*/  IMAD.MOV R11, RZ, RZ, -R7 ;  /* 0x000000ffff0b7224 */ /* 0x001fe200078e0a07 */
[----:B------:R-:W-:-:S04]  /*05f0*/  @!UP0 UIADD3 UR6, -UR6, 0x100000, URZ ;  /* 0x0010000006068890 */ /* 0x000fc8000fffe13f */
[----:B------:R-:W-:Y:S02]  /*0600*/  @!UP0 USHF.L.U32 UR7, UR6, 0xb, URZ ;  /* 0x0000000b06078899 */ /* 0x000fe4000800063f */
[----:B------:R-:W-:Y:S01]  /*0610*/  @!UP0 USHF.L.U32 UR6, UR6, 0x1, URZ ;  /* 0x0000000106068899 */ /* 0x000fe2000800063f */
[----:B------:R-:W0:Y:S01]  /*0620*/  F2I.U32.TRUNC.NTZ R9, R9 ;  /* 0x0000000900097305 */ /* 0x000e22000020f000 */
[----:B-1----:R-:W-:Y:S02]  /*0630*/  IMAD R6, R8, R11, UR10 ;  /* 0x0000000a08067e24 */ /* 0x002fe4000f8e020b */
[C---:B------:R-:W-:Y:S02]  /*0640*/  IMAD.IADD R7, R5.reuse, 0x1, -R0 ;  /* 0x0000000105077824 */ /* 0x040fe400078e0a00 */
[----:B------:R-:W-:-:S03]  /*0650*/  IMAD.SHL.U32 R0, R5, 0x4, RZ ;  /* 0x0000000405007824 */ /* 0x000fc600078e00ff */
[----:B------:R-:W-:Y:S01]  /*0660*/  ISETP.NE.AND P2, PT, R7, R6, PT ;  /* 0x000000060700720c */ /* 0x000fe20003f45270 */
[----:B-----5:R-:W-:Y:S01]  /*0670*/  @!UP0 ULEA UR8, UR9, UR8, 0x18 ;  /* 0x0000000809088291 */ /* 0x020fe2000f8ec03f */
[----:B------:R-:W-:Y:S01]  /*0680*/  LOP3.LUT R10, R5, 0xc, R0, 0x78, !PT ;  /* 0x0000000c050a7812 */ /* 0x000fe200078e7800 */
[----:B------:R-:W1:Y:S01]  /*0690*/  LDC R7, c[0x0][0x140] ;  /* 0x00005000ff077b82 */ /* 0x000e620000000800 */
[----:B------:R-:W-:Y:S01]  /*06a0*/  VOTEU.ALL UP0, P0 ;  /* 0x00000000003f7886 */ /* 0x000fe20000000000 */
[----:B------:R-:W-:Y:S01]  /*06b0*/  LOP3.LUT P0, RZ, R4, 0x7, RZ, 0xc0, !PT ;  /* 0x0000000704ff7812 */ /* 0x000fe2000780c0ff */
[----:B0-----:R-:W-:Y:S01]  /*06c0*/  IMAD.MOV R14, RZ, RZ, -R9 ;  /* 0x000000ffff0e7224 */ /* 0x001fe200078e0a09 */
[----:B------:R0:W-:Y:S02]  /*06d0*/  STL [R1+0x364], R10 ;  /* 0x0003640a01007387 */ /* 0x0001e40000100800 */
[----:B------:R-:W-:Y:S01]  /*06e0*/  ISETP.LT.U32.AND P0, PT, R10, 0x2, !P0 ;  /* 0x000000020a00780c */ /* 0x000fe20004701070 */
[----:B---3--:R-:W-:-:S03]  /*06f0*/  IMAD R5, R13, R14, R2 ;  /* 0x0000000e0d057224 */ /* 0x008fc600078e0202 */
[----:B------:R-:W-:Y:S01]  /*0700*/  @P2 LEA.HI R0, R10, R10, RZ, 0x1 ;  /* 0x0000000a0a002211 */ /* 0x000fe200078f08ff */
[----:B------:R-:W2:Y:S02]  /*0710*/  FENCE.VIEW.ASYNC.S ;  /* 0x00000000000073c6 */ /* 0x000ea40000000000 */
[----:B--2---:R0:W2:Y:S01]  /*0720*/  @!UP0 SYNCS.EXCH.64 URZ, [UR8+0x30], UR6 ;  /* 0x00003006083f85b2 */ /* 0x0040a20008000100 */
[----:B------:R-:W-:-:S04]  /*0730*/  @P2 SHF.R.S32.HI R0, RZ, 0x1, R0 ;  /* 0x00000001ff002819 */ /* 0x000fc80000011400 */
[----:B------:R-:W-:Y:S01]  /*0740*/  @P2 ISETP.NE.AND P3, PT, R0, R5, PT ;  /* 0x000000050000220c */ /* 0x000fe20003f65270 */
[----:B------:R-:W-:Y:S01]  /*0750*/  IMAD.MOV.U32 R0, RZ, RZ, 0x1 ;  /* 0x00000001ff007424 */ /* 0x000fe200078e00ff */
[----:B------:R-:W-:Y:S02]  /*0760*/  SEL R5, RZ, 0x1, !P0 ;  /* 0x00000001ff057807 */ /* 0x000fe40004000000 */
[----:B------:R-:W-:Y:S02]  /*0770*/  @P2 SEL R0, RZ, 0x1, P3 ;  /* 0x00000001ff002807 */ /* 0x000fe40001800000 */
[----:B-1----:R-:W-:Y:S02]  /*0780*/  ISETP.EQ.U32.AND P4, PT, R7, 0x1, PT ;  /* 0x000000010700780c */ /* 0x002fe40003f82070 */
[----:B------:R-:W-:Y:S01]  /*0790*/  LOP3.LUT R0, R0, R5, RZ, 0xc0, !PT ;  /* 0x0000000500007212 */ /* 0x000fe200078ec0ff */
[----:B------:R0:W1:Y:S01]  /*07a0*/  @!UP1 SYNCS.EXCH.64 URZ, [UR8+0x38], UR6 ;  /* 0x00003806083f95b2 */ /* 0x0000620008000100 */
[----:B------:R-:W-:-:S03]  /*07b0*/  NOP ;  /* 0x0000000000007918 */ /* 0x000fc60000000000 */
[----:B------:R0:W-:Y:S06]  /*07c0*/  STL [R1+0x360], R0 ;  /* 0x0003600001007387 */ /* 0x0001ec0000100800 */
[----:B--2---:R-:W-:Y:S05]  /*07d0*/  @!P4 BRA `(.L_x_3) ;  /* 0x000000000008c947 */ /* 0x004fea0003800000 */
[----:B-1--4-:R-:W-:Y:S01]  /*07e0*/  UCGABAR_ARV ;  /* 0x00000000000079c7 */ /* 0x012fe20008000000 */
[----:B------:R-:W-:Y:S05]  /*07f0*/  BRA `(.L_x_4) ;  /* 0x0000000000047947 */ /* 0x000fea0003800000 */
.L_x_3:
[----:B-1--4-:R-:W-:Y:S01]  /*0800*/  NOP ;  /* 0x0000000000007918 */ /* 0x012fe20000000000 */
.L_x_4:
[----:B------:R-:W1:Y:S01]  /*0810*/  LDC R4, c[0x0][0x65c] ;  /* 0x00019700ff047b82 */ /* 0x000e620000000800 */
[----:B------:R-:W-:Y:S01]  /*0820*/  IMAD.MOV.U32 R5, RZ, RZ, RZ ;  /* 0x000000ffff057224 */ /* 0x000fe200078e00ff */
[----:B0-----:R-:W-:Y:S02]  /*0830*/  LOP3.LUT R0, R0, 0xfffffdff, RZ, 0xc0, !PT ;  /* 0xfffffdff00007812 */ /* 0x001fe400078ec0ff */
[----:B-1----:R-:W-:Y:S01]  /*0840*/  ISETP.NE.AND P2, PT, R4, 0x1, PT ;  /* 0x000000010400780c */ /* 0x002fe20003f45270 */
[----:B------:R-:W-:-:S12]  /*0850*/  IMAD.U32 R4, RZ, RZ, UR10 ;  /* 0x0000000aff047e24 */ /* 0x000fd8000f8e00ff */
[----:B------:R-:W0:Y:S01]  /*0860*/  @P2 LDC R9, c[0x0][0x10] ;  /* 0x00000400ff092b82 */ /* 0x000e220000000800 */
[----:B------:R-:W-:Y:S01]  /*0870*/  @P2 IMAD.MOV.U32 R3, RZ, RZ, RZ ;  /* 0x000000ffff032224 */ /* 0x000fe200078e00ff */
[----:B------:R-:W-:Y:S01]  /*0880*/  @P2 LOP3.LUT R0, R0, 0x200, RZ, 0xfc, !PT ;  /* 0x0000020000002812 */ /* 0x000fe200078efcff */
[----:B------:R-:W-:-:S05]  /*0890*/  @P2 IMAD.MOV.U32 R11, RZ, RZ, RZ ;  /* 0x000000ffff0b2224 */ /* 0x000fca00078e00ff */
[----:B------:R-:W1:Y:S01]  /*08a0*/  @!P2 LDC R7, c[0x0][0xc] ;  /* 0x00000300ff07ab82 */ /* 0x000e620000000800 */
[----:B0-----:R-:W-:-:S04]  /*08b0*/  @P2 IMAD.WIDE.U32 R8, R9, UR10, R2 ;  /* 0x0000000a09082c25 */ /* 0x001fc8000f8e0002 */
[----:B------:R-:W-:Y:S02]  /*08c0*/  @P2 IMAD.MOV.U32 R23, RZ, RZ, R8 ;  /* 0x000000ffff172224 */ /* 0x000fe400078e0008 */
[----:B------:R-:W-:Y:S02]  /*08d0*/  @P2 IMAD.IADD R24, R9, 0x1, R11 ;  /* 0x0000000109182824 */ /* 0x000fe400078e020b */
[----:B-1----:R-:W-:-:S04]  /*08e0*/  @!P2 IMAD.WIDE.U32 R4, R2, R7, R4 ;  /* 0x000000070204a225 */ /* 0x002fc800078e0004 */
[----:B------:R-:W-:Y:S02]  /*08f0*/  @!P2 IMAD.MOV.U32 R23, RZ, RZ, R4 ;  /* 0x000000ffff17a224 */ /* 0x000fe400078e0004 */
[----:B------:R-:W-:-:S03]  /*0900*/  @!P2 IMAD.MOV.U32 R24, RZ, RZ, R5 ;  /* 0x000000ffff18a224 */ /* 0x000fc600078e0005 */
[----:B------:R0:W-:Y:S04]  /*0910*/  STL [R1+0x374], R23 ;  /* 0x0003741701007387 */ /* 0x0001e80000100800 */
[----:B------:R0:W-:Y:S01]  /*0920*/  STL [R1+0x370], R24 ;  /* 0x0003701801007387 */ /* 0x0001e20000100800 */
[----:B------:R-:W-:Y:S05]  /*0930*/  @!P4 BRA `(.L_x_5) ;  /* 0x00000000000cc947 */ /* 0x000fea0003800000 */
[----:B------:R-:W-:Y:S01]  /*0940*/  UCGABAR_WAIT ;  /* 0x0000000000007dc7 */ /* 0x000fe20008000000 */
[----:B------:R-:W-:Y:S01]  /*0950*/  CCTL.IVALL ;  /* 0x00000000ff00798f */ /* 0x000fe20002000000 */
[----:B------:R-:W-:Y:S05]  /*0960*/  BRA `(.L_x_6) ;  /* 0x0000000000047947 */ /* 0x000fea0003800000 */
.L_x_5:
[----:B------:R-:W-:Y:S06]  /*0970*/  BAR.SYNC.DEFER_BLOCKING 0x0 ;  /* 0x0000000000007b1d */ /* 0x000fec0000010000 */
.L_x_6:
[----:B------:R-:W-:Y:S05]  /*0980*/  @!P1 BRA `(.L_x_7) ;  /* 0x000002b800049947 */ /* 0x000fea0003800000 */
[----:B------:R-:W-:-:S06]  /*0990*/  UISETP.GT.U32.AND UP0, UPT, UR11, 0x1, UPT ;  /* 0x000000010b00788c */ /* 0x000fcc000bf04070 */
[----:B------:R-:W-:-:S13]  /*09a0*/  PLOP3.LUT P0, PT, PT, PT, UP0, 0x80, 0x0 ;  /* 0x000000000000781c */ /* 0x000fda0003f0f008 */
[----:B------:R-:W-:Y:S05]  /*09b0*/  @P0 EXIT ;  /* 0x000000000000094d */ /* 0x000fea0003800000 */
[----:B------:R-:W-:Y:S01]  /*09c0*/  IMAD.MOV.U32 R7, RZ, RZ, -0x1 ;  /* 0xffffffffff077424 */ /* 0x000fe200078e00ff */
[----:B------:R-:W-:Y:S01]  /*09d0*/  ULDC.64 UR6, c[0x0][0x650] ;  /* 0x0001940000067ab9 */ /* 0x000fe20000000a00 */
[----:B------:R-:W-:Y:S01]  /*09e0*/  IMAD.MOV.U32 R5, RZ, RZ, -0x1 ;  /* 0xffffffffff057424 */ /* 0x000fe200078e00ff */
[----:B------:R-:W-:Y:S01]  /*09f0*/  ISETP.GE.U32.AND P0, PT, R23, UR6, PT ;  /* 0x0000000617007c0c */ /* 0x000fe2000bf06070 */
[----:B------:R-:W-:Y:S01]  /*0a00*/  UMOV UR48, 0xffffffff ;  /* 0xffffffff00307882 */ /* 0x000fe20000000000 */
[----:B------:R1:W-:Y:S01]  /*0a10*/  STL [R1+0x36c], R7 ;  /* 0x00036c0701007387 */ /* 0x0003e20000100800 */
[----:B------:R-:W-:Y:S02]  /*0a20*/  PRMT R4, RZ, 0x7610, R4 ;  /* 0x00007610ff047816 */ /* 0x000fe40000000004 */
[----:B------:R-:W-:Y:S01]  /*0a30*/  ISETP.GE.U32.AND.EX P0, PT, R24, UR7, PT, P0 ;  /* 0x0000000718007c0c */ /* 0x000fe2000bf06100 */
[----:B------:R1:W-:-:S12]  /*0a40*/  STL [R1+0x368], R5 ;  /* 0x0003680501007387 */ /* 0x0003d80000100800 */
[----:B-1----:R-:W-:Y:S05]  /*0a50*/  @P0 BRA `(.L_x_8) ;  /* 0x0000000400380947 */ /* 0x002fea0003800000 */
[----:B------:R-:W1:Y:S01]  /*0a60*/  LDC.64 R16, c[0x0][0x628] ;  /* 0x00018a00ff107b82 */ /* 0x000e620000000a00 */
[----:B------:R-:W-:Y:S02]  /*0a70*/  IMAD.MOV.U32 R4, RZ, RZ, R23 ;  /* 0x000000ffff047224 */ /* 0x000fe400078e0017 */
[----:B------:R-:W-:-:S05]  /*0a80*/  IMAD.MOV.U32 R5, RZ, RZ, R24 ;  /* 0x000000ffff057224 */ /* 0x000fca00078e0018 */
[----:B------:R-:W2:Y:S08]  /*0a90*/  LDC R12, c[0x0][0x630] ;  /* 0x00018c00ff0c7b82 */ /* 0x000eb00000000800 */
[----:B------:R-:W3:Y:S01]  /*0aa0*/  LDC.64 R18, c[0x0][0x620] ;  /* 0x00018800ff127b82 */ /* 0x000ee20000000a00 */
[----:B-1----:R-:W-:-:S04]  /*0ab0*/  ISETP.NE.U32.AND P0, PT, R16, RZ, PT ;  /* 0x000000ff1000720c */ /* 0x002fc80003f05070 */
[----:B------:R-:W-:-:S13]  /*0ac0*/  ISETP.NE.AND.EX P0, PT, R17, RZ, PT, P0 ;  /* 0x000000ff1100720c */ /* 0x000fda0003f05300 */
[----:B--23--:R-:W-:Y:S05]  /*0ad0*/  @!P0 BRA `(.L_x_9) ;  /* 0x0000000000288947 */ /* 0x00cfea0003800000 */
[----:B------:R-:W1:Y:S02]  /*0ae0*/  LDC R7, c[0x0][0x634] ;  /* 0x00018d00ff077b82 */ /* 0x000e640000000800 */
[----:B-1----:R-:W-:-:S05]  /*0af0*/  IADD3 R7, P0, R23, R7, RZ ;  /* 0x0000000717077210 */ /* 0x002fca0007f1e0ff */
[----:B------:R-:W-:-:S04]  /*0b00*/  IMAD.X R15, RZ, RZ, R24, P0 ;  /* 0x000000ffff0f7224 */ /* 0x000fc800000e0618 */
[----:B------:R-:W-:-:S04]  /*0b10*/  IMAD.WIDE.U32 R4, R15, R16, RZ ;  /* 0x000000100f047225 */ /* 0x000fc800078e00ff */
[----:B------:R-:W-:-:S04]  /*0b20*/  IMAD.WIDE.U32 R8, P0, R7, R17, R4 ;  /* 0x0000001107087225 */ /* 0x000fc80007800004 */
[----:B------:R-:W-:-:S04]  /*0b30*/  IMAD.WIDE.U32 R4, R7, R16, RZ ;  /* 0x0000001007047225 */ /* 0x000fc800078e00ff */
[----:B------:R-:W-:Y:S01]  /*0b40*/  IMAD.X R11, RZ, RZ, RZ, P0 ;  /* 0x000000ffff0b7224 */ /* 0x000fe200000e06ff */
[----:B------:R-:W-:Y:S01]  /*0b50*/  IADD3 RZ, P0, R5, R8, RZ ;  /* 0x0000000805ff7210 */ /* 0x000fe20007f1e0ff */
[----:B------:R-:W-:-:S04]  /*0b60*/  IMAD.MOV.U32 R10, RZ, RZ, R9 ;  /* 0x000000ffff0a7224 */ /* 0x000fc800078e0009 */
[----:B------:R-:W-:-:S08]  /*0b70*/  IMAD.WIDE.U32.X R4, R15, R17, R10, P0 ;  /* 0x000000110f047225 */ /* 0x000fd000000e040a */
.L_x_9:
[----:B------:R-:W1:Y:S01]  /*0b80*/  LDC.64 R20, c[0x0][0x640] ;  /* 0x00019000ff147b82 */ /* 0x000e620000000a00 */
[-C--:B------:R-:W-:Y:S01]  /*0b90*/  SHF.R.U64 R22, R4, R12.reuse, R5 ;  /* 0x0000000c04167219 */ /* 0x080fe20000001205 */
[----:B------:R-:W-:Y:S01]  /*0ba0*/  IMAD.MOV.U32 R4, RZ, RZ, R23 ;  /* 0x000000ffff047224 */ /* 0x000fe200078e0017 */
[----:B------:R-:W-:Y:S01]  /*0bb0*/  SHF.R.U32.HI R3, RZ, R12, R5 ;  /* 0x0000000cff037219 */ /* 0x000fe20000011605 */
[----:B------:R-:W-:Y:S01]  /*0bc0*/  IMAD.MOV.U32 R5, RZ, RZ, R24 ;  /* 0x000000ffff057224 */ /* 0x000fe200078e0018 */
[----:B------:R-:W-:Y:S01]  /*0bd0*/  IADD3 R7, P0, RZ, -R22, RZ ;  /* 0x80000016ff077210 */ /* 0x000fe20007f1e0ff */
[----:B0-----:R-:W-:Y:S02]  /*0be0*/  IMAD R23, R13, R14, R2 ;  /* 0x0000000e0d177224 */ /* 0x001fe400078e0202 */
[----:B------:R-:W0:Y:S01]  /*0bf0*/  LDC R10, c[0x0][0x618] ;  /* 0x00018600ff0a7b82 */ /* 0x000e220000000800 */
[----:B------:R-:W-:Y:S02]  /*0c00*/  IMAD.MOV.U32 R13, RZ, RZ, 0x1 ;  /* 0x00000001ff0d7424 */ /* 0x000fe400078e00ff */
[----:B------:R-:W-:-:S02]  /*0c10*/  IMAD.X R3, RZ, RZ, ~R3, P0 ;  /* 0x000000ffff037224 */ /* 0x000fc400000e0e03 */
[----:B------:R-:W-:-:S03]  /*0c20*/  IMAD.WIDE.U32 R4, R7, R18, R4 ;  /* 0x0000001207047225 */ /* 0x000fc600078e0004 */
[----:B------:R-:W2:Y:S01]  /*0c30*/  LDC R9, c[0x0][0x608] ;  /* 0x00018200ff097b82 */ /* 0x000ea20000000800 */
[----:B------:R-:W-:-:S04]  /*0c40*/  IMAD R8, R3, R18, RZ ;  /* 0x0000001203087224 */ /* 0x000fc800078e02ff */
[----:B------:R-:W-:-:S03]  /*0c50*/  IMAD R3, R7, R19, R8 ;  /* 0x0000001307037224 */ /* 0x000fc600078e0208 */
[----:B------:R-:W3:Y:S01]  /*0c60*/  LDC R12, c[0x0][0x658] ;  /* 0x00019600ff0c7b82 */ /* 0x000ee20000000800 */
[----:B------:R-:W-:Y:S01]  /*0c70*/  IMAD.IADD R3, R5, 0x1, R3 ;  /* 0x0000000105037824 */ /* 0x000fe200078e0203 */
[----:B-1----:R-:W-:Y:S01]  /*0c80*/  ISETP.NE.U32.AND P0, PT, R20, RZ, PT ;  /* 0x000000ff1400720c */ /* 0x002fe20003f05070 */
[----:B------:R-:W-:-:S03]  /*0c90*/  IMAD.MOV.U32 R5, RZ, RZ, -0x1 ;  /* 0xffffffffff057424 */ /* 0x000fc600078e00ff */
[----:B------:R-:W-:Y:S02]  /*0ca0*/  ISETP.NE.AND.EX P0, PT, R21, RZ, PT, P0 ;  /* 0x000000ff1500720c */ /* 0x000fe40003f05300 */
[----:B------:R-:W1:Y:S01]  /*0cb0*/  LDC R17, c[0x0][0x600] ;  /* 0x00018000ff117b82 */ /* 0x000e620000000800 */
[-CC-:B0-----:R-:W-:Y:S02]  /*0cc0*/  SHF.R.U64 R15, R4, R10.reuse, R3.reuse ;  /* 0x0000000a040f7219 */ /* 0x181fe40000001203 */
[----:B------:R-:W-:-:S05]  /*0cd0*/  SHF.R.U32.HI R4, RZ, R10, R3 ;  /* 0x0000000aff047219 */ /* 0x000fca0000011603 */
[----:B------:R-:W0:Y:S01]  /*0ce0*/  LDC R16, c[0x0][0x648] ;  /* 0x00019200ff107b82 */ /* 0x000e220000000800 */
[-CC-:B--2---:R-:W-:Y:S02]  /*0cf0*/  SHF.R.U64 R10, R15, R9.reuse, R4.reuse ;  /* 0x000000090f0a7219 */ /* 0x184fe40000001204 */
[----:B------:R-:W-:-:S05]  /*0d00*/  SHF.R.U32.HI R3, RZ, R9, R4 ;  /* 0x00000009ff037219 */ /* 0x000fca0000011604 */
[----:B------:R-:W2:Y:S01]  /*0d10*/  LDC R18, c[0x0][0x638] ;  /* 0x00018e00ff127b82 */ /* 0x000ea20000000800 */
[-C--:B---3--:R-:W-:Y:S02]  /*0d20*/  SHF.L.U32 R2, R5, R12.reuse, RZ ;  /* 0x0000000c05027219 */ /* 0x088fe400000006ff */
[--C-:B------:R-:W-:Y:S02]  /*0d30*/  SHF.R.U64 R14, R10, R12, R3.reuse ;  /* 0x0000000c0a0e7219 */ /* 0x100fe40000001203 */
[----:B------:R-:W-:Y:S02]  /*0d40*/  LOP3.LUT R7, RZ, R2, RZ, 0x33, !PT ;  /* 0x00000002ff077212 */ /* 0x000fe400078e33ff */
[----:B------:R-:W-:Y:S01]  /*0d50*/  SHF.R.U32.HI R3, RZ, R12, R3 ;  /* 0x0000000cff037219 */ /* 0x000fe20000011603 */
[----:B------:R-:W3:Y:S01]  /*0d60*/  LDC R19, c[0x0][0x610] ;  /* 0x00018400ff137b82 */ /* 0x000ee20000000800 */
[----:B------:R-:W-:Y:S01]  /*0d70*/  IMAD.MOV.U32 R2, RZ, RZ, R14 ;  /* 0x000000ffff027224 */ /* 0x000fe200078e000e */
[----:B------:R-:W-:Y:S06]  /*0d80*/  @!P0 BRA `(.L_x_10) ;  /* 0x0000000000288947 */ /* 0x000fec0003800000 */
[----:B------:R-:W4:Y:S02]  /*0d90*/  LDC R9, c[0x0][0x64c] ;  /* 0x00019300ff097b82 */ /* 0x000f240000000800 */
[----:B----4-:R-:W-:-:S05]  /*0da0*/  IADD3 R9, P0, R14, R9, RZ ;  /* 0x000000090e097210 */ /* 0x010fca0007f1e0ff */
        /* <DEDUP_REMOVED lines=8> */
.L_x_10:
[----:B0-----:R-:W-:Y:S01]  /*0e30*/  SHF.R.U64 R3, R2, R16, R3 ;  /* 0x0000001002037219 */ /* 0x001fe20000001203 */
[----:B-1----:R-:W-:Y:S01]  /*0e40*/  VIADD R4, R17, 0xffffffff ;  /* 0xffffffff11047836 */ /* 0x002fe20000000000 */
[----:B------:R-:W-:Y:S02]  /*0e50*/  SHF.L.U32 R2, R13, R12, RZ ;  /* 0x0000000c0d027219 */ /* 0x000fe400000006ff */
[----:B------:R-:W-:Y:S01]  /*0e60*/  LOP3.LUT R7, R10, R7, RZ, 0xc0, !PT ;  /* 0x000000070a077212 */ /* 0x000fe200078ec0ff */
[----:B------:R-:W-:Y:S01]  /*0e70*/  IMAD.MOV R5, RZ, RZ, -R3 ;  /* 0x000000ffff057224 */ /* 0x000fe200078e0a03 */
[----:B------:R-:W-:Y:S02]  /*0e80*/  SEL R6, R6, R23, !P2 ;  /* 0x0000001706067207 */ /* 0x000fe40005000000 */
[----:B------:R-:W-:Y:S01]  /*0e90*/  LOP3.LUT R4, R15, R4, RZ, 0xc0, !PT ;  /* 0x000000040f047212 */ /* 0x000fe200078ec0ff */
[----:B------:R-:W-:Y:S01]  /*0ea0*/  IMAD R7, R2, R3, R7 ;  /* 0x0000000302077224 */ /* 0x000fe200078e0207 */
[----:B------:R-:W-:Y:S01]  /*0eb0*/  R2UR UR48, R22 ;  /* 0x00000000163072ca */ /* 0x000fe200000e0000 */
[----:B--2---:R-:W-:-:S02]  /*0ec0*/  IMAD R2, R5, R18, R14 ;  /* 0x0000001205027224 */ /* 0x004fc400078e020e */
[----:B---3--:R-:W-:Y:S02]  /*0ed0*/  IMAD R6, R7, R19, R6 ;  /* 0x0000001307067224 */ /* 0x008fe400078e0206 */
[----:B------:R-:W-:Y:S02]  /*0ee0*/  IMAD R3, R2, R17, R4 ;  /* 0x0000001102037224 */ /* 0x000fe400078e0204 */
[----:B------:R-:W-:-:S03]  /*0ef0*/  IMAD.MOV.U32 R4, RZ, RZ, 0x1 ;  /* 0x00000001ff047424 */ /* 0x000fc600078e00ff */
[----:B------:R-:W-:Y:S02]  /*0f00*/  SEL R5, R3, R6, !P2 ;  /* 0x0000000603057207 */ /* 0x000fe40005000000 */
[----:B------:R-:W-:-:S03]  /*0f10*/  SEL R2, R6, R3, !P2 ;  /* 0x0000000306027207 */ /* 0x000fc60005000000 */
[----:B------:R1:W-:Y:S04]  /*0f20*/  STL [R1+0x368], R5 ;  /* 0x0003680501007387 */ /* 0x0003e80000100800 */
[----:B------:R1:W-:Y:S02]  /*0f30*/  STL [R1+0x36c], R2 ;  /* 0x00036c0201007387 */ /* 0x0003e40000100800 */
.L_x_8:
[----:B------:R-:W-:-:S08]  /*0f40*/  NOP ;  /* 0x0000000000007918 */ /* 0x000fd00000000000 */
[----:B------:R-:W2:Y:S02]  /*0f50*/  USETMAXREG.TRY_ALLOC.CTAPOOL UP0, 0xf0 ;  /* 0x000000f0000079c8 */ /* 0x000ea40008000600 */
[----:B--2---:R-:W-:-:S13]  /*0f60*/  PLOP3.LUT P0, PT, PT, PT, UP0, 0x80, 0x0 ;  /* 0x000000000000781c */ /* 0x004fda0003f0f008 */
[----:B------:R-:W-:Y:S05]  /*0f70*/  @!P0 BRA `(.L_x_8) ;  /* 0xfffffffc00f08947 */ /* 0x000fea000383ffff */
[----:B------:R-:W-:Y:S01]  /*0f80*/  ULDC.64 UR6, c[0x0][0x598] ;  /* 0x0001660000067ab9 */ /* 0x000fe20000000a00 */
[----:B------:R-:W-:Y:S01]  /*0f90*/  ULDC.64 UR54, c[0x0][0x208] ;  /* 0x0000820000367ab9 */ /* 0x000fe20000000a00 */
[----:B------:R-:W-:-:S04]  /*0fa0*/  ISETP.NE.U32.AND P0, PT, RZ, UR6, PT ;  /* 0x00000006ff007c0c */ /* 0x000fc8000bf05070 */
[----:B------:R-:W-:-:S13]  /*0fb0*/  ISETP.NE.AND.EX P0, PT, RZ, UR7, PT, P0 ;  /* 0x00000007ff007c0c */ /* 0x000fda000bf05300 */
[----:B------:R-:W-:Y:S05]  /*0fc0*/  @!P0 BRA `(.L_x_11) ;  /* 0x0000000000208947 */ /* 0x000fea0003800000 */
[----:B-1----:R-:W1:Y:S02]  /*0fd0*/  LDC.64 R2, c[0x0][0x598] ;  /* 0x00016600ff027b82 */ /* 0x002e640000000a00 */
[----:B-1----:R-:W2:Y:S02]  /*0fe0*/  LDG.E.64 R2, desc[UR54][R2.64] ;  /* 0x0000003602027981 */ /* 0x002ea4000c1e1b00 */
[----:B--2---:R-:W-:-:S04]  /*0ff0*/  ISETP.NE.U32.AND P0, PT, R2, RZ, PT ;  /* 0x000000ff0200720c */ /* 0x004fc80003f05070 */
[----:B------:R-:W-:-:S13]  /*1000*/  ISETP.NE.AND.EX P0, PT, R3, RZ, PT, P0 ;  /* 0x000000ff0300720c */ /* 0x000fda0003f05300 */
[----:B------:R-:W-:Y:S05]  /*1010*/  @!P0 BRA `(.L_x_11) ;  /* 0x00000000000c8947 */ /* 0x000fea0003800000 */
[----:B------:R-:W2:Y:S02]  /*1020*/  LD.E R2, desc[UR54][R2.64] ;  /* 0x0000003602027980 */ /* 0x000ea4000c101900 */
[----:B--2---:R-:W-:Y:S01]  /*1030*/  R2UR UR47, R2 ;  /* 0x00000000022f72ca */ /* 0x004fe200000e0000 */
[----:B------:R-:W-:-:S14]  /*1040*/  BRA `(.L_x_12) ;  /* 0x0000000000247947 */ /* 0x000fdc0003800000 */
.L_x_11:
[----:B------:R-:W-:Y:S02]  /*1050*/  ULDC.64 UR6, c[0x0][0x588] ;  /* 0x0001620000067ab9 */ /* 0x000fe40000000a00 */
[----:B------:R-:W-:-:S04]  /*1060*/  ISETP.NE.U32.AND P0, PT, RZ, UR6, PT ;  /* 0x00000006ff007c0c */ /* 0x000fc8000bf05070 */
[----:B------:R-:W-:-:S13]  /*1070*/  ISETP.NE.AND.EX P0, PT, RZ, UR7, PT, P0 ;  /* 0x00000007ff007c0c */ /* 0x000fda000bf05300 */
[----:B------:R-:W-:Y:S05]  /*1080*/  @!P0 BRA `(.L_x_13) ;  /* 0x0000000000108947 */ /* 0x000fea0003800000 */
[----:B-1----:R-:W1:Y:S02]  /*1090*/  LDC.64 R2, c[0x0][0x588] ;  /* 0x00016200ff027b82 */ /* 0x002e640000000a00 */
[----:B-1----:R-:W2:Y:S02]  /*10a0*/  LDG.E R2, desc[UR54][R2.64] ;  /* 0x0000003602027981 */ /* 0x002ea4000c1e1900 */
[----:B--2---:R-:W-:Y:S01]  /*10b0*/  R2UR UR47, R2 ;  /* 0x00000000022f72ca */ /* 0x004fe200000e0000 */
[----:B------:R-:W-:-:S14]  /*10c0*/  BRA `(.L_x_12) ;  /* 0x0000000000047947 */ /* 0x000fdc0003800000 */
.L_x_13:
[----:B------:R-:W-:-:S05]  /*10d0*/  ULDC UR47, c[0x0][0x580] ;  /* 0x00016000002f7ab9 */ /* 0x000fca0000000800 */
.L_x_12:
[----:B------:R-:W-:Y:S02]  /*10e0*/  ULDC.64 UR6, c[0x0][0x5a0] ;  /* 0x0001680000067ab9 */ /* 0x000fe40000000a00 */
        /* <DEDUP_REMOVED lines=11> */
.L_x_14:
        /* <DEDUP_REMOVED lines=8> */
.L_x_16:
[----:B------:R-:W-:-:S05]  /*1220*/  ULDC UR46, c[0x0][0x584] ;  /* 0x00016100002e7ab9 */ /* 0x000fca0000000800 */
.L_x_15:
[----:B------:R-:W-:-:S13]  /*1230*/  LOP3.LUT P0, RZ, R4, 0xff, RZ, 0xc0, !PT ;  /* 0x000000ff04ff7812 */ /* 0x000fda000780c0ff */
[----:B------:R-:W-:Y:S05]  /*1240*/  @!P0 EXIT ;  /* 0x000000000000894d */ /* 0x000fea0003800000 */
[----:B------:R-:W-:Y:S01]  /*1250*/  ULDC UR9, c[0x0][0x28c] ;  /* 0x0000a30000097ab9 */ /* 0x000fe20000000800 */
[----:B------:R-:W-:Y:S01]  /*1260*/  ULDC.64 UR12, c[0x0][0x5c8] ;  /* 0x00017200000c7ab9 */ /* 0x000fe20000000a00 */
[----:B------:R-:W-:Y:S02]  /*1270*/  UIADD3 UR9, UR9, 0x7f, URZ ;  /* 0x0000007f09097890 */ /* 0x000fe4000fffe03f */
[----:B------:R-:W-:Y:S02]  /*1280*/  USHF.L.U64.HI UR5, UR12, 0x7, UR13 ;  /* 0x000000070c057899 */ /* 0x000fe4000801020d */
[----:B------:R-:W-:Y:S02]  /*1290*/  USHF.R.S32.HI UR11, URZ, 0x1f, UR9 ;  /* 0x0000001f3f0b7899 */ /* 0x000fe40008011409 */
[----:B------:R-:W-:Y:S02]  /*12a0*/  USHF.L.U32 UR6, UR12, 0x7, URZ ;  /* 0x000000070c067899 */ /* 0x000fe4000800063f */
[----:B------:R-:W-:-:S02]  /*12b0*/  ULEA.HI UR45, UR11, UR9, URZ, 0x7 ;  /* 0x000000090b2d7291 */ /* 0x000fc4000f8f383f */
[----:B------:R-:W-:Y:S02]  /*12c0*/  USHF.L.U64.HI UR7, UR12, 0x3, UR13 ;  /* 0x000000030c077899 */ /* 0x000fe4000801020d */
[----:B------:R-:W-:Y:S02]  /*12d0*/  USHF.L.U32 UR8, UR12, 0x3, URZ ;  /* 0x000000030c087899 */ /* 0x000fe4000800063f */
[----:B------:R-:W-:Y:S02]  /*12e0*/  USHF.L.U64.HI UR10, UR12, 0x8, UR13 ;  /* 0x000000080c0a7899 */ /* 0x000fe4000801020d */
[----:B------:R-:W-:Y:S02]  /*12f0*/  USHF.L.U32 UR11, UR12, 0x8, URZ ;  /* 0x000000080c0b7899 */ /* 0x000fe4000800063f */
[----:B------:R-:W-:Y:S02]  /*1300*/  ULOP3.LUT UR44, UR4, 0x1, URZ, 0xfc, !UPT ;  /* 0x00000001042c7892 */ /* 0x000fe4000f8efc3f */
[----:B------:R-:W-:Y:S01]  /*1310*/  USHF.R.S32.HI UR45, URZ, 0x7, UR45 ;  /* 0x000000073f2d7899 */ /* 0x000fe2000801142d */
[----:B------:R-:W-:Y:S01]  /*1320*/  UMOV UR43, URZ ;  /* 0x0000003f002b7c82 */ /* 0x000fe20008000000 */
[----:B------:R-:W-:-:S10]  /*1330*/  UMOV UR42, URZ ;  /* 0x0000003f002a7c82 */ /* 0x000fd40008000000 */
.L_x_97:
[----:B------:R-:W-:Y:S01]  /*1340*/  STL [R1+0x358], RZ ;  /* 0x000358ff01007387 */ /* 0x000fe20000100800 */
[----:B------:R-:W2:Y:S01]  /*1350*/  S2UR UR17, SR_CgaCtaId ;  /* 0x00000000001179c3 */ /* 0x000ea20000008800 */
[----:B------:R-:W-:Y:S01]  /*1360*/  UMOV UR16, 0x400 ;  /* 0x0000040000107882 */ /* 0x000fe20000000000 */
[----:B------:R-:W-:Y:S01]  /*1370*/  UMOV UR41, URZ ;  /* 0x0000003f00297c82 */ /* 0x000fe20008000000 */
[----:B------:R-:W-:Y:S01]  /*1380*/  STL [R1+0x354], RZ ;  /* 0x000354ff01007387 */ /* 0x000fe20000100800 */
[----:B------:R-:W-:Y:S01]  /*1390*/  UMOV UR12, URZ ;  /* 0x0000003f000c7c82 */ /* 0x000fe20008000000 */
[----:B------:R-:W-:Y:S01]  /*13a0*/  UMOV UR13, URZ ;  /* 0x0000003f000d7c82 */ /* 0x000fe20008000000 */
[----:B------:R-:W-:Y:S01]  /*13b0*/  UMOV UR53, UR42 ;  /* 0x0000002a00357c82 */ /* 0x000fe20008000000 */
[----:B------:R-:W-:Y:S01]  /*13c0*/  STL [R1+0x350], RZ ;  /* 0x000350ff01007387 */ /* 0x000fe20000100800 */
[----:B------:R-:W3:Y:S01]  /*13d0*/  LDC R3, c[0x0][0x28c] ;  /* 0x0000a300ff037b82 */ /* 0x000ee20000000800 */
[----:B------:R-:W-:Y:S01]  /*13e0*/  UMOV UR52, UR43 ;  /* 0x0000002b00347c82 */ /* 0x000fe20008000000 */
[----:B------:R-:W-:Y:S01]  /*13f0*/  CS2R R236, SRZ ;  /* 0x0000000000ec7805 */ /* 0x000fe2000001ff00 */
[----:B------:R-:W-:Y:S01]  /*1400*/  STL [R1+0x34c], RZ ;  /* 0x00034cff01007387 */ /* 0x000fe20000100800 */
[----:B------:R-:W-:-:S02]  /*1410*/  CS2R R234, SRZ ;  /* 0x0000000000ea7805 */ /* 0x000fc4000001ff00 */
[----:B------:R-:W-:Y:S02]  /*1420*/  CS2R R232, SRZ ;  /* 0x0000000000e87805 */ /* 0x000fe4000001ff00 */
[----:B0-----:R-:W-:Y:S01]  /*1430*/  CS2R R22, SRZ ;  /* 0x0000000000167805 */ /* 0x001fe2000001ff00 */
[----:B------:R-:W-:Y:S01]  /*1440*/  STL [R1+0x348], RZ ;  /* 0x000348ff01007387 */ /* 0x000fe20000100800 */
[----:B------:R-:W-:Y:S02]  /*1450*/  CS2R R20, SRZ ;  /* 0x0000000000147805 */ /* 0x000fe4000001ff00 */
[----:B------:R-:W-:Y:S02]  /*1460*/  CS2R R18, SRZ ;  /* 0x0000000000127805 */ /* 0x000fe4000001ff00 */
[----:B------:R-:W-:Y:S01]  /*1470*/  CS2R R16, SRZ ;  /* 0x0000000000107805 */ /* 0x000fe2000001ff00 */
[----:B------:R-:W-:Y:S01]  /*1480*/  STL [R1+0x344], RZ ;  /* 0x000344ff01007387 */ /* 0x000fe20000100800 */
[----:B------:R-:W-:-:S02]  /*1490*/  CS2R R14, SRZ ;  /* 0x00000000000e7805 */ /* 0x000fc4000001ff00 */
[----:B-1----:R-:W-:Y:S02]  /*14a0*/  CS2R R4, SRZ ;  /* 0x0000000000047805 */ /* 0x002fe4000001ff00 */
[----:B------:R-:W-:Y:S01]  /*14b0*/  CS2R R6, SRZ ;  /* 0x0000000000067805 */ /* 0x000fe2000001ff00 */
[----:B------:R-:W-:Y:S01]  /*14c0*/  STL [R1+0x340], RZ ;  /* 0x000340ff01007387 */ /* 0x000fe20000100800 */
[----:B------:R-:W-:Y:S01]  /*14d0*/  CS2R R8, SRZ ;  /* 0x0000000000087805 */ /* 0x000fe2000001ff00 */
[----:B------:R-:W-:Y:S01]  /*14e0*/  IMAD.MOV.U32 R10, RZ, RZ, RZ ;  /* 0x000000ffff0a7224 */ /* 0x000fe200078e00ff */
[----:B------:R-:W-:Y:S01]  /*14f0*/  CS2R R224, SRZ ;  /* 0x0000000000e07805 */ /* 0x000fe2000001ff00 */
[----:B------:R-:W-:Y:S01]  /*1500*/  STL [R1+0x33c], RZ ;  /* 0x00033cff01007387 */ /* 0x000fe20000100800 */
[----:B------:R-:W-:Y:S02]  /*1510*/  CS2R R226, SRZ ;  /* 0x0000000000e27805 */ /* 0x000fe4000001ff00 */
[----:B------:R-:W-:-:S02]  /*1520*/  CS2R R228, SRZ ;  /* 0x0000000000e47805 */ /* 0x000fc4000001ff00 */
[----:B------:R-:W-:Y:S01]  /*1530*/  CS2R R230, SRZ ;  /* 0x0000000000e67805 */ /* 0x000fe2000001ff00 */
[----:B------:R-:W-:Y:S01]  /*1540*/  STL [R1+0x338], RZ ;  /* 0x000338ff01007387 */ /* 0x000fe20000100800 */
[----:B---3--:R-:W-:Y:S02]  /*1550*/  ISETP.GE.AND P0, PT, R3, 0x1, PT ;  /* 0x000000010300780c */ /* 0x008fe40003f06270 */
[----:B------:R-:W-:Y:S02]  /*1560*/  CS2R R216, SRZ ;  /* 0x0000000000d87805 */ /* 0x000fe4000001ff00 */
[----:B------:R-:W-:Y:S01]  /*1570*/  CS2R R218, SRZ ;  /* 0x0000000000da7805 */ /* 0x000fe2000001ff00 */
[----:B------:R-:W-:Y:S01]  /*1580*/  STL [R1+0x334], RZ ;  /* 0x000334ff01007387 */ /* 0x000fe20000100800 */
[----:B------:R-:W-:Y:S02]  /*1590*/  CS2R R220, SRZ ;  /* 0x0000000000dc7805 */ /* 0x000fe4000001ff00 */
[----:B------:R-:W-:-:S02]  /*15a0*/  CS2R R222, SRZ ;  /* 0x0000000000de7805 */ /* 0x000fc4000001ff00 */
[----:B------:R-:W-:Y:S01]  /*15b0*/  CS2R R208, SRZ ;  /* 0x0000000000d07805 */ /* 0x000fe2000001ff00 */
[----:B------:R-:W-:Y:S01]  /*15c0*/  STL [R1+0x330], RZ ;  /* 0x000330ff01007387 */ /* 0x000fe20000100800 */
[----:B------:R-:W-:Y:S02]  /*15d0*/  CS2R R210, SRZ ;  /* 0x0000000000d27805 */ /* 0x000fe4000001ff00 */
        /* <DEDUP_REMOVED lines=124> */
[----:B------:R-:W-:Y:S01]  /*1da0*/  CS2R R30, SRZ ;  /* 0x00000000001e7805 */ /* 0x000fe2000001ff00 */
[----:B------:R-:W-:Y:S04]  /*1db0*/  STL [R1+0x2b0], RZ ;  /* 0x0002b0ff01007387 */ /* 0x000fe80000100800 */
        /* <DEDUP_REMOVED lines=84> */
[----:B------:R-:W-:Y:S01]  /*2300*/  STL [R1+0x15c], RZ ;  /* 0x00015cff01007387 */ /* 0x000fe20000100800 */
[----:B------:R-:W0:Y:S03]  /*2310*/  S2R R2, SR_TID.X ;  /* 0x0000000000027919 */ /* 0x000e260000002100 */
        /* <DEDUP_REMOVED lines=8> */
[----:B0-----:R-:W-:-:S03]  /*23a0*/  LOP3.LUT R2, R2, 0x80, RZ, 0xc0, !PT ;  /* 0x0000008002027812 */ /* 0x001fc600078ec0ff */
[----:B------:R-:W-:Y:S01]  /*23b0*/  STL [R1+0x138], RZ ;  /* 0x000138ff01007387 */ /* 0x000fe20000100800 */
[----:B------:R-:W-:-:S03]  /*23c0*/  SHF.R.U32.HI R2, RZ, 0x7, R2 ;  /* 0x00000007ff027819 */ /* 0x000fc60000011602 */
        /* <DEDUP_REMOVED lines=33> */
[----:B------:R-:W0:Y:S04]  /*25e0*/  SHFL.IDX PT, R2, R2, RZ, 0x1f ;  /* 0x00001fff02027589 */ /* 0x000e2800000e0000 */
[----:B------:R1:W-:Y:S04]  /*25f0*/  STL [R1+0xb0], RZ ;  /* 0x0000b0ff01007387 */ /* 0x0003e80000100800 */
[----:B------:R1:W-:Y:S04]  /*2600*/  STL [R1+0xac], RZ ;  /* 0x0000acff01007387 */ /* 0x0003e80000100800 */
[----:B------:R1:W-:Y:S04]  /*2610*/  STL [R1+0xa8], RZ ;  /* 0x0000a8ff01007387 */ /* 0x0003e80000100800 */
[----:B------:R1:W-:Y:S04]  /*2620*/  STL [R1+0xa4], RZ ;  /* 0x0000a4ff01007387 */ /* 0x0003e80000100800 */
[----:B------:R1:W-:Y:S04]  /*2630*/  STL [R1+0xa0], RZ ;  /* 0x0000a0ff01007387 */ /* 0x0003e80000100800 */
[----:B------:R1:W-:Y:S01]  /*2640*/  STL [R1+0x9c], RZ ;  /* 0x00009cff01007387 */ /* 0x0003e20000100800 */
[----:B0-----:R-:W-:-:S02]  /*2650*/  R2UR UR14, R2 ;  /* 0x00000000020e72ca */ /* 0x001fc400000e0000 */
[----:B------:R-:W-:Y:S01]  /*2660*/  CS2R R2, SRZ ;  /* 0x0000000000027805 */ /* 0x000fe2000001ff00 */
[----:B------:R1:W-:Y:S04]  /*2670*/  STL [R1+0x98], RZ ;  /* 0x000098ff01007387 */ /* 0x0003e80000100800 */
[----:B------:R1:W-:Y:S04]  /*2680*/  STL [R1+0x94], RZ ;  /* 0x000094ff01007387 */ /* 0x0003e80000100800 */
[----:B------:R1:W-:Y:S02]  /*2690*/  STL [R1+0x90], RZ ;  /* 0x000090ff01007387 */ /* 0x0003e40000100800 */
[----:B------:R-:W-:-:S02]  /*26a0*/  ULEA.HI UR9, UR14, UR14, URZ, 0x1 ;  /* 0x0000000e0e097291 */ /* 0x000fc4000f8f083f */
[----:B------:R1:W-:Y:S02]  /*26b0*/  STL [R1+0x8c], RZ ;  /* 0x00008cff01007387 */ /* 0x0003e40000100800 */
[----:B------:R-:W-:Y:S02]  /*26c0*/  ULOP3.LUT UR15, UR9, 0x7fffe, URZ, 0xc0, !UPT ;  /* 0x0007fffe090f7892 */ /* 0x000fe4000f8ec03f */
[----:B------:R1:W-:Y:S01]  /*26d0*/  STL [R1+0x88], RZ ;  /* 0x000088ff01007387 */ /* 0x0003e20000100800 */
[----:B--2---:R-:W-:Y:S02]  /*26e0*/  ULEA UR9, UR17, UR16, 0x18 ;  /* 0x0000001011097291 */ /* 0x004fe4000f8ec03f */
[----:B------:R-:W-:Y:S01]  /*26f0*/  UIADD3 UR15, UR14, -UR15, URZ ;  /* 0x8000000f0e0f7290 */ /* 0x000fe2000fffe03f */
[----:B------:R1:W-:Y:S03]  /*2700*/  STL [R1+0x84], RZ ;  /* 0x000084ff01007387 */ /* 0x0003e60000100800 */
[----:B------:R-:W-:Y:S01]  /*2710*/  ULEA UR15, UR15, UR9, 0xd ;  /* 0x000000090f0f7291 */ /* 0x000fe2000f8e683f */
[----:B------:R1:W-:Y:S03]  /*2720*/  STL [R1+0x80], RZ ;  /* 0x000080ff01007387 */ /* 0x0003e60000100800 */
[----:B------:R-:W-:Y:S01]  /*2730*/  UIADD3 UR15, UR15, 0x100, URZ ;  /* 0x000001000f0f7890 */ /* 0x000fe2000fffe03f */
[----:B------:R1:W-:Y:S03]  /*2740*/  STL [R1+0x7c], RZ ;  /* 0x00007cff01007387 */ /* 0x0003e60000100800 */
[----:B------:R-:W-:Y:S01]  /*2750*/  USHF.R.U32.HI UR15, URZ, 0x4, UR15 ;  /* 0x000000043f0f7899 */ /* 0x000fe2000801160f */
[----:B------:R1:W-:Y:S03]  /*2760*/  STL [R1+0x78], RZ ;  /* 0x000078ff01007387 */ /* 0x0003e60000100800 */
[----:B------:R-:W-:Y:S01]  /*2770*/  ULOP3.LUT UR40, UR15, 0x3fff, URZ, 0xc0, !UPT ;  /* 0x00003fff0f287892 */ /* 0x000fe2000f8ec03f */
[----:B------:R1:W-:Y:S04]  /*2780*/  STL [R1+0x74], RZ ;  /* 0x000074ff01007387 */ /* 0x0003e80000100800 */
        /* <DEDUP_REMOVED lines=21> */
[----:B------:R1:W-:Y:S04]  /*28e0*/  STL [R1], RZ ;  /* 0x000000ff01007387 */ /* 0x0003e80000100800 */
[----:B------:R1:W-:Y:S04]  /*28f0*/  STL [R1+0x4], RZ ;  /* 0x000004ff01007387 */ /* 0x0003e80000100800 */
[----:B------:R1:W-:Y:S04]  /*2900*/  STL [R1+0x8], RZ ;  /* 0x000008ff01007387 */ /* 0x0003e80000100800 */
[----:B------:R1:W-:Y:S04]  /*2910*/  STL [R1+0xc], RZ ;  /* 0x00000cff01007387 */ /* 0x0003e80000100800 */
[----:B------:R1:W-:Y:S04]  /*2920*/  STL [R1+0x10], RZ ;  /* 0x000010ff01007387 */ /* 0x0003e80000100800 */
[----:B------:R1:W-:Y:S04]  /*2930*/  STL [R1+0x14], RZ ;  /* 0x000014ff01007387 */ /* 0x0003e80000100800 */
[----:B------:R1:W-:Y:S04]  /*2940*/  STL [R1+0x18], RZ ;  /* 0x000018ff01007387 */ /* 0x0003e80000100800 */
[----:B------:R1:W-:Y:S01]  /*2950*/  STL [R1+0x1c], RZ ;  /* 0x00001cff01007387 */ /* 0x0003e20000100800 */
[----:B------:R-:W-:Y:S05]  /*2960*/  @!P0 BRA `(.L_x_17) ;  /* 0x0000005400ac8947 */ /* 0x000fea0003800000 */
[----:B------:R-:W-:-:S06]  /*2970*/  UISETP.NE.AND UP0, UPT, UR44, 0x3, UPT ;  /* 0x000000032c00788c */ /* 0x000fcc000bf05270 */
[----:B------:R-:W-:-:S13]  /*2980*/  PLOP3.LUT P1, PT, PT, PT, UP0, 0x80, 0x0 ;  /* 0x000000000000781c */ /* 0x000fda0003f2f008 */
[----:B------:R-:W-:Y:S05]  /*2990*/  @!P1 BRA `(.L_x_18) ;  /* 0x0000000000049947 */ /* 0x000fea0003800000 */
[----:B------:R-:W-:Y:S01]  /*29a0*/  BPT.TRAP 0x1 ;  /* 0x000000040000795c */ /* 0x000fe20000300000 */
.L_x_18:
[----:B------:R-:W-:Y:S01]  /*29b0*/  ULEA UR12, UR42, UR9, 0x3 ;  /* 0x000000092a0c7291 */ /* 0x000fe2000f8e183f */
[----:B------:R-:W-:-:S05]  /*29c0*/  IMAD.U32 R2, RZ, RZ, UR43 ;  /* 0x0000002bff027e24 */ /* 0x000fca000f8e00ff */
[----:B------:R-:W-:-:S04]  /*29d0*/  SHF.L.U32 R2, R2, 0x1f, RZ ;  /* 0x0000001f02027819 */ /* 0x000fc800000006ff */
[----:B------:R0:W2:Y:S01]  /*29e0*/  SYNCS.PHASECHK.TRANS64.TRYWAIT P0, [UR12], R2 ;  /* 0x00000002ff0075a7 */ /* 0x0000a2000800014c */
[----:B------:R-:W-:Y:S05]  /*29f0*/  @!P1 BRA `(.L_x_19) ;  /* 0x0000000000049947 */ /* 0x000fea0003800000 */
[----:B------:R-:W-:Y:S01]  /*2a00*/  BPT.TRAP 0x1 ;  /* 0x000000040000795c */ /* 0x000fe20000300000 */
.L_x_19:
[----:B------:R3:W-:Y:S01]  /*2a10*/  STL [R1+0x358], RZ ;  /* 0x000358ff01007387 */ /* 0x0007e20000100800 */
[----:B------:R-:W-:Y:S01]  /*2a20*/  UMOV UR41, 0x4 ;  /* 0x0000000400297882 */ /* 0x000fe20000000000 */
[----:B--2---:R-:W-:Y:S05]  /*2a30*/  @P0 BRA `(.L_x_20) ;  /* 0x0000000000080947 */ /* 0x004fea0003800000 */
[----:B------:R-:W2:Y:S02]  /*2a40*/  SYNCS.PHASECHK.TRANS64.TRYWAIT P0, [UR12], R2 ;  /* 0x00000002ff0075a7 */ /* 0x000ea4000800014c */
[----:B--2---:R-:W-:Y:S05]  /*2a50*/  @!P0 BRA `(.L_x_21) ;  /* 0x000002ac00288947 */ /* 0x004fea0003800000 */
.L_x_20:
[----:B------:R-:W-:Y:S01]  /*2a60*/  UIADD3 UR12, UR9, 0x20100, URZ ;  /* 0x00020100090c7890 */ /* 0x000fe2000fffe03f */
[----:B------:R-:W-:Y:S01]  /*2a70*/  WARPGROUP.ARRIVE ;  /* 0x00000000000079c5 */ /* 0x000fe20000000000 */
[----:B------:R-:W-:Y:S01]  /*2a80*/  ULOP3.LUT UR49, UR40, 0x10000, URZ, 0xfc, !UPT ;  /* 0x0001000028317892 */ /* 0x000fe2000f8efc3f */
[----:B------:R-:W-:Y:S01]  /*2a90*/  STL [R1+0x354], RZ ;  /* 0x000354ff01007387 */ /* 0x000fe20000100800 */
[----:B------:R-:W-:Y:S02]  /*2aa0*/  USHF.R.U32.HI UR12, URZ, 0x4, UR12 ;  /* 0x000000043f0c7899 */ /* 0x000fe4000801160c */
[----:B------:R-:W-:Y:S01]  /*2ab0*/  ULEA UR49, UR42, UR49, 0xc ;  /* 0x000000312a317291 */ /* 0x000fe2000f8e603f */
[----:B------:R-:W-:Y:S01]  /*2ac0*/  STL [R1+0x350], RZ ;  /* 0x000350ff01007387 */ /* 0x000fe20000100800 */
[----:B------:R-:W-:Y:S01]  /*2ad0*/  ULOP3.LUT UR12, UR12, 0x3fff, URZ, 0xc0, !UPT ;  /* 0x00003fff0c0c7892 */ /* 0x000fe2000f8ec03f */
[----:B------:R-:W-:Y:S01]  /*2ae0*/  UMOV UR13, 0x40000040 ;  /* 0x40000040000d7882 */ /* 0x000fe20000000000 */
[----:B------:R-:W-:-:S02]  /*2af0*/  UMOV UR15, 0x40000040 ;  /* 0x40000040000f7882 */ /* 0x000fc40000000000 */
[----:B------:R-:W-:Y:S01]  /*2b00*/  ULOP3.LUT UR12, UR12, 0x10000, URZ, 0xfc, !UPT ;  /* 0x000100000c0c7892 */ /* 0x000fe2000f8efc3f */
[----:B------:R-:W-:Y:S01]  /*2b10*/  STL [R1+0x34c], RZ ;  /* 0x00034cff01007387 */ /* 0x000fe20000100800 */
[----:B------:R-:W-:Y:S01]  /*2b20*/  UMOV UR33, UR13 ;  /* 0x0000000d00217c82 */ /* 0x000fe20008000000 */
[----:B------:R-:W-:Y:S01]  /*2b30*/  UMOV UR35, 0x40000040 ;  /* 0x4000004000237882 */ /* 0x000fe20000000000 */
[----:B------:R-:W-:Y:S01]  /*2b40*/  UIMAD UR50, UR42, 0x380, UR12 ;  /* 0x000003802a3278a4 */ /* 0x000fe2000f8e020c */
[----:B------:R-:W-:Y:S01]  /*2b50*/  STL [R1+0x348], RZ ;  /* 0x000348ff01007387 */ /* 0x000fe20000100800 */
[----:B------:R-:W-:Y:S01]  /*2b60*/  UMOV UR37, UR13 ;  /* 0x0000000d00257c82 */ /* 0x000fe20008000000 */
[----:B------:R-:W-:Y:S01]  /*2b70*/  UMOV UR12, UR49 ;  /* 0x00000031000c7c82 */ /* 0x000fe20008000000 */
[----:B------:R-:W-:Y:S01]  /*2b80*/  UIADD3 UR34, UR50, 0x80, URZ ;  /* 0x0000008032227890 */ /* 0x000fe2000fffe03f */
[----:B------:R-:W-:Y:S01]  /*2b90*/  STL [R1+0x344], RZ ;  /* 0x000344ff01007387 */ /* 0x000fe20000100800 */
[----:B------:R-:W-:Y:S01]  /*2ba0*/  UMOV UR32, UR12 ;  /* 0x0000000c00207c82 */ /* 0x000fe20008000000 */
[----:B------:R-:W-:Y:S01]  /*2bb0*/  UMOV UR14, UR50 ;  /* 0x00000032000e7c82 */ /* 0x000fe20008000000 */
[----:B------:R-:W-:Y:S01]  /*2bc0*/  UIADD3 UR38, UR50, 0x100, URZ ;  /* 0x0000010032267890 */ /* 0x000fe2000fffe03f */
[----:B------:R-:W-:Y:S01]  /*2bd0*/  QGMMA.64x16x32.F32.E4M3.E4M3 R4, gdesc[UR12], RZ, !UPT, gsb0 ;  /* 0x002000000c0479f3 */ /* 0x000fe2000c0008ff */
[----:B------:R-:W-:Y:S01]  /*2be0*/  UMOV UR36, UR12 ;  /* 0x0000000c00247c82 */ /* 0x000fe20008000000 */
[----:B------:R-:W-:Y:S01]  /*2bf0*/  UMOV UR39, 0x40000040 ;  /* 0x4000004000277882 */ /* 0x000fe20000000000 */
[----:B------:R-:W-:Y:S01]  /*2c00*/  UIADD3 UR18, UR50, 0x180, URZ ;  /* 0x0000018032127890 */ /* 0x000fe2000fffe03f */
[----:B------:R-:W-:Y:S01]  /*2c10*/  STL [R1+0x340], RZ ;  /* 0x000340ff01007387 */ /* 0x000fe20000100800 */
[----:B------:R-:W-:Y:S01]  /*2c20*/  UMOV UR16, UR12 ;  /* 0x0000000c00107c82 */ /* 0x000fe20008000000 */
        /* <DEDUP_REMOVED lines=25> */
[----:B------:R-:W-:-:S02]  /*2dc0*/  WARPGROUP.DEPBAR.LE gsb0, 0x0 ;  /* 0x00008000000079c5 */ /* 0x000fc40000010000 */
[----:B------:R-:W-:Y:S01]  /*2dd0*/  WARPGROUP.ARRIVE ;  /* 0x00000000000079c5 */ /* 0x000fe20000000000 */
[----:B------:R-:W-:Y:S01]  /*2de0*/  IMAD.MOV.U32 R19, RZ, RZ, R4 ;  /* 0x000000ffff137224 */ /* 0x000fe200078e0004 */
[----:B------:R-:W-:Y:S01]  /*2df0*/  STL [R1+0x310], RZ ;  /* 0x000310ff01007387 */ /* 0x000fe20000100800 */
[----:B------:R-:W-:Y:S02]  /*2e00*/  IMAD.MOV.U32 R18, RZ, RZ, R5 ;  /* 0x000000ffff127224 */ /* 0x000fe400078e0005 */
[----:B------:R-:W-:Y:S01]  /*2e10*/  IMAD.MOV.U32 R17, RZ, RZ, R6 ;  /* 0x000000ffff117224 */ /* 0x000fe200078e0006 */
[----:B------:R-:W-:Y:S01]  /*2e20*/  QGMMA.64x16x32.F32.E4M3.E4M3 R208, gdesc[UR32], RZ, !UPT, gsb0 ;  /* 0x0020000020d079f3 */ /* 0x000fe2000c0008ff */
[----:B------:R-:W-:Y:S01]  /*2e30*/  IMAD.MOV.U32 R16, RZ, RZ, R7 ;  /* 0x000000ffff107224 */ /* 0x000fe200078e0007 */
[----:B------:R-:W-:Y:S01]  /*2e40*/  STL [R1+0x30c], RZ ;  /* 0x00030cff01007387 */ /* 0x000fe20000100800 */
[----:B------:R-:W-:Y:S02]  /*2e50*/  IMAD.MOV.U32 R15, RZ, RZ, R8 ;  /* 0x000000ffff0f7224 */ /* 0x000fe400078e0008 */
[----:B------:R-:W-:Y:S01]  /*2e60*/  IMAD.MOV.U32 R14, RZ, RZ, R9 ;  /* 0x000000ffff0e7224 */ /* 0x000fe200078e0009 */
[----:B------:R-:W-:Y:S01]  /*2e70*/  STL [R1+0x308], RZ ;  /* 0x000308ff01007387 */ /* 0x000fe20000100800 */
[----:B--2---:R-:W-:-:S02]  /*2e80*/  IMAD.MOV.U32 R3, RZ, RZ, R10 ;  /* 0x000000ffff037224 */ /* 0x004fc400078e000a */
[----:B0-----:R-:W-:Y:S01]  /*2e90*/  IMAD.MOV.U32 R2, RZ, RZ, R11 ;  /* 0x000000ffff027224 */ /* 0x001fe200078e000b */
        /* <DEDUP_REMOVED lines=13> */
[----:B------:R-:W-:Y:S04]  /*2f70*/  STL [R1+0x2d8], RZ ;  /* 0x0002d8ff01007387 */ /* 0x000fe80000100800 */
[----:B------:R-:W-:Y:S01]  /*2f80*/  STL [R1+0x2d4], RZ ;  /* 0x0002d4ff01007387 */ /* 0x000fe20000100800 */
[----:B------:R-:W-:Y:S03]  /*2f90*/  QGMMA.64x16x32.F32.E4M3.E4M3 R176, gdesc[UR36], RZ, !UPT, gsb0 ;  /* 0x0020000024b079f3 */ /* 0x000fe6000c0008ff */
        /* <DEDUP_REMOVED lines=17> */
[----:B------:R-:W-:Y:S01]  /*30b0*/  QGMMA.64x16x32.F32.E4M3.E4M3 R144, gdesc[UR16], RZ, !UPT, gsb0 ;  /* 0x00200000109079f3 */ /* 0x000fe2000c0008ff */
[----:B------:R-:W-:Y:S02]  /*30c0*/  UIADD3 UR16, UR49, 0x400, URZ ;  /* 0x0000040031107890 */ /* 0x000fe4000fffe03f */
        /* <DEDUP_REMOVED lines=54> */
[----:B------:R-:W-:Y:S01]  /*3430*/  UMOV UR28, UR16 ;  /* 0x00000010001c7c82 */ /* 0x000fe20008000000 */
[----:B------:R-:W-:Y:S01]  /*3440*/  UMOV UR29, 0x40000040 ;  /* 0x40000040001d7882 */ /* 0x000fe20000000000 */
[----:B------:R-:W-:Y:S01]  /*3450*/  UMOV UR24, UR28 ;  /* 0x0000001c00187c82 */ /* 0x000fe20008000000 */
        /* <DEDUP_REMOVED lines=52> */
[----:B------:R0:W-:Y:S04]  /*37a0*/  STL.64 [R1+0x3d8], R214 ;  /* 0x0003d8d601007387 */ /* 0x0001e80000100a00 */
[----:B------:R-:W-:Y:S04]  /*37b0*/  STL.64 [R1+0x3d0], R212 ;  /* 0x0003d0d401007387 */ /* 0x000fe80000100a00 */
[----:B------:R2:W-:Y:S04]  /*37c0*/  STL.64 [R1+0x3c8], R210 ;  /* 0x0003c8d201007387 */ /* 0x0005e80000100a00 */
[----:B------:R4:W-:Y:S01]  /*37d0*/  STL.64 [R1+0x3c0], R208 ;  /* 0x0003c0d001007387 */ /* 0x0009e20000100a00 */
[----:B0-----:R-:W-:-:S02]  /*37e0*/  IMAD.MOV.U32 R214, RZ, RZ, R3 ;  /* 0x000000ffffd67224 */ /* 0x001fc400078e0003 */
[----:B------:R-:W-:Y:S01]  /*37f0*/  IMAD.MOV.U32 R215, RZ, RZ, R2 ;  /* 0x000000ffffd77224 */ /* 0x000fe200078e0002 */
[----:B------:R-:W-:Y:S01]  /*3800*/  STL [R1+0x154], RZ ;  /* 0x000154ff01007387 */ /* 0x000fe20000100800 */
[----:B------:R-:W-:Y:S02]  /*3810*/  WARPGROUP.DEPBAR.LE gsb0, 0x0 ;  /* 0x00008000000079c5 */ /* 0x000fe40000010000 */
[----:B------:R-:W-:Y:S01]  /*3820*/  WARPGROUP.ARRIVE ;  /* 0x00000000000079c5 */ /* 0x000fe20000000000 */
[----:B--2---:R-:W-:Y:S01]  /*3830*/  IMAD.MOV.U32 R210, RZ, RZ, R17 ;  /* 0x000000ffffd27224 */ /* 0x004fe200078e0011 */
[----:B------:R-:W-:Y:S01]  /*3840*/  STL [R1+0x150], RZ ;  /* 0x000150ff01007387 */ /* 0x000fe20000100800 */
[----:B------:R-:W-:Y:S02]  /*3850*/  IMAD.MOV.U32 R211, RZ, RZ, R16 ;  /* 0x000000ffffd37224 */ /* 0x000fe400078e0010 */
[----:B----4-:R-:W-:Y:S01]  /*3860*/  IMAD.MOV.U32 R208, RZ, RZ, R19 ;  /* 0x000000ffffd07224 */ /* 0x010fe200078e0013 */
[----:B------:R-:W-:Y:S01]  /*3870*/  QGMMA.64x16x32.F32.E4M3.E4M3 R104, gdesc[UR20], RZ, !UPT, gsb0 ;  /* 0x00200000146879f3 */ /* 0x000fe2000c0008ff */
[----:B------:R-:W-:Y:S01]  /*3880*/  IMAD.MOV.U32 R209, RZ, RZ, R18 ;  /* 0x000000ffffd17224 */ /* 0x000fe200078e0012 */
[----:B------:R-:W-:Y:S01]  /*3890*/  STL [R1+0x14c], RZ ;  /* 0x00014cff01007387 */ /* 0x000fe20000100800 */
[----:B------:R-:W-:-:S02]  /*38a0*/  IMAD.MOV.U32 R212, RZ, RZ, R15 ;  /* 0x000000ffffd47224 */ /* 0x000fc400078e000f */
[----:B------:R-:W-:Y:S01]  /*38b0*/  IMAD.MOV.U32 R213, RZ, RZ, R14 ;  /* 0x000000ffffd57224 */ /* 0x000fe200078e000e */
        /* <DEDUP_REMOVED lines=18> */
[----:B------:R-:W-:Y:S02]  /*39e0*/  WARPGROUP.DEPBAR.LE gsb0, 0x0 ;  /* 0x00008000000079c5 */ /* 0x000fe40000010000 */
[----:B------:R-:W-:-:S06]  /*39f0*/  WARPGROUP.ARRIVE ;  /* 0x00000000000079c5 */ /* 0x000fcc0000000000 */
[----:B------:R-:W-:Y:S03]  /*3a00*/  QGMMA.64x16x32.F32.E4M3.E4M3 R168, gdesc[UR36], RZ, !UPT, gsb0 ;  /* 0x0020000024a879f3 */ /* 0x000fe6000c0008ff */
[----:B------:R-:W-:Y:S02]  /*3a10*/  WARPGROUP.DEPBAR.LE gsb0, 0x0 ;  /* 0x00008000000079c5 */ /* 0x000fe40000010000 */
[----:B------:R-:W-:-:S06]  /*3a20*/  WARPGROUP.ARRIVE ;  /* 0x00000000000079c5 */ /* 0x000fcc0000000000 */
[----:B------:R-:W-:Y:S03]  /*3a30*/  QGMMA.64x16x32.F32.E4M3.E4M3 R200, gdesc[UR32], RZ, !UPT, gsb0 ;  /* 0x0020000020c879f3 */ /* 0x000fe6000c0008ff */
[----:B------:R-:W-:Y:S02]  /*3a40*/  WARPGROUP.DEPBAR.LE gsb0, 0x0 ;  /* 0x00008000000079c5 */ /* 0x000fe40000010000 */
[----:B------:R-:W-:-:S06]  /*3a50*/  WARPGROUP.ARRIVE ;  /* 0x00000000000079c5 */ /* 0x000fcc0000000000 */
        /* <DEDUP_REMOVED lines=15> */
[----:B------:R-:W-:-:S02]  /*3b50*/  WARPGROUP.DEPBAR.LE gsb0, 0x0 ;  /* 0x00008000000079c5 */ /* 0x000fc40000010000 */
[----:B------:R-:W-:-:S06]  /*3b60*/  WARPGROUP.ARRIVE ;  /* 0x00000000000079c5 */ /* 0x000fcc0000000000 */
[----:B------:R-:W-:Y:S03]  /*3b70*/  QGMMA.64x16x32.F32.E4M3.E4M3 R224, gdesc[UR12], RZ, !UPT, gsb0 ;  /* 0x002000000ce079f3 */ /* 0x000fe6000c0008ff */
        /* <DEDUP_REMOVED lines=46> */
[----:B------:R-:W-:Y:S01]  /*3e60*/  UIADD3 UR17, UR50, 0x2, URZ ;  /* 0x0000000232117890 */ /* 0x000fe2000fffe03f */
        /* <DEDUP_REMOVED lines=9> */
[----:B------:R-:W-:Y:S01]  /*3f00*/  QGMMA.64x16x32.F32.E4M3.E4M3 R216, gdesc[UR12], RZ, !UPT, gsb0 ;  /* 0x002000000cd879f3 */ /* 0x000fe2000c0008ff */
[----:B------:R-:W-:Y:S01]  /*3f10*/  UMOV UR12, UR16 ;  /* 0x00000010000c7c82 */ /* 0x000fe20008000000 */
[----:B------:R-:W-:Y:S01]  /*3f20*/  UMOV UR13, 0x40000040 ;  /* 0x40000040000d7882 */ /* 0x000fe20000000000 */
[----:B------:R-:W-:Y:S01]  /*3f30*/  UMOV UR14, UR17 ;  /* 0x00000011000e7c82 */ /* 0x000fe20008000000 */
[----:B------:R-:W-:Y:S01]  /*3f40*/  UMOV UR15, 0x40000040 ;  /* 0x40000040000f7882 */ /* 0x000fe20000000000 */
[----:B------:R-:W-:Y:S02]  /*3f50*/  WARPGROUP.DEPBAR.LE gsb0, 0x0 ;  /* 0x00008000000079c5 */ /* 0x000fe40000010000 */
[----:B------:R-:W-:-:S06]  /*3f60*/  WARPGROUP.ARRIVE ;  /* 0x00000000000079c5 */ /* 0x000fcc0000000000 */
[----:B------:R-:W-:Y:S03]  /*3f70*/  QGMMA.64x16x32.F32.E4M3.E4M3 R208, gdesc[UR12], R208, gsb0 ;  /* 0x002000000cd079f3 */ /* 0x000fe600080008d0 */
[----:B------:R-:W-:Y:S02]  /*3f80*/  WARPGROUP.DEPBAR.LE gsb0, 0x0 ;  /* 0x00008000000079c5 */ /* 0x000fe40000010000 */
[----:B------:R-:W-:Y:S04]  /*3f90*/  STL.64 [R1+0x20], R208 ;  /* 0x000020d001007387 */ /* 0x000fe80000100a00 */
[----:B------:R-:W-:Y:S04]  /*3fa0*/  STL.64 [R1+0x28], R210 ;  /* 0x000028d201007387 */ /* 0x000fe80000100a00 */
[----:B------:R-:W-:Y:S04]  /*3fb0*/  STL.64 [R1+0x30], R212 ;  /* 0x000030d401007387 */ /* 0x000fe80000100a00 */
[----:B------:R0:W-:Y:S04]  /*3fc0*/  STL.64 [R1+0x38], R214 ;  /* 0x000038d601007387 */ /* 0x0001e80000100a00 */
[----:B0-----:R-:W2:Y:S04]  /*3fd0*/  LDL.LU.64 R214, [R1+0x3d8] ;  /* 0x0003d80001d67983 */ /* 0x001ea80000300a00 */
[----:B------:R-:W2:Y:S04]  /*3fe0*/  LDL.LU.64 R212, [R1+0x3d0] ;  /* 0x0003d00001d47983 */ /* 0x000ea80000300a00 */
[----:B------:R-:W2:Y:S04]  /*3ff0*/  LDL.LU.64 R210, [R1+0x3c8] ;  /* 0x0003c80001d27983 */ /* 0x000ea80000300a00 */
[----:B------:R-:W2:Y:S01]  /*4000*/  LDL.LU.64 R208, [R1+0x3c0] ;  /* 0x0003c00001d07983 */ /* 0x000ea20000300a00 */
[----:B------:R-:W-:Y:S01]  /*4010*/  UMOV UR32, UR12 ;  /* 0x0000000c00207c82 */ /* 0x000fe20008000000 */
[----:B------:R-:W-:Y:S01]  /*4020*/  UMOV UR33, UR13 ;  /* 0x0000000d00217c82 */ /* 0x000fe20008000000 */
[----:B------:R-:W-:Y:S01]  /*4030*/  UMOV UR35, 0x40000040 ;  /* 0x4000004000237882 */ /* 0x000fe20000000000 */
[----:B------:R-:W-:Y:S01]  /*4040*/  UIADD3 UR38, UR50, 0x102, URZ ;  /* 0x0000010232267890 */ /* 0x000fe2000fffe03f */
        /* <DEDUP_REMOVED lines=19> */
[----:B--2---:R-:W-:-:S06]  /*4180*/  WARPGROUP.ARRIVE ;  /* 0x00000000000079c5 */ /* 0x004fcc0000000000 */
[----:B------:R-:W-:Y:S03]  /*4190*/  QGMMA.64x16x32.F32.E4M3.E4M3 R208, gdesc[UR32], R208, gsb0 ;  /* 0x0020000020d079f3 */ /* 0x000fe600080008d0 */
[----:B------:R-:W-:Y:S02]  /*41a0*/  WARPGROUP.DEPBAR.LE gsb0, 0x0 ;  /* 0x00008000000079c5 */ /* 0x000fe40000010000 */
[----:B------:R-:W-:Y:S01]  /*41b0*/  WARPGROUP.ARRIVE ;  /* 0x00000000000079c5 */ /* 0x000fe20000000000 */
[----:B------:R-:W-:Y:S04]  /*41c0*/  STL.64 [R1+0x3b8], R214 ;  /* 0x0003b8d601007387 */ /* 0x000fe80000100a00 */
[----:B------:R-:W-:Y:S01]  /*41d0*/  STL.64 [R1+0x3b0], R212 ;  /* 0x0003b0d401007387 */ /* 0x000fe20000100a00 */
[----:B------:R-:W-:Y:S03]  /*41e0*/  QGMMA.64x16x32.F32.E4M3.E4M3 R176, gdesc[UR36], R176, gsb0 ;  /* 0x0020000024b079f3 */ /* 0x000fe600080008b0 */
[----:B------:R-:W-:Y:S04]  /*41f0*/  STL.64 [R1+0x3a8], R210 ;  /* 0x0003a8d201007387 */ /* 0x000fe80000100a00 */
[----:B------:R0:W-:Y:S04]  /*4200*/  STL.64 [R1+0x3a0], R208 ;  /* 0x0003a0d001007387 */ /* 0x0001e80000100a00 */
        /* <DEDUP_REMOVED lines=15> */
[----:B------:R-:W-:Y:S01]  /*4300*/  QGMMA.64x16x32.F32.E4M3.E4M3 R144, gdesc[UR16], R144, gsb0 ;  /* 0x00200000109079f3 */ /* 0x000fe20008000890 */
[----:B------:R-:W-:Y:S02]  /*4310*/  UIADD3 UR16, UR49, 0x402, URZ ;  /* 0x0000040231107890 */ /* 0x000fe4000fffe03f */
[----:B0-----:R-:W2:Y:S04]  /*4320*/  LDL.LU.64 R208, [R1+0x20] ;  /* 0x0000200001d07983 */ /* 0x001ea80000300a00 */
[----:B------:R-:W2:Y:S04]  /*4330*/  LDL.LU.64 R210, [R1+0x28] ;  /* 0x0000280001d27983 */ /* 0x000ea80000300a00 */
[----:B------:R-:W2:Y:S04]  /*4340*/  LDL.LU.64 R212, [R1+0x30] ;  /* 0x0000300001d47983 */ /* 0x000ea80000300a00 */
[----:B------:R-:W2:Y:S01]  /*4350*/  LDL.LU.64 R214, [R1+0x38] ;  /* 0x0000380001d67983 */ /* 0x000ea20000300a00 */
[----:B------:R-:W-:-:S02]  /*4360*/  WARPGROUP.DEPBAR.LE gsb0, 0x0 ;  /* 0x00008000000079c5 */ /* 0x000fc40000010000 */
[----:B------:R-:W-:-:S06]  /*4370*/  WARPGROUP.ARRIVE ;  /* 0x00000000000079c5 */ /* 0x000fcc0000000000 */
[----:B------:R-:W-:Y:S03]  /*4380*/  QGMMA.64x16x32.F32.E4M3.E4M3 R112, gdesc[UR20], R112, gsb0 ;  /* 0x00200000147079f3 */ /* 0x000fe60008000870 */
[----:B------:R-:W-:Y:S02]  /*4390*/  WARPGROUP.DEPBAR.LE gsb0, 0x0 ;  /* 0x00008000000079c5 */ /* 0x000fe40000010000 */
[----:B------:R-:W-:-:S06]  /*43a0*/  WARPGROUP.ARRIVE ;  /* 0x00000000000079c5 */ /* 0x000fcc0000000000 */
[----:B------:R-:W-:Y:S03]  /*43b0*/  QGMMA.64x16x32.F32.E4M3.E4M3 R80, gdesc[UR24], R80, gsb0 ;  /* 0x00200000185079f3 */ /* 0x000fe60008000850 */
[----:B------:R-:W-:Y:S02]  /*43c0*/  WARPGROUP.DEPBAR.LE gsb0, 0x0 ;  /* 0x00008000000079c5 */ /* 0x000fe40000010000 */
[----:B------:R-:W-:-:S06]  /*43d0*/  WARPGROUP.ARRIVE ;  /* 0x00000000000079c5 */ /* 0x000fcc0000000000 */
[----:B------:R-:W-:Y:S01]  /*43e0*/  QGMMA.64x16x32.F32.E4M3.E4M3 R48, gdesc[UR28], R48, gsb0 ;  /* 0x002000001c3079f3 */ /* 0x000fe20008000830 */
        /* <DEDUP_REMOVED lines=26> */
[----:B------:R-:W-:Y:S02]  /*4590*/  UIADD3 UR16, UR49, 0x802, URZ ;  /* 0x0000080231107890 */ /* 0x000fe4000fffe03f */
        /* <DEDUP_REMOVED lines=47> */
[----:B------:R-:W-:Y:S02]  /*4890*/  WARPGROUP.DEPBAR.LE gsb0, 0x0 ;  /* 0x00008000000079c5 */ /* 0x000fe40000010000 */
[----:B------:R-:W-:-:S06]  /*48a0*/  WARPGROUP.ARRIVE ;  /* 0x00000000000079c5 */ /* 0x000fcc0000000000 */
[----:B------:R-:W-:Y:S01]  /*48b0*/  QGMMA.64x16x32.F32.E4M3.E4M3 R24, gdesc[UR28], R24, gsb0 ;  /* 0x002000001c1879f3 */ /* 0x000fe20008000818 */
[----:B------:R-:W-:Y:S01]  /*48c0*/  UMOV UR24, UR28 ;  /* 0x0000001c00187c82 */ /* 0x000fe20008000000 */
[----:B------:R-:W-:Y:S01]  /*48d0*/  UMOV UR25, UR29 ;  /* 0x0000001d00197c82 */ /* 0x000fe20008000000 */
        /* <DEDUP_REMOVED lines=28> */
[----:B------:R-:W-:Y:S02]  /*4aa0*/  UIADD3 UR16, UR49, 0x4, URZ ;  /* 0x0000000431107890 */ /* 0x000fe4000fffe03f */
[----:B------:R-:W-:Y:S01]  /*4ab0*/  UIADD3 UR17, UR50, 0x4, URZ ;  /* 0x0000000432117890 */ /* 0x000fe2000fffe03f */
[----:B------:R-:W-:Y:S01]  /*4ac0*/  UMOV UR13, 0x40000040 ;  /* 0x40000040000d7882 */ /* 0x000fe20000000000 */
[----:B------:R-:W-:-:S03]  /*4ad0*/  UMOV UR15, 0x40000040 ;  /* 0x40000040000f7882 */ /* 0x000fc60000000000 */
[----:B------:R-:W-:Y:S02]  /*4ae0*/  UMOV UR12, UR16 ;  /* 0x00000010000c7c82 */ /* 0x000fe40008000000 */
[----:B------:R-:W-:Y:S01]  /*4af0*/  UMOV UR14, UR17 ;  /* 0x00000011000e7c82 */ /* 0x000fe20008000000 */
[----:B------:R-:W-:Y:S02]  /*4b00*/  WARPGROUP.DEPBAR.LE gsb0, 0x0 ;  /* 0x00008000000079c5 */ /* 0x000fe40000010000 */
[----:B--2---:R-:W-:-:S06]  /*4b10*/  WARPGROUP.ARRIVE ;  /* 0x00000000000079c5 */ /* 0x004fcc0000000000 */
[----:B------:R-:W-:Y:S01]  /*4b20*/  QGMMA.64x16x32.F32.E4M3.E4M3 R208, gdesc[UR12], R208, gsb0 ;  /* 0x002000000cd079f3 */ /* 0x000fe200080008d0 */
[----:B------:R-:W-:Y:S04]  /*4b30*/  STL [R1+0xdc], RZ ;  /* 0x0000dcff01007387 */ /* 0x000fe80000100800 */
[----:B------:R-:W-:Y:S04]  /*4b40*/  STL [R1+0xd8], RZ ;  /* 0x0000d8ff01007387 */ /* 0x000fe80000100800 */
[----:B------:R-:W-:Y:S04]  /*4b50*/  STL [R1+0xd4], RZ ;  /* 0x0000d4ff01007387 */ /* 0x000fe80000100800 */
[----:B------:R-:W-:Y:S01]  /*4b60*/  STL [R1+0xd0], RZ ;  /* 0x0000d0ff01007387 */ /* 0x000fe20000100800 */
[----:B------:R-:W-:-:S02]  /*4b70*/  WARPGROUP.DEPBAR.LE gsb0, 0x0 ;  /* 0x00008000000079c5 */ /* 0x000fc40000010000 */
[----:B------:R-:W-:Y:S02]  /*4b80*/  IMAD.MOV.U32 R3, RZ, RZ, R214 ;  /* 0x000000ffff037224 */ /* 0x000fe400078e00d6 */
[----:B------:R-:W-:Y:S02]  /*4b90*/  IMAD.MOV.U32 R2, RZ, RZ, R215 ;  /* 0x000000ffff027224 */ /* 0x000fe400078e00d7 */
[----:B------:R-:W-:Y:S01]  /*4ba0*/  IMAD.MOV.U32 R15, RZ, RZ, R212 ;  /* 0x000000ffff0f7224 */ /* 0x000fe200078e00d4 */
[----:B------:R-:W2:Y:S01]  /*4bb0*/  LDL.LU.64 R214, [R1+0x3b8] ;  /* 0x0003b80001d67983 */ /* 0x000ea20000300a00 */
[----:B------:R-:W-:Y:S02]  /*4bc0*/  IMAD.MOV.U32 R14, RZ, RZ, R213 ;  /* 0x000000ffff0e7224 */ /* 0x000fe400078e00d5 */
[----:B------:R-:W-:Y:S01]  /*4bd0*/  IMAD.MOV.U32 R17, RZ, RZ, R210 ;  /* 0x000000ffff117224 */ /* 0x000fe200078e00d2 */
[----:B------:R-:W2:Y:S01]  /*4be0*/  LDL.LU.64 R212, [R1+0x3b0] ;  /* 0x0003b00001d47983 */ /* 0x000ea20000300a00 */
[----:B------:R-:W-:-:S02]  /*4bf0*/  IMAD.MOV.U32 R16, RZ, RZ, R211 ;  /* 0x000000ffff107224 */ /* 0x000fc400078e00d3 */
[----:B------:R-:W-:Y:S01]  /*4c00*/  IMAD.MOV.U32 R19, RZ, RZ, R208 ;  /* 0x000000ffff137224 */ /* 0x000fe200078e00d0 */
[----:B------:R-:W2:Y:S01]  /*4c10*/  LDL.LU.64 R210, [R1+0x3a8] ;  /* 0x0003a80001d27983 */ /* 0x000ea20000300a00 */
[----:B------:R-:W-:-:S03]  /*4c20*/  IMAD.MOV.U32 R18, RZ, RZ, R209 ;  /* 0x000000ffff127224 */ /* 0x000fc600078e00d1 */
[----:B------:R-:W2:Y:S01]  /*4c30*/  LDL.LU.64 R208, [R1+0x3a0] ;  /* 0x0003a00001d07983 */ /* 0x000ea20000300a00 */
        /* <DEDUP_REMOVED lines=34> */
[----:B------:R-:W-:Y:S01]  /*4e60*/  UIADD3 UR30, UR50, 0x304, URZ ;  /* 0x00000304321e7890 */ /* 0x000fe2000fffe03f */
[----:B------:R-:W-:Y:S01]  /*4e70*/  UMOV UR28, UR12 ;  /* 0x0000000c001c7c82 */ /* 0x000fe20008000000 */
[----:B------:R-:W-:Y:S01]  /*4e80*/  UMOV UR29, UR13 ;  /* 0x0000000d001d7c82 */ /* 0x000fe20008000000 */
[----:B------:R-:W-:Y:S01]  /*4e90*/  UMOV UR31, 0x40000040 ;  /* 0x40000040001f7882 */ /* 0x000fe20000000000 */
[----:B------:R-:W-:Y:S02]  /*4ea0*/  WARPGROUP.DEPBAR.LE gsb0, 0x0 ;  /* 0x00008000000079c5 */ /* 0x000fe40000010000 */
[----:B------:R-:W-:-:S06]  /*4eb0*/  WARPGROUP.ARRIVE ;  /* 0x00000000000079c5 */ /* 0x000fcc0000000000 */
[----:B------:R-:W-:Y:S01]  /*4ec0*/  QGMMA.64x16x32.F32.E4M3.E4M3 R48, gdesc[UR28], R48, gsb0 ;  /* 0x002000001c3079f3 */ /* 0x000fe20008000830 */
[----:B------:R-:W-:Y:S01]  /*4ed0*/  UIADD3 UR16, UR49, 0x404, URZ ;  /* 0x0000040431107890 */ /* 0x000fe2000fffe03f */
[----:B------:R-:W-:-:S06]  /*4ee0*/  UMOV UR29, 0x40000040 ;  /* 0x40000040001d7882 */ /* 0x000fcc0000000000 */
        /* <DEDUP_REMOVED lines=106> */
[----:B------:R0:W-:Y:S04]  /*5590*/  STL.64 [R1+0x398], R214 ;  /* 0x000398d601007387 */ /* 0x0001e80000100a00 */
[----:B------:R2:W-:Y:S04]  /*55a0*/  STL.64 [R1+0x390], R212 ;  /* 0x000390d401007387 */ /* 0x0005e80000100a00 */
[----:B------:R4:W-:Y:S04]  /*55b0*/  STL.64 [R1+0x388], R210 ;  /* 0x000388d201007387 */ /* 0x0009e80000100a00 */
[----:B------:R5:W-:Y:S01]  /*55c0*/  STL.64 [R1+0x380], R208 ;  /* 0x000380d001007387 */ /* 0x000be20000100a00 */
[----:B0-----:R-:W-:-:S02]  /*55d0*/  IMAD.MOV.U32 R214, RZ, RZ, R3 ;  /* 0x000000ffffd67224 */ /* 0x001fc400078e0003 */
[----:B------:R-:W-:Y:S02]  /*55e0*/  IMAD.MOV.U32 R215, RZ, RZ, R2 ;  /* 0x000000ffffd77224 */ /* 0x000fe400078e0002 */
[----:B--2---:R-:W-:Y:S02]  /*55f0*/  IMAD.MOV.U32 R212, RZ, RZ, R15 ;  /* 0x000000ffffd47224 */ /* 0x004fe400078e000f */
[----:B------:R-:W-:Y:S02]  /*5600*/  IMAD.MOV.U32 R213, RZ, RZ, R14 ;  /* 0x000000ffffd57224 */ /* 0x000fe400078e000e */
[----:B----4-:R-:W-:Y:S02]  /*5610*/  IMAD.MOV.U32 R210, RZ, RZ, R17 ;  /* 0x000000ffffd27224 */ /* 0x010fe400078e0011 */
[----:B------:R-:W-:Y:S02]  /*5620*/  IMAD.MOV.U32 R211, RZ, RZ, R16 ;  /* 0x000000ffffd37224 */ /* 0x000fe400078e0010 */
[----:B-----5:R-:W-:-:S02]  /*5630*/  IMAD.MOV.U32 R208, RZ, RZ, R19 ;  /* 0x000000ffffd07224 */ /* 0x020fc400078e0013 */
[----:B------:R-:W-:Y:S01]  /*5640*/  IMAD.MOV.U32 R209, RZ, RZ, R18 ;  /* 0x000000ffffd17224 */ /* 0x000fe200078e0012 */
[----:B------:R-:W-:Y:S02]  /*5650*/  UIADD3 UR16, UR49, 0x6, URZ ;  /* 0x0000000631107890 */ /* 0x000fe4000fffe03f */
[----:B------:R-:W-:Y:S01]  /*5660*/  UIADD3 UR18, UR50, 0x6, URZ ;  /* 0x0000000632127890 */ /* 0x000fe2000fffe03f */
[----:B------:R-:W-:Y:S01]  /*5670*/  UMOV UR17, 0x40000040 ;  /* 0x4000004000117882 */ /* 0x000fe20000000000 */
[----:B------:R-:W-:Y:S01]  /*5680*/  UMOV UR19, 0x40000040 ;  /* 0x4000004000137882 */ /* 0x000fe20000000000 */
[----:B------:R-:W-:Y:S02]  /*5690*/  WARPGROUP.DEPBAR.LE gsb0, 0x0 ;  /* 0x00008000000079c5 */ /* 0x000fe40000010000 */
[----:B------:R-:W-:-:S06]  /*56a0*/  WARPGROUP.ARRIVE ;  /* 0x00000000000079c5 */ /* 0x000fcc0000000000 */
[----:B------:R-:W-:Y:S01]  /*56b0*/  QGMMA.64x16x32.F32.E4M3.E4M3 R208, gdesc[UR16], R208, gsb0 ;  /* 0x0020000010d079f3 */ /* 0x000fe200080008d0 */
        /* <DEDUP_REMOVED lines=14> */
[----:B------:R-:W-:-:S03]  /*57a0*/  WARPGROUP.DEPBAR.LE gsb0, 0x0 ;  /* 0x00008000000079c5 */ /* 0x000fc60000010000 */
[----:B------:R-:W-:Y:S04]  /*57b0*/  STL [R1+0x94], RZ ;  /* 0x000094ff01007387 */ /* 0x000fe80000100800 */
[----:B------:R-:W-:Y:S04]  /*57c0*/  STL [R1+0x90], RZ ;  /* 0x000090ff01007387 */ /* 0x000fe80000100800 */
[----:B------:R-:W-:Y:S04]  /*57d0*/  STL [R1+0x8c], RZ ;  /* 0x00008cff01007387 */ /* 0x000fe80000100800 */
        /* <DEDUP_REMOVED lines=108> */
[----:B------:R-:W-:Y:S01]  /*5ea0*/  UMOV UR20, UR16 ;  /* 0x0000001000147c82 */ /* 0x000fe20008000000 */
[----:B------:R-:W-:Y:S01]  /*5eb0*/  UMOV UR21, UR17 ;  /* 0x0000001100157c82 */ /* 0x000fe20008000000 */
[----:B------:R-:W-:Y:S01]  /*5ec0*/  UMOV UR24, UR16 ;  /* 0x0000001000187c82 */ /* 0x000fe20008000000 */
[----:B------:R-:W-:Y:S01]  /*5ed0*/  UMOV UR25, UR17 ;  /* 0x0000001100197c82 */ /* 0x000fe20008000000 */
[----:B------:R-:W-:Y:S01]  /*5ee0*/  UIADD3 UR49, UR49, 0xc06, URZ ;  /* 0x00000c0631317890 */ /* 0x000fe2000fffe03f */
[----:B------:R-:W-:Y:S01]  /*5ef0*/  ULDC UR12, c[0x0][0x50c] ;  /* 0x00014300000c7ab9 */ /* 0x000fe20000000800 */
        /* <DEDUP_REMOVED lines=24> */
[----:B------:R-:W-:Y:S01]  /*6080*/  UISETP.NE.AND UP0, UPT, UR12, 0x4, UPT ;  /* 0x000000040c00788c */ /* 0x000fe2000bf05270 */
[----:B------:R-:W-:Y:S02]  /*6090*/  UMOV UR13, UR25 ;  /* 0x00000019000d7c82 */ /* 0x000fe40008000000 */
        /* <DEDUP_REMOVED lines=16> */
[----:B------:R-:W-:Y:S04]  /*61a0*/  STL [R1+0x88], RZ ;  /* 0x000088ff01007387 */ /* 0x000fe80000100800 */
[----:B------:R-:W-:Y:S04]  /*61b0*/  STL [R1+0x84], RZ ;  /* 0x000084ff01007387 */ /* 0x000fe80000100800 */
[----:B------:R-:W-:Y:S04]  /*61c0*/  STL [R1+0x80], RZ ;  /* 0x000080ff01007387 */ /* 0x000fe80000100800 */
[----:B------:R-:W-:Y:S04]  /*61d0*/  STL [R1+0x7c], RZ ;  /* 0x00007cff01007387 */ /* 0x000fe80000100800 */
[----:B------:R-:W-:Y:S04]  /*61e0*/  STL [R1+0x78], RZ ;  /* 0x000078ff01007387 */ /* 0x000fe80000100800 */
[----:B------:R-:W-:Y:S01]  /*61f0*/  STL [R1+0x74], RZ ;  /* 0x000074ff01007387 */ /* 0x000fe20000100800 */
[----:B------:R-:W-:-:S02]  /*6200*/  WARPGROUP.DEPBAR.LE gsb0, 0x0 ;  /* 0x00008000000079c5 */ /* 0x000fc40000010000 */
[----:B------:R-:W-:-:S06]  /*6210*/  WARPGROUP.ARRIVE ;  /* 0x00000000000079c5 */ /* 0x000fcc0000000000 */
[----:B------:R-:W-:Y:S01]  /*6220*/  QGMMA.64x16x32.F32.E4M3.E4M3 R216, gdesc[UR16], R216, gsb0 ;  /* 0x0020000010d879f3 */ /* 0x000fe200080008d8 */
[----:B------:R0:W-:Y:S04]  /*6230*/  STL.64 [R1], R4 ;  /* 0x0000000401007387 */ /* 0x0001e80000100a00 */
[----:B------:R2:W-:Y:S04]  /*6240*/  STL.64 [R1+0x8], R6 ;  /* 0x0000080601007387 */ /* 0x0005e80000100a00 */
[----:B------:R4:W-:Y:S04]  /*6250*/  STL.64 [R1+0x10], R8 ;  /* 0x0000100801007387 */ /* 0x0009e80000100a00 */
[----:B------:R5:W-:Y:S04]  /*6260*/  STL.64 [R1+0x18], R10 ;  /* 0x0000180a01007387 */ /* 0x000be80000100a00 */
[----:B------:R0:W-:Y:S04]  /*6270*/  STL [R1+0x70], RZ ;  /* 0x000070ff01007387 */ /* 0x0001e80000100800 */
[----:B------:R0:W-:Y:S04]  /*6280*/  STL [R1+0x6c], RZ ;  /* 0x00006cff01007387 */ /* 0x0001e80000100800 */
[----:B------:R0:W-:Y:S04]  /*6290*/  STL [R1+0x68], RZ ;  /* 0x000068ff01007387 */ /* 0x0001e80000100800 */
[----:B------:R0:W-:Y:S04]  /*62a0*/  STL [R1+0x64], RZ ;  /* 0x000064ff01007387 */ /* 0x0001e80000100800 */
[----:B------:R0:W-:Y:S04]  /*62b0*/  STL [R1+0x60], RZ ;  /* 0x000060ff01007387 */ /* 0x0001e80000100800 */
[----:B------:R0:W-:Y:S04]  /*62c0*/  STL [R1+0x5c], RZ ;  /* 0x00005cff01007387 */ /* 0x0001e80000100800 */
[----:B------:R0:W-:Y:S04]  /*62d0*/  STL [R1+0x58], RZ ;  /* 0x000058ff01007387 */ /* 0x0001e80000100800 */
[----:B------:R0:W-:Y:S01]  /*62e0*/  STL [R1+0x54], RZ ;  /* 0x000054ff01007387 */ /* 0x0001e20000100800 */
[----:B------:R-:W-:-:S03]  /*62f0*/  USEL UR12, URZ, 0x1, UP0 ;  /* 0x000000013f0c7887 */ /* 0x000fc60008000000 */
[----:B------:R0:W-:Y:S04]  /*6300*/  STL [R1+0x50], RZ ;  /* 0x000050ff01007387 */ /* 0x0001e80000100800 */
[----:B------:R0:W-:Y:S04]  /*6310*/  STL [R1+0x4c], RZ ;  /* 0x00004cff01007387 */ /* 0x0001e80000100800 */
[----:B------:R0:W-:Y:S04]  /*6320*/  STL [R1+0x48], RZ ;  /* 0x000048ff01007387 */ /* 0x0001e80000100800 */
[----:B------:R0:W-:Y:S04]  /*6330*/  STL [R1+0x44], RZ ;  /* 0x000044ff01007387 */ /* 0x0001e80000100800 */
[----:B------:R0:W-:Y:S01]  /*6340*/  STL [R1+0x40], RZ ;  /* 0x000040ff01007387 */ /* 0x0001e20000100800 */
[----:B------:R-:W-:Y:S01]  /*6350*/  ISETP.NE.AND P0, PT, RZ, UR12, PT ;  /* 0x0000000cff007c0c */ /* 0x000fe2000bf05270 */
[----:B------:R-:W-:-:S02]  /*6360*/  WARPGROUP.DEPBAR.LE gsb0, 0x0 ;  /* 0x00008000000079c5 */ /* 0x000fc40000010000 */
[----:B------:R-:W-:Y:S02]  /*6370*/  CS2R R236, SRZ ;  /* 0x0000000000ec7805 */ /* 0x000fe4000001ff00 */
[----:B------:R-:W-:Y:S02]  /*6380*/  CS2R R234, SRZ ;  /* 0x0000000000ea7805 */ /* 0x000fe4000001ff00 */
[----:B------:R-:W-:Y:S02]  /*6390*/  CS2R R232, SRZ ;  /* 0x0000000000e87805 */ /* 0x000fe4000001ff00 */
[----:B------:R-:W-:Y:S02]  /*63a0*/  CS2R R22, SRZ ;  /* 0x0000000000167805 */ /* 0x000fe4000001ff00 */
[----:B------:R-:W-:Y:S02]  /*63b0*/  CS2R R20, SRZ ;  /* 0x0000000000147805 */ /* 0x000fe4000001ff00 */
[----:B------:R-:W-:-:S02]  /*63c0*/  CS2R R18, SRZ ;  /* 0x0000000000127805 */ /* 0x000fc4000001ff00 */
[----:B------:R-:W-:Y:S02]  /*63d0*/  CS2R R16, SRZ ;  /* 0x0000000000107805 */ /* 0x000fe4000001ff00 */
[----:B------:R-:W-:Y:S02]  /*63e0*/  CS2R R14, SRZ ;  /* 0x00000000000e7805 */ /* 0x000fe4000001ff00 */
[----:B------:R-:W-:Y:S02]  /*63f0*/  CS2R R2, SRZ ;  /* 0x0000000000027805 */ /* 0x000fe4000001ff00 */
[----:B0-----:R-:W-:Y:S02]  /*6400*/  CS2R R4, SRZ ;  /* 0x0000000000047805 */ /* 0x001fe4000001ff00 */
[----:B--2---:R-:W-:Y:S02]  /*6410*/  CS2R R6, SRZ ;  /* 0x0000000000067805 */ /* 0x004fe4000001ff00 */
[----:B----4-:R-:W-:Y:S01]  /*6420*/  CS2R R8, SRZ ;  /* 0x0000000000087805 */ /* 0x010fe2000001ff00 */
[----:B-----5:R-:W-:Y:S01]  /*6430*/  IMAD.MOV.U32 R10, RZ, RZ, RZ ;  /* 0x000000ffff0a7224 */ /* 0x020fe200078e00ff */
[----:B------:R-:W-:Y:S06]  /*6440*/  @!P0 BRA `(.L_x_22) ;  /* 0x0000001800dc8947 */ /* 0x000fec0003800000 */
[----:B------:R-:W-:Y:S01]  /*6450*/  FADD R20, RZ, R11 ;  /* 0x0000000bff147221 */ /* 0x000fe20000000000 */
[----:B------:R-:W-:-:S01]  /*6460*/  FADD R11, RZ, R217 ;  /* 0x000000d9ff0b7221 */ /* 0x000fc20000000000 */
[----:B------:R-:W2:Y:S04]  /*6470*/  LDL R9, [R1+0x24] ;  /* 0x0000240001097983 */ /* 0x000ea80000100800 */
[----:B------:R-:W4:Y:S04]  /*6480*/  LDL R8, [R1+0x28] ;  /* 0x0000280001087983 */ /* 0x000f280000100800 */
[----:B------:R-:W5:Y:S04]  /*6490*/  LDL R7, [R1+0x2c] ;  /* 0x00002c0001077983 */ /* 0x000f680000100800 */
[----:B------:R-:W3:Y:S04]  /*64a0*/  LDL R6, [R1+0x30] ;  /* 0x0000300001067983 */ /* 0x000ee80000100800 */
[----:B------:R-:W3:Y:S04]  /*64b0*/  LDL R5, [R1+0x34] ;  /* 0x0000340001057983 */ /* 0x000ee80000100800 */
[----:B------:R-:W3:Y:S04]  /*64c0*/  LDL R4, [R1+0x38] ;  /* 0x0000380001047983 */ /* 0x000ee80000100800 */
[----:B------:R-:W3:Y:S04]  /*64d0*/  LDL R3, [R1+0x3c] ;  /* 0x00003c0001037983 */ /* 0x000ee80000100800 */
[----:B------:R-:W3:Y:S04]  /*64e0*/  LDL R2, [R1] ;  /* 0x0000000001027983 */ /* 0x000ee80000100800 */
[----:B------:R-:W3:Y:S04]  /*64f0*/  LDL R14, [R1+0x4] ;  /* 0x00000400010e7983 */ /* 0x000ee80000100800 */
[----:B------:R-:W3:Y:S04]  /*6500*/  LDL R15, [R1+0x8] ;  /* 0x00000800010f7983 */ /* 0x000ee80000100800 */
[----:B------:R-:W3:Y:S04]  /*6510*/  LDL R16, [R1+0xc] ;  /* 0x00000c0001107983 */ /* 0x000ee80000100800 */
[----:B------:R-:W3:Y:S04]  /*6520*/  LDL R17, [R1+0x10] ;  /* 0x0000100001117983 */ /* 0x000ee80000100800 */
[----:B------:R-:W3:Y:S04]  /*6530*/  LDL R18, [R1+0x14] ;  /* 0x0000140001127983 */ /* 0x000ee80000100800 */
[----:B------:R-:W3:Y:S04]  /*6540*/  LDL R19, [R1+0x18] ;  /* 0x0000180001137983 */ /* 0x000ee80000100800 */
[----:B------:R-:W3:Y:S01]  /*6550*/  LDL R10, [R1+0x20] ;  /* 0x00002000010a7983 */ /* 0x000ee20000100800 */
[----:B------:R-:W-:-:S01]  /*6560*/  FADD R21, RZ, R224 ;  /* 0x000000e0ff157221 */ /* 0x000fc20000000000 */
[----:B------:R-:W-:Y:S01]  /*6570*/  FADD R22, RZ, R225 ;  /* 0x000000e1ff167221 */ /* 0x000fe20000000000 */
[----:B------:R-:W-:-:S01]  /*6580*/  FADD R23, RZ, R226 ;  /* 0x000000e2ff177221 */ /* 0x000fc20000000000 */
[----:B------:R0:W-:Y:S01]  /*6590*/  STL [R1+0x40], R11 ;  /* 0x0000400b01007387 */ /* 0x0001e20000100800 */
[----:B------:R-:W-:-:S01]  /*65a0*/  FADD R232, RZ, R227 ;  /* 0x000000e3ffe87221 */ /* 0x000fc20000000000 */
[----:B------:R-:W-:Y:S01]  /*65b0*/  FADD R233, RZ, R228 ;  /* 0x000000e4ffe97221 */ /* 0x000fe20000000000 */
[----:B------:R-:W-:-:S01]  /*65c0*/  FADD R234, RZ, R229 ;  /* 0x000000e5ffea7221 */ /* 0x000fc20000000000 */
[----:B------:R-:W-:Y:S01]  /*65d0*/  FADD R235, RZ, R230 ;  /* 0x000000e6ffeb7221 */ /* 0x000fe20000000000 */
[----:B------:R-:W-:-:S01]  /*65e0*/  FADD R236, RZ, R231 ;  /* 0x000000e7ffec7221 */ /* 0x000fc20000000000 */
[----:B------:R-:W-:Y:S01]  /*65f0*/  FADD R237, RZ, R216 ;  /* 0x000000d8ffed7221 */ /* 0x000fe20000000000 */
[----:B------:R-:W-:Y:S01]  /*6600*/  UMOV UR41, URZ ;  /* 0x0000003f00297c82 */ /* 0x000fe20008000000 */
[----:B0-----:R-:W-:-:S05]  /*6610*/  FADD R11, RZ, R218 ;  /* 0x000000daff0b7221 */ /* 0x001fca0000000000 */
[----:B------:R0:W-:Y:S02]  /*6620*/  STL [R1+0x44], R11 ;  /* 0x0000440b01007387 */ /* 0x0001e40000100800 */
        /* <DEDUP_REMOVED lines=29> */
[----:B------:R0:W-:Y:S01]  /*6800*/  STL [R1+0x80], R11 ;  /* 0x0000800b01007387 */ /* 0x0001e20000100800 */
[----:B--2---:R-:W-:-:S01]  /*6810*/  FADD R9, RZ, R9 ;  /* 0x00000009ff097221 */ /* 0x004fc20000000000 */
[----:B----4-:R-:W-:Y:S01]  /*6820*/  FADD R8, RZ, R8 ;  /* 0x00000008ff087221 */ /* 0x010fe20000000000 */
[----:B-----5:R-:W-:-:S01]  /*6830*/  FADD R7, RZ, R7 ;  /* 0x00000007ff077221 */ /* 0x020fc20000000000 */
[----:B0-----:R-:W-:Y:S01]  /*6840*/  FADD R11, RZ, R202 ;  /* 0x000000caff0b7221 */ /* 0x001fe20000000000 */
[----:B---3--:R-:W-:-:S04]  /*6850*/  FADD R6, RZ, R6 ;  /* 0x00000006ff067221 */ /* 0x008fc80000000000 */
[----:B------:R0:W-:Y:S01]  /*6860*/  STL [R1+0x84], R11 ;  /* 0x0000840b01007387 */ /* 0x0001e20000100800 */
[----:B------:R-:W-:-:S01]  /*6870*/  FADD R5, RZ, R5 ;  /* 0x00000005ff057221 */ /* 0x000fc20000000000 */
[----:B------:R-:W-:Y:S01]  /*6880*/  FADD R4, RZ, R4 ;  /* 0x00000004ff047221 */ /* 0x000fe20000000000 */
[----:B------:R-:W-:-:S01]  /*6890*/  FADD R3, RZ, R3 ;  /* 0x00000003ff037221 */ /* 0x000fc20000000000 */
[----:B0-----:R-:W-:Y:S01]  /*68a0*/  FADD R11, RZ, R203 ;  /* 0x000000cbff0b7221 */ /* 0x001fe20000000000 */
[----:B------:R-:W-:-:S04]  /*68b0*/  FADD R2, RZ, R2 ;  /* 0x00000002ff027221 */ /* 0x000fc80000000000 */
[----:B------:R0:W-:Y:S01]  /*68c0*/  STL [R1+0x88], R11 ;  /* 0x0000880b01007387 */ /* 0x0001e20000100800 */
[----:B------:R-:W-:-:S01]  /*68d0*/  FADD R14, RZ, R14 ;  /* 0x0000000eff0e7221 */ /* 0x000fc20000000000 */
[----:B------:R-:W-:Y:S01]  /*68e0*/  FADD R15, RZ, R15 ;  /* 0x0000000fff0f7221 */ /* 0x000fe20000000000 */
[----:B0-----:R-:W-:-:S01]  /*68f0*/  FADD R11, RZ, R204 ;  /* 0x000000ccff0b7221 */ /* 0x001fc20000000000 */
[----:B------:R-:W-:Y:S01]  /*6900*/  FADD R16, RZ, R16 ;  /* 0x00000010ff107221 */ /* 0x000fe20000000000 */
[----:B------:R-:W-:-:S03]  /*6910*/  FADD R17, RZ, R17 ;  /* 0x00000011ff117221 */ /* 0x000fc60000000000 */
[----:B------:R0:W-:Y:S01]  /*6920*/  STL [R1+0x8c], R11 ;  /* 0x00008c0b01007387 */ /* 0x0001e20000100800 */
[----:B------:R-:W-:-:S01]  /*6930*/  FADD R18, RZ, R18 ;  /* 0x00000012ff127221 */ /* 0x000fc20000000000 */
[----:B------:R-:W-:Y:S01]  /*6940*/  FADD R19, RZ, R19 ;  /* 0x00000013ff137221 */ /* 0x000fe20000000000 */
[----:B0-----:R-:W-:-:S01]  /*6950*/  FADD R11, RZ, R205 ;  /* 0x000000cdff0b7221 */ /* 0x001fc20000000000 */
[----:B------:R-:W-:-:S04]  /*6960*/  FADD R10, RZ, R10 ;  /* 0x0000000aff0a7221 */ /* 0x000fc80000000000 */
        /* <DEDUP_REMOVED lines=357> */
.L_x_22:
[----:B------:R-:W-:Y:S01]  /*7fc0*/  UIADD3 UR53, UR42, 0x1, URZ ;  /* 0x000000012a357890 */ /* 0x000fe2000fffe03f */
[----:B------:R-:W-:-:S03]  /*7fd0*/  UMOV UR13, 0x1 ;  /* 0x00000001000d7882 */ /* 0x000fc60000000000 */
[----:B------:R-:W-:-:S04]  /*7fe0*/  UISETP.NE.AND UP0, UPT, UR53, 0x2, UPT ;  /* 0x000000023500788c */ /* 0x000fc8000bf05270 */
[----:B------:R-:W-:Y:S02]  /*7ff0*/  USEL UR52, URZ, 0x1, UP0 ;  /* 0x000000013f347887 */ /* 0x000fe40008000000 */
[----:B------:R-:W-:Y:S02]  /*8000*/  USEL UR53, UR53, URZ, UP0 ;  /* 0x0000003f35357287 */ /* 0x000fe40008000000 */
[----:B------:R-:W-:-:S12]  /*8010*/  ULOP3.LUT UR52, UR43, UR52, URZ, 0x3c, !UPT ;  /* 0x000000342b347292 */ /* 0x000fd8000f8e3c3f */
.L_x_17:
[----:B------:R-:W-:-:S04]  /*8020*/  UISETP.LT.AND UP0, UPT, UR45, 0x1, UPT ;  /* 0x000000012d00788c */ /* 0x000fc8000bf01270 */
[----:B------:R-:W-:-:S04]  /*8030*/  USEL UR14, UR45, 0x1, UP0 ;  /* 0x000000012d0e7887 */ /* 0x000fc80008000000 */
[----:B------:R-:W-:-:S04]  /*8040*/  UIADD3 UR51, UR45, -UR14, URZ ;  /* 0x8000000e2d337290 */ /* 0x000fc8000fffe03f */
[----:B------:R-:W-:-:S06]  /*8050*/  UISETP.GE.AND UP0, UPT, UR51, 0x1, UPT ;  /* 0x000000013300788c */ /* 0x000fcc000bf06270 */
[----:B------:R-:W-:-:S13]  /*8060*/  PLOP3.LUT P0, PT, PT, PT, UP0, 0x80, 0x0 ;  /* 0x000000000000781c */ /* 0x000fda0003f0f008 */
[----:B------:R-:W-:Y:S05]  /*8070*/  @!P0 BRA `(.L_x_23) ;  /* 0x0000005c00908947 */ /* 0x000fea0003800000 */
[----:B------:R-:W-:Y:S01]  /*8080*/  UMOV UR50, UR42 ;  /* 0x0000002a00327c82 */ /* 0x000fe20008000000 */
[----:B------:R-:W-:-:S05]  /*8090*/  ULDC UR49, c[0x0][0x50c] ;  /* 0x0001430000317ab9 */ /* 0x000fca0000000800 */
.L_x_31:
[----:B------:R-:W-:-:S06]  /*80a0*/  UISETP.NE.AND UP0, UPT, UR44, 0x3, UPT ;  /* 0x000000032c00788c */ /* 0x000fcc000bf05270 */
[----:B------:R-:W-:-:S13]  /*80b0*/  PLOP3.LUT P1, PT, PT, PT, UP0, 0x80, 0x0 ;  /* 0x000000000000781c */ /* 0x000fda0003f2f008 */
[----:B-----5:R-:W-:Y:S05]  /*80c0*/  @!P1 BRA `(.L_x_24) ;  /* 0x0000000000049947 */ /* 0x020fea0003800000 */
[----:B------:R-:W-:Y:S01]  /*80d0*/  BPT.TRAP 0x1 ;  /* 0x000000040000795c */ /* 0x000fe20000300000 */
.L_x_24:
[----:B------:R-:W2:Y:S01]  /*80e0*/  S2UR UR14, SR_CgaCtaId ;  /* 0x00000000000e79c3 */ /* 0x000ea20000008800 */
[----:B------:R-:W-:Y:S01]  /*80f0*/  UMOV UR9, 0x400 ;  /* 0x0000040000097882 */ /* 0x000fe20000000000 */
[----:B0-----:R-:W-:-:S05]  /*8100*/  IMAD.U32 R11, RZ, RZ, UR52 ;  /* 0x00000034ff0b7e24 */ /* 0x001fca000f8e00ff */
[----:B------:R-:W-:Y:S01]  /*8110*/  SHF.L.U32 R11, R11, 0x1f, RZ ;  /* 0x0000001f0b0b7819 */ /* 0x000fe200000006ff */
[----:B--2---:R-:W-:-:S04]  /*8120*/  ULEA UR9, UR14, UR9, 0x18 ;  /* 0x000000090e097291 */ /* 0x004fc8000f8ec03f */
[----:B------:R-:W-:-:S09]  /*8130*/  ULEA UR14, UR53, UR9, 0x3 ;  /* 0x00000009350e7291 */ /* 0x000fd2000f8e183f */
[----:B------:R0:W2:Y:S01]  /*8140*/  SYNCS.PHASECHK.TRANS64.TRYWAIT P0, [UR14], R11 ;  /* 0x0000000bff0075a7 */ /* 0x0000a2000800014e */
[----:B------:R-:W-:Y:S05]  /*8150*/  @!P1 BRA `(.L_x_25) ;  /* 0x0000000000049947 */ /* 0x000fea0003800000 */
[----:B------:R-:W-:Y:S01]  /*8160*/  BPT.TRAP 0x1 ;  /* 0x000000040000795c */ /* 0x000fe20000300000 */
.L_x_25:
[----:B--2---:R-:W-:Y:S05]  /*8170*/  @P0 BRA `(.L_x_26) ;  /* 0x0000000000080947 */ /* 0x004fea0003800000 */
[----:B------:R-:W2:Y:S02]  /*8180*/  SYNCS.PHASECHK.TRANS64.TRYWAIT P0, [UR14], R11 ;  /* 0x0000000bff0075a7 */ /* 0x000ea4000800014e */
[----:B--2---:R-:W-:Y:S05]  /*8190*/  @!P0 BRA `(.L_x_27) ;  /* 0x0000025400708947 */ /* 0x004fea0003800000 */
.L_x_26:
[----:B------:R-:W-:Y:S04]  /*81a0*/  STL.64 [R1+0x438], R222 ;  /* 0x000438de01007387 */ /* 0x000fe80000100a00 */
[----:B------:R-:W-:Y:S04]  /*81b0*/  STL.64 [R1+0x430], R220 ;  /* 0x000430dc01007387 */ /* 0x000fe80000100a00 */
[----:B------:R-:W-:Y:S04]  /*81c0*/  STL.64 [R1+0x428], R218 ;  /* 0x000428da01007387 */ /* 0x000fe80000100a00 */
[----:B------:R2:W-:Y:S04]  /*81d0*/  STL.64 [R1+0x420], R216 ;  /* 0x000420d801007387 */ /* 0x0005e80000100a00 */
[----:B--2---:R-:W2:Y:S04]  /*81e0*/  LDL.LU.64 R216, [R1] ;  /* 0x0000000001d87983 */ /* 0x004ea80000300a00 */
[----:B------:R-:W2:Y:S04]  /*81f0*/  LDL.LU.64 R218, [R1+0x8] ;  /* 0x0000080001da7983 */ /* 0x000ea80000300a00 */
[----:B------:R-:W2:Y:S04]  /*8200*/  LDL.LU.64 R220, [R1+0x10] ;  /* 0x0000100001dc7983 */ /* 0x000ea80000300a00 */
[----:B------:R-:W2:Y:S04]  /*8210*/  LDL.LU.64 R222, [R1+0x18] ;  /* 0x0000180001de7983 */ /* 0x000ea80000300a00 */
[----:B------:R-:W-:Y:S04]  /*8220*/  STL.64 [R1+0x3d8], R18 ;  /* 0x0003d81201007387 */ /* 0x000fe80000100a00 */
[----:B------:R-:W-:Y:S04]  /*8230*/  STL.64 [R1+0x3d0], R16 ;  /* 0x0003d01001007387 */ /* 0x000fe80000100a00 */
[----:B------:R-:W-:Y:S04]  /*8240*/  STL.64 [R1+0x3c8], R14 ;  /* 0x0003c80e01007387 */ /* 0x000fe80000100a00 */
[----:B------:R4:W-:Y:S04]  /*8250*/  STL.64 [R1+0x3c0], R12 ;  /* 0x0003c00c01007387 */ /* 0x0009e80000100a00 */
[----:B----4-:R-:W4:Y:S04]  /*8260*/  LDL.LU.64 R12, [R1+0x20] ;  /* 0x00002000010c7983 */ /* 0x010f280000300a00 */
[----:B------:R-:W4:Y:S04]  /*8270*/  LDL.LU.64 R14, [R1+0x28] ;  /* 0x00002800010e7983 */ /* 0x000f280000300a00 */
[----:B------:R-:W4:Y:S04]  /*8280*/  LDL.LU.64 R16, [R1+0x30] ;  /* 0x0000300001107983 */ /* 0x000f280000300a00 */
[----:B------:R-:W4:Y:S01]  /*8290*/  LDL.LU.64 R18, [R1+0x38] ;  /* 0x0000380001127983 */ /* 0x000f220000300a00 */
[----:B------:R-:W-:-:S02]  /*82a0*/  UIADD3 UR14, UR9, 0x20100, URZ ;  /* 0x00020100090e7890 */ /* 0x000fc4000fffe03f */
[----:B------:R-:W-:Y:S01]  /*82b0*/  UISETP.NE.AND UP0, UPT, UR12, URZ, UPT ;  /* 0x0000003f0c00728c */ /* 0x000fe2000bf05270 */
[----:B------:R-:W-:Y:S01]  /*82c0*/  STL [R1+0x3bc], R8 ;  /* 0x0003bc0801007387 */ /* 0x000fe20000100800 */
[----:B------:R-:W-:Y:S02]  /*82d0*/  USHF.R.U32.HI UR14, URZ, 0x4, UR14 ;  /* 0x000000043f0e7899 */ /* 0x000fe4000801160e */
[----:B------:R-:W-:Y:S01]  /*82e0*/  USEL UR13, UR13, URZ, !UP0 ;  /* 0x0000003f0d0d7287 */ /* 0x000fe2000c000000 */
[----:B------:R-:W-:Y:S01]  /*82f0*/  STL [R1+0x3b8], R7 ;  /* 0x0003b80701007387 */ /* 0x000fe20000100800 */
[----:B------:R-:W-:Y:S02]  /*8300*/  ULOP3.LUT UR14, UR14, 0x3fff, URZ, 0xc0, !UPT ;  /* 0x00003fff0e0e7892 */ /* 0x000fe4000f8ec03f */
[----:B------:R-:W-:Y:S01]  /*8310*/  ULOP3.LUT UR56, UR40, 0x10000, URZ, 0xfc, !UPT ;  /* 0x0001000028387892 */ /* 0x000fe2000f8efc3f */
[----:B------:R-:W-:Y:S01]  /*8320*/  STL [R1+0x3b4], R6 ;  /* 0x0003b40601007387 */ /* 0x000fe20000100800 */
[----:B------:R-:W-:-:S02]  /*8330*/  ULOP3.LUT UR14, UR14, 0x10000, URZ, 0xfc, !UPT ;  /* 0x000100000e0e7892 */ /* 0x000fc4000f8efc3f */
[----:B------:R-:W-:Y:S01]  /*8340*/  UISETP.NE.U32.AND UP0, UPT, UR13, URZ, UPT ;  /* 0x0000003f0d00728c */ /* 0x000fe2000bf05070 */
[----:B------:R-:W-:Y:S01]  /*8350*/  STL [R1+0x3b0], R5 ;  /* 0x0003b00501007387 */ /* 0x000fe20000100800 */
[----:B------:R-:W-:Y:S02]  /*8360*/  ULEA UR56, UR53, UR56, 0xc ;  /* 0x0000003835387291 */ /* 0x000fe4000f8e603f */
[----:B------:R-:W-:Y:S01]  /*8370*/  UIMAD UR57, UR53, 0x380, UR14 ;  /* 0x00000380353978a4 */ /* 0x000fe2000f8e020e */
[----:B------:R-:W-:Y:S01]  /*8380*/  STL [R1+0x3ac], R4 ;  /* 0x0003ac0401007387 */ /* 0x000fe20000100800 */
[----:B------:R-:W-:Y:S01]  /*8390*/  UMOV UR17, 0x40000040 ;  /* 0x4000004000117882 */ /* 0x000fe20000000000 */
[----:B------:R-:W-:Y:S01]  /*83a0*/  UMOV UR19, 0x40000040 ;  /* 0x4000004000137882 */ /* 0x000fe20000000000 */
[----:B------:R-:W-:Y:S01]  /*83b0*/  UIADD3 UR22, UR57, 0x80, URZ ;  /* 0x0000008039167890 */ /* 0x000fe2000fffe03f */
[----:B------:R-:W-:Y:S01]  /*83c0*/  STL [R1+0x3a8], R3 ;  /* 0x0003a80301007387 */ /* 0x000fe20000100800 */
[----:B------:R-:W-:Y:S01]  /*83d0*/  UMOV UR16, UR56 ;  /* 0x0000003800107c82 */ /* 0x000fe20008000000 */
[----:B------:R-:W-:Y:S01]  /*83e0*/  UMOV UR18, UR57 ;  /* 0x0000003900127c82 */ /* 0x000fe20008000000 */
[----:B------:R-:W-:Y:S01]  /*83f0*/  UMOV UR20, UR16 ;  /* 0x0000001000147c82 */ /* 0x000fe20008000000 */
[----:B------:R-:W-:Y:S01]  /*8400*/  UMOV UR21, UR17 ;  /* 0x0000001100157c82 */ /* 0x000fe20008000000 */
[----:B------:R-:W-:Y:S01]  /*8410*/  UMOV UR23, 0x40000040 ;  /* 0x4000004000177882 */ /* 0x000fe20000000000 */
[----:B------:R-:W-:Y:S01]  /*8420*/  UIADD3 UR26, UR57, 0x100, URZ ;  /* 0x00000100391a7890 */ /* 0x000fe2000fffe03f */
[----:B------:R0:W-:Y:S01]  /*8430*/  STL [R1+0x3a4], R2 ;  /* 0x0003a40201007387 */ /* 0x0001e20000100800 */
[----:B------:R-:W-:Y:S01]  /*8440*/  UMOV UR24, UR16 ;  /* 0x0000001000187c82 */ /* 0x000fe20008000000 */
[----:B------:R-:W-:Y:S01]  /*8450*/  UMOV UR25, UR17 ;  /* 0x0000001100197c82 */ /* 0x000fe20008000000 */
[----:B------:R-:W-:Y:S01]  /*8460*/  UMOV UR27, 0x40000040 ;  /* 0x40000040001b7882 */ /* 0x000fe20000000000 */
[----:B------:R-:W-:Y:S01]  /*8470*/  UIADD3 UR14, UR57, 0x180, URZ ;  /* 0x00000180390e7890 */ /* 0x000fe2000fffe03f */
[----:B-----5:R1:W-:Y:S01]  /*8480*/  STL [R1+0x3a0], R0 ;  /* 0x0003a00001007387 */ /* 0x0203e20000100800 */
        /* <DEDUP_REMOVED lines=15> */
[----:B----4-:R-:W-:-:S06]  /*8580*/  WARPGROUP.ARRIVE ;  /* 0x00000000000079c5 */ /* 0x010fcc0000000000 */
[----:B------:R-:W-:Y:S03]  /*8590*/  QGMMA.64x16x32.F32.E4M3.E4M3 R12, gdesc[UR16], R12, UP0, gsb0 ;  /* 0x00200000100c79f3 */ /* 0x000fe6000b80080c */
[----:B------:R-:W-:Y:S02]  /*85a0*/  WARPGROUP.DEPBAR.LE gsb0, 0x0 ;  /* 0x00008000000079c5 */ /* 0x000fe40000010000 */
[----:B------:R-:W-:-:S06]  /*85b0*/  WARPGROUP.ARRIVE ;  /* 0x00000000000079c5 */ /* 0x000fcc0000000000 */
[----:B------:R-:W-:Y:S03]  /*85c0*/  QGMMA.64x16x32.F32.E4M3.E4M3 R208, gdesc[UR20], R208, UP0, gsb0 ;  /* 0x0020000014d079f3 */ /* 0x000fe6000b8008d0 */
[----:B------:R-:W-:Y:S02]  /*85d0*/  WARPGROUP.DEPBAR.LE gsb0, 0x0 ;  /* 0x00008000000079c5 */ /* 0x000fe40000010000 */
[----:B------:R-:W-:-:S06]  /*85e0*/  WARPGROUP.ARRIVE ;  /* 0x00000000000079c5 */ /* 0x000fcc0000000000 */
[----:B------:R-:W-:Y:S03]  /*85f0*/  QGMMA.64x16x32.F32.E4M3.E4M3 R176, gdesc[UR24], R176, UP0, gsb0 ;  /* 0x0020000018b079f3 */ /* 0x000fe6000b8008b0 */
[----:B------:R-:W-:Y:S02]  /*8600*/  WARPGROUP.DEPBAR.LE gsb0, 0x0 ;  /* 0x00008000000079c5 */ /* 0x000fe40000010000 */
[----:B------:R-:W-:-:S06]  /*8610*/  WARPGROUP.ARRIVE ;  /* 0x00000000000079c5 */ /* 0x000fcc0000000000 */
[----:B------:R-:W-:Y:S01]  /*8620*/  QGMMA.64x16x32.F32.E4M3.E4M3 R144, gdesc[UR12], R144, UP0, gsb0 ;  /* 0x002000000c9079f3 */ /* 0x000fe2000b800890 */
[----:B------:R-:W-:Y:S02]  /*8630*/  UIADD3 UR12, UR56, 0x400, URZ ;  /* 0x00000400380c7890 */ /* 0x000fe4000fffe03f */
        /* <DEDUP_REMOVED lines=43> */
[----:B--2---:R-:W-:-:S06]  /*88f0*/  WARPGROUP.ARRIVE ;  /* 0x00000000000079c5 */ /* 0x004fcc0000000000 */
[----:B------:R-:W-:Y:S01]  /*8900*/  QGMMA.64x16x32.F32.E4M3.E4M3 R216, gdesc[UR16], R216, UP0, gsb0 ;  /* 0x0020000010d879f3 */ /* 0x000fe2000b8008d8 */
[----:B------:R-:W-:Y:S01]  /*8910*/  UMOV UR16, UR12 ;  /* 0x0000000c00107c82 */ /* 0x000fe20008000000 */
[----:B------:R-:W-:Y:S01]  /*8920*/  UMOV UR17, 0x40000040 ;  /* 0x4000004000117882 */ /* 0x000fe20000000000 */
[----:B------:R-:W-:Y:S02]  /*8930*/  WARPGROUP.DEPBAR.LE gsb0, 0x0 ;  /* 0x00008000000079c5 */ /* 0x000fe40000010000 */
[----:B------:R-:W-:Y:S01]  /*8940*/  WARPGROUP.ARRIVE ;  /* 0x00000000000079c5 */ /* 0x000fe20000000000 */
[----:B------:R-:W-:Y:S01]  /*8950*/  UMOV UR20, UR16 ;  /* 0x0000001000147c82 */ /* 0x000fe20008000000 */
[----:B------:R-:W-:Y:S01]  /*8960*/  UMOV UR21, UR17 ;  /* 0x0000001100157c82 */ /* 0x000fe20008000000 */
[----:B------:R-:W-:Y:S01]  /*8970*/  UMOV UR24, UR16 ;  /* 0x0000001000187c82 */ /* 0x000fe20008000000 */
[----:B------:R-:W-:Y:S01]  /*8980*/  UMOV UR25, UR17 ;  /* 0x0000001100197c82 */ /* 0x000fe20008000000 */
[----:B------:R-:W-:Y:S01]  /*8990*/  UMOV UR12, UR16 ;  /* 0x00000010000c7c82 */ /* 0x000fe20008000000 */
[----:B------:R-:W-:Y:S01]  /*89a0*/  QGMMA.64x16x32.F32.E4M3.E4M3 R224, gdesc[UR16], R224, UP0, gsb0 ;  /* 0x0020000010e079f3 */ /* 0x000fe2000b8008e0 */
[----:B------:R-:W-:Y:S01]  /*89b0*/  UMOV UR13, UR17 ;  /* 0x00000011000d7c82 */ /* 0x000fe20008000000 */
[----:B------:R-:W-:Y:S01]  /*89c0*/  UMOV UR28, UR16 ;  /* 0x00000010001c7c82 */ /* 0x000fe20008000000 */
[----:B------:R-:W-:Y:S01]  /*89d0*/  UMOV UR29, UR17 ;  /* 0x00000011001d7c82 */ /* 0x000fe20008000000 */
[----:B------:R-:W-:Y:S01]  /*89e0*/  UMOV UR36, UR16 ;  /* 0x0000001000247c82 */ /* 0x000fe20008000000 */
[----:B------:R-:W-:Y:S01]  /*89f0*/  UMOV UR37, UR17 ;  /* 0x0000001100257c82 */ /* 0x000fe20008000000 */
[----:B------:R-:W-:Y:S01]  /*8a00*/  UMOV UR32, UR16 ;  /* 0x0000001000207c82 */ /* 0x000fe20008000000 */
[----:B------:R-:W-:Y:S01]  /*8a10*/  UMOV UR33, UR17 ;  /* 0x0000001100217c82 */ /* 0x000fe20008000000 */
[----:B0-----:R-:W-:-:S02]  /*8a20*/  IMAD.MOV.U32 R2, RZ, RZ, R222 ;  /* 0x000000ffff027224 */ /* 0x001fc400078e00de */
[----:B-1----:R-:W-:Y:S02]  /*8a30*/  IMAD.MOV.U32 R0, RZ, RZ, R223 ;  /* 0x000000ffff007224 */ /* 0x002fe400078e00df */
[----:B------:R-:W-:Y:S01]  /*8a40*/  IMAD.MOV.U32 R4, RZ, RZ, R220 ;  /* 0x000000ffff047224 */ /* 0x000fe200078e00dc */
[----:B------:R-:W2:Y:S01]  /*8a50*/  LDL.LU.64 R222, [R1+0x438] ;  /* 0x0004380001de7983 */ /* 0x000ea20000300a00 */
[----:B------:R-:W-:Y:S02]  /*8a60*/  IMAD.MOV.U32 R3, RZ, RZ, R221 ;  /* 0x000000ffff037224 */ /* 0x000fe400078e00dd */
[----:B------:R-:W-:Y:S01]  /*8a70*/  IMAD.MOV.U32 R6, RZ, RZ, R218 ;  /* 0x000000ffff067224 */ /* 0x000fe200078e00da */
[----:B------:R-:W2:Y:S01]  /*8a80*/  LDL.LU.64 R220, [R1+0x430] ;  /* 0x0004300001dc7983 */ /* 0x000ea20000300a00 */
[----:B------:R-:W-:Y:S02]  /*8a90*/  IMAD.MOV.U32 R5, RZ, RZ, R219 ;  /* 0x000000ffff057224 */ /* 0x000fe400078e00db */
[----:B------:R-:W-:Y:S01]  /*8aa0*/  IMAD.MOV.U32 R8, RZ, RZ, R216 ;  /* 0x000000ffff087224 */ /* 0x000fe200078e00d8 */
[----:B------:R-:W2:Y:S01]  /*8ab0*/  LDL.LU.64 R218, [R1+0x428] ;  /* 0x0004280001da7983 */ /* 0x000ea20000300a00 */
[----:B------:R-:W-:-:S03]  /*8ac0*/  IMAD.MOV.U32 R7, RZ, RZ, R217 ;  /* 0x000000ffff077224 */ /* 0x000fc600078e00d9 */
[----:B------:R-:W2:Y:S01]  /*8ad0*/  LDL.LU.64 R216, [R1+0x420] ;  /* 0x0004200001d87983 */ /* 0x000ea20000300a00 */
        /* <DEDUP_REMOVED lines=18> */
[----:B------:R-:W-:Y:S01]  /*8c00*/  UIADD3 UR12, UR56, 0xc00, URZ ;  /* 0x00000c00380c7890 */ /* 0x000fe2000fffe03f */
[----:B------:R-:W-:-:S06]  /*8c10*/  UMOV UR33, 0x40000040 ;  /* 0x4000004000217882 */ /* 0x000fcc0000000000 */
[----:B------:R-:W-:Y:S01]  /*8c20*/  UMOV UR32, UR12 ;  /* 0x0000000c00207c82 */ /* 0x000fe20008000000 */
[----:B------:R-:W-:Y:S02]  /*8c30*/  WARPGROUP.DEPBAR.LE gsb0, 0x0 ;  /* 0x00008000000079c5 */ /* 0x000fe40000010000 */
[----:B------:R-:W-:-:S06]  /*8c40*/  WARPGROUP.ARRIVE ;  /* 0x00000000000079c5 */ /* 0x000fcc0000000000 */
[----:B------:R-:W-:Y:S01]  /*8c50*/  QGMMA.64x16x32.F32.E4M3.E4M3 R24, gdesc[UR32], R24, UP0, gsb0 ;  /* 0x00200000201879f3 */ /* 0x000fe2000b800818 */
[----:B------:R-:W-:Y:S01]  /*8c60*/  UMOV UR36, UR32 ;  /* 0x0000002000247c82 */ /* 0x000fe20008000000 */
        /* <DEDUP_REMOVED lines=9> */
[----:B------:R-:W-:Y:S01]  /*8d00*/  UIADD3 UR13, UR56, 0x2, URZ ;  /* 0x00000002380d7890 */ /* 0x000fe2000fffe03f */
[----:B------:R-:W-:-:S06]  /*8d10*/  UMOV UR12, UR32 ;  /* 0x00000020000c7c82 */ /* 0x000fcc0008000000 */
        /* <DEDUP_REMOVED lines=18> */
[----:B--2---:R-:W-:-:S06]  /*8e40*/  WARPGROUP.ARRIVE ;  /* 0x00000000000079c5 */ /* 0x004fcc0000000000 */
[----:B------:R-:W-:Y:S01]  /*8e50*/  QGMMA.64x16x32.F32.E4M3.E4M3 R216, gdesc[UR32], R216, UP0, gsb0 ;  /* 0x0020000020d879f3 */ /* 0x000fe2000b8008d8 */
[----:B------:R-:W-:Y:S01]  /*8e60*/  UIADD3 UR14, UR57, 0x2, URZ ;  /* 0x00000002390e7890 */ /* 0x000fe2000fffe03f */
[----:B------:R-:W-:Y:S01]  /*8e70*/  UMOV UR17, 0x40000040 ;  /* 0x4000004000117882 */ /* 0x000fe20000000000 */
[----:B------:R-:W-:-:S05]  /*8e80*/  UMOV UR19, 0x40000040 ;  /* 0x4000004000137882 */ /* 0x000fca0000000000 */
[----:B------:R-:W-:Y:S01]  /*8e90*/  UMOV UR18, UR14 ;  /* 0x0000000e00127c82 */ /* 0x000fe20008000000 */
        /* <DEDUP_REMOVED lines=11> */
[----:B------:R-:W-:Y:S01]  /*8f50*/  UMOV UR12, UR16 ;  /* 0x00000010000c7c82 */ /* 0x000fe20008000000 */
[----:B------:R-:W-:Y:S01]  /*8f60*/  UMOV UR13, UR17 ;  /* 0x00000011000d7c82 */ /* 0x000fe20008000000 */
[----:B------:R-:W-:-:S04]  /*8f70*/  UMOV UR15, 0x40000040 ;  /* 0x40000040000f7882 */ /* 0x000fc80000000000 */
        /* <DEDUP_REMOVED lines=70> */
[----:B-1----:R-:W-:Y:S02]  /*93e0*/  IMAD.MOV.U32 R232, RZ, RZ, R4 ;  /* 0x000000ffffe87224 */ /* 0x002fe400078e0004 */
[----:B------:R-:W-:Y:S02]  /*93f0*/  IMAD.MOV.U32 R233, RZ, RZ, R3 ;  /* 0x000000ffffe97224 */ /* 0x000fe400078e0003 */
[----:B--2---:R-:W-:Y:S02]  /*9400*/  IMAD.MOV.U32 R230, RZ, RZ, R6 ;  /* 0x000000ffffe67224 */ /* 0x004fe400078e0006 */
[----:B------:R-:W-:Y:S02]  /*9410*/  IMAD.MOV.U32 R231, RZ, RZ, R5 ;  /* 0x000000ffffe77224 */ /* 0x000fe400078e0005 */
[----:B----4-:R-:W-:-:S02]  /*9420*/  IMAD.MOV.U32 R228, RZ, RZ, R8 ;  /* 0x000000ffffe47224 */ /* 0x010fc400078e0008 */
[----:B------:R-:W-:Y:S01]  /*9430*/  IMAD.MOV.U32 R229, RZ, RZ, R7 ;  /* 0x000000ffffe57224 */ /* 0x000fe200078e0007 */
[----:B------:R-:W-:Y:S01]  /*9440*/  UMOV UR16, UR32 ;  /* 0x0000002000107c82 */ /* 0x000fe20008000000 */
[----:B------:R-:W-:Y:S01]  /*9450*/  UMOV UR17, UR33 ;  /* 0x0000002100117c82 */ /* 0x000fe20008000000 */
[----:B------:R-:W-:-:S03]  /*9460*/  WARPGROUP.DEPBAR.LE gsb0, 0x0 ;  /* 0x00008000000079c5 */ /* 0x000fc60000010000 */
[----:B------:R-:W-:-:S06]  /*9470*/  WARPGROUP.ARRIVE ;  /* 0x00000000000079c5 */ /* 0x000fcc0000000000 */
[----:B------:R-:W-:Y:S03]  /*9480*/  QGMMA.64x16x32.F32.E4M3.E4M3 R228, gdesc[UR16], R228, gsb0 ;  /* 0x0020000010e479f3 */ /* 0x000fe600080008e4 */
[----:B------:R-:W-:Y:S02]  /*9490*/  WARPGROUP.DEPBAR.LE gsb0, 0x0 ;  /* 0x00008000000079c5 */ /* 0x000fe40000010000 */
[----:B------:R-:W-:Y:S04]  /*94a0*/  STL.64 [R1], R228 ;  /* 0x000000e401007387 */ /* 0x000fe80000100a00 */
[----:B------:R-:W-:Y:S04]  /*94b0*/  STL.64 [R1+0x8], R230 ;  /* 0x000008e601007387 */ /* 0x000fe80000100a00 */
[----:B------:R-:W-:Y:S04]  /*94c0*/  STL.64 [R1+0x10], R232 ;  /* 0x000010e801007387 */ /* 0x000fe80000100a00 */
[----:B------:R0:W-:Y:S04]  /*94d0*/  STL.64 [R1+0x18], R234 ;  /* 0x000018ea01007387 */ /* 0x0001e80000100a00 */
[----:B0-----:R-:W2:Y:S04]  /*94e0*/  LDL.LU.64 R234, [R1+0x418] ;  /* 0x0004180001ea7983 */ /* 0x001ea80000300a00 */
[----:B------:R-:W4:Y:S04]  /*94f0*/  LDL.LU.64 R232, [R1+0x410] ;  /* 0x0004100001e87983 */ /* 0x000f280000300a00 */
[----:B------:R-:W3:Y:S04]  /*9500*/  LDL.LU.64 R230, [R1+0x408] ;  /* 0x0004080001e67983 */ /* 0x000ee80000300a00 */
[----:B------:R-:W3:Y:S01]  /*9510*/  LDL.LU.64 R228, [R1+0x400] ;  /* 0x0004000001e47983 */ /* 0x000ee20000300a00 */
[----:B------:R-:W-:Y:S01]  /*9520*/  UIADD3 UR12, UR56, 0x802, URZ ;  /* 0x00000802380c7890 */ /* 0x000fe2000fffe03f */
[----:B------:R-:W-:-:S06]  /*9530*/  UMOV UR17, 0x40000040 ;  /* 0x4000004000117882 */ /* 0x000fcc0000000000 */
        /* <DEDUP_REMOVED lines=9> */
[----:B---3--:R-:W-:-:S06]  /*95d0*/  WARPGROUP.ARRIVE ;  /* 0x00000000000079c5 */ /* 0x008fcc0000000000 */
        /* <DEDUP_REMOVED lines=45> */
[----:B------:R-:W-:-:S06]  /*98b0*/  UMOV UR12, UR32 ;  /* 0x00000020000c7c82 */ /* 0x000fcc0008000000 */
        /* <DEDUP_REMOVED lines=70> */
[----:B--2---:R-:W-:Y:S04]  /*9d20*/  STL.64 [R1+0x3f8], R234 ;  /* 0x0003f8ea01007387 */ /* 0x004fe80000100a00 */
[----:B----4-:R-:W-:Y:S04]  /*9d30*/  STL.64 [R1+0x3f0], R232 ;  /* 0x0003f0e801007387 */ /* 0x010fe80000100a00 */
[----:B------:R-:W-:Y:S04]  /*9d40*/  STL.64 [R1+0x3e8], R230 ;  /* 0x0003e8e601007387 */ /* 0x000fe80000100a00 */
[----:B------:R0:W-:Y:S04]  /*9d50*/  STL.64 [R1+0x3e0], R228 ;  /* 0x0003e0e401007387 */ /* 0x0001e80000100a00 */
[----:B0-----:R-:W2:Y:S04]  /*9d60*/  LDL.LU.64 R228, [R1] ;  /* 0x0000000001e47983 */ /* 0x001ea80000300a00 */
[----:B------:R-:W2:Y:S04]  /*9d70*/  LDL.LU.64 R230, [R1+0x8] ;  /* 0x0000080001e67983 */ /* 0x000ea80000300a00 */
[----:B------:R-:W2:Y:S04]  /*9d80*/  LDL.LU.64 R232, [R1+0x10] ;  /* 0x0000100001e87983 */ /* 0x000ea80000300a00 */
[----:B------:R-:W2:Y:S01]  /*9d90*/  LDL.LU.64 R234, [R1+0x18] ;  /* 0x0000180001ea7983 */ /* 0x000ea20000300a00 */
[----:B------:R-:W-:Y:S01]  /*9da0*/  UMOV UR32, UR36 ;  /* 0x0000002400207c82 */ /* 0x000fe20008000000 */
[----:B------:R-:W-:Y:S01]  /*9db0*/  UMOV UR33, UR37 ;  /* 0x0000002500217c82 */ /* 0x000fe20008000000 */
[----:B------:R-:W-:-:S02]  /*9dc0*/  WARPGROUP.DEPBAR.LE gsb0, 0x0 ;  /* 0x00008000000079c5 */ /* 0x000fc40000010000 */
        /* <DEDUP_REMOVED lines=25> */
[----:B--2---:R-:W-:-:S06]  /*9f60*/  WARPGROUP.ARRIVE ;  /* 0x00000000000079c5 */ /* 0x004fcc0000000000 */
[----:B------:R-:W-:Y:S03]  /*9f70*/  QGMMA.64x16x32.F32.E4M3.E4M3 R228, gdesc[UR16], R228, gsb0 ;  /* 0x0020000010e479f3 */ /* 0x000fe600080008e4 */
[----:B------:R-:W-:Y:S02]  /*9f80*/  WARPGROUP.DEPBAR.LE gsb0, 0x0 ;  /* 0x00008000000079c5 */ /* 0x000fe40000010000 */
[----:B------:R-:W-:Y:S02]  /*9f90*/  IMAD.MOV.U32 R2, RZ, RZ, R234 ;  /* 0x000000ffff027224 */ /* 0x000fe400078e00ea */
[----:B------:R-:W-:Y:S02]  /*9fa0*/  IMAD.MOV.U32 R0, RZ, RZ, R235 ;  /* 0x000000ffff007224 */ /* 0x000fe400078e00eb */
[----:B------:R-:W-:Y:S01]  /*9fb0*/  IMAD.MOV.U32 R4, RZ, RZ, R232 ;  /* 0x000000ffff047224 */ /* 0x000fe200078e00e8 */
[----:B------:R-:W2:Y:S01]  /*9fc0*/  LDL.LU.64 R234, [R1+0x3f8] ;  /* 0x0003f80001ea7983 */ /* 0x000ea20000300a00 */
[----:B------:R-:W-:-:S02]  /*9fd0*/  IMAD.MOV.U32 R3, RZ, RZ, R233 ;  /* 0x000000ffff037224 */ /* 0x000fc400078e00e9 */
[----:B------:R-:W-:Y:S01]  /*9fe0*/  IMAD.MOV.U32 R6, RZ, RZ, R230 ;  /* 0x000000ffff067224 */ /* 0x000fe200078e00e6 */
[----:B------:R-:W3:Y:S01]  /*9ff0*/  LDL.LU.64 R232, [R1+0x3f0] ;  /* 0x0003f00001e87983 */ /* 0x000ee20000300a00 */
[----:B------:R-:W-:Y:S02]  /*a000*/  IMAD.MOV.U32 R5, RZ, RZ, R231 ;  /* 0x000000ffff057224 */ /* 0x000fe400078e00e7 */
[----:B------:R-:W-:Y:S01]  /*a010*/  IMAD.MOV.U32 R8, RZ, RZ, R228 ;  /* 0x000000ffff087224 */ /* 0x000fe200078e00e4 */
[----:B------:R-:W4:Y:S01]  /*a020*/  LDL.LU.64 R230, [R1+0x3e8] ;  /* 0x0003e80001e67983 */ /* 0x000f220000300a00 */
[----:B------:R-:W-:-:S03]  /*a030*/  IMAD.MOV.U32 R7, RZ, RZ, R229 ;  /* 0x000000ffff077224 */ /* 0x000fc600078e00e5 */
[----:B------:R-:W4:Y:S01]  /*a040*/  LDL.LU.64 R228, [R1+0x3e0] ;  /* 0x0003e00001e47983 */ /* 0x000f220000300a00 */
        /* <DEDUP_REMOVED lines=11> */
[----:B----4-:R-:W-:-:S06]  /*a100*/  WARPGROUP.ARRIVE ;  /* 0x00000000000079c5 */ /* 0x010fcc0000000000 */
        /* <DEDUP_REMOVED lines=144> */
[----:B--2---:R0:W-:Y:S04]  /*aa10*/  STL.64 [R1+0x398], R234 ;  /* 0x000398ea01007387 */ /* 0x0041e80000100a00 */
[----:B---3--:R1:W-:Y:S04]  /*aa20*/  STL.64 [R1+0x390], R232 ;  /* 0x000390e801007387 */ /* 0x0083e80000100a00 */
        /* <DEDUP_REMOVED lines=8> */
[----:B---3--:R-:W-:-:S02]  /*aab0*/  IMAD.MOV.U32 R228, RZ, RZ, R8 ;  /* 0x000000ffffe47224 */ /* 0x008fc400078e0008 */
[----:B------:R-:W-:Y:S01]  /*aac0*/  IMAD.MOV.U32 R229, RZ, RZ, R7 ;  /* 0x000000ffffe57224 */ /* 0x000fe200078e0007 */
[----:B------:R-:W-:Y:S01]  /*aad0*/  UMOV UR16, UR36 ;  /* 0x0000002400107c82 */ /* 0x000fe20008000000 */
[----:B------:R-:W-:Y:S01]  /*aae0*/  UMOV UR17, UR37 ;  /* 0x0000002500117c82 */ /* 0x000fe20008000000 */
[----:B------:R-:W-:-:S03]  /*aaf0*/  WARPGROUP.DEPBAR.LE gsb0, 0x0 ;  /* 0x00008000000079c5 */ /* 0x000fc60000010000 */
[----:B------:R-:W-:-:S06]  /*ab00*/  WARPGROUP.ARRIVE ;  /* 0x00000000000079c5 */ /* 0x000fcc0000000000 */
[----:B------:R-:W-:Y:S01]  /*ab10*/  QGMMA.64x16x32.F32.E4M3.E4M3 R228, gdesc[UR16], R228, gsb0 ;  /* 0x0020000010e479f3 */ /* 0x000fe200080008e4 */
[----:B------:R-:W-:Y:S04]  /*ab20*/  STL.64 [R1+0x20], R12 ;  /* 0x0000200c01007387 */ /* 0x000fe80000100a00 */
[----:B------:R-:W-:Y:S04]  /*ab30*/  STL.64 [R1+0x28], R14 ;  /* 0x0000280e01007387 */ /* 0x000fe80000100a00 */
[----:B------:R-:W-:Y:S01]  /*ab40*/  STL.64 [R1+0x30], R16 ;  /* 0x0000301001007387 */ /* 0x000fe20000100a00 */
[----:B------:R-:W-:-:S03]  /*ab50*/  IMAD.MOV.U32 R11, RZ, RZ, R12 ;  /* 0x000000ffff0b7224 */ /* 0x000fc600078e000c */
[----:B------:R0:W-:Y:S04]  /*ab60*/  STL.64 [R1+0x38], R18 ;  /* 0x0000381201007387 */ /* 0x0001e80000100a00 */
[----:B0-----:R0:W5:Y:S04]  /*ab70*/  LDL.LU.64 R18, [R1+0x3d8] ;  /* 0x0003d80001127983 */ /* 0x0011680000300a00 */
[----:B------:R0:W5:Y:S04]  /*ab80*/  LDL.LU.64 R16, [R1+0x3d0] ;  /* 0x0003d00001107983 */ /* 0x0001680000300a00 */
[----:B------:R0:W5:Y:S04]  /*ab90*/  LDL.LU.64 R14, [R1+0x3c8] ;  /* 0x0003c800010e7983 */ /* 0x0001680000300a00 */
[----:B------:R0:W5:Y:S04]  /*aba0*/  LDL.LU.64 R12, [R1+0x3c0] ;  /* 0x0003c000010c7983 */ /* 0x0001680000300a00 */
[----:B------:R0:W5:Y:S04]  /*abb0*/  LDL.LU R8, [R1+0x3bc] ;  /* 0x0003bc0001087983 */ /* 0x0001680000300800 */
[----:B------:R0:W5:Y:S04]  /*abc0*/  LDL.LU R7, [R1+0x3b8] ;  /* 0x0003b80001077983 */ /* 0x0001680000300800 */
[----:B------:R0:W5:Y:S04]  /*abd0*/  LDL.LU R6, [R1+0x3b4] ;  /* 0x0003b40001067983 */ /* 0x0001680000300800 */
[----:B------:R0:W5:Y:S04]  /*abe0*/  LDL.LU R5, [R1+0x3b0] ;  /* 0x0003b00001057983 */ /* 0x0001680000300800 */
[----:B------:R0:W5:Y:S01]  /*abf0*/  LDL.LU R4, [R1+0x3ac] ;  /* 0x0003ac0001047983 */ /* 0x0001620000300800 */
[----:B------:R-:W-:-:S03]  /*ac00*/  WARPGROUP.DEPBAR.LE gsb0, 0x0 ;  /* 0x00008000000079c5 */ /* 0x000fc60000010000 */
[----:B------:R0:W5:Y:S04]  /*ac10*/  LDL.LU R3, [R1+0x3a8] ;  /* 0x0003a80001037983 */ /* 0x0001680000300800 */
[----:B------:R0:W5:Y:S04]  /*ac20*/  LDL.LU R2, [R1+0x3a4] ;  /* 0x0003a40001027983 */ /* 0x0001680000300800 */
[----:B------:R0:W5:Y:S04]  /*ac30*/  LDL.LU R0, [R1+0x3a0] ;  /* 0x0003a00001007983 */ /* 0x0001680000300800 */
[----:B------:R-:W-:Y:S04]  /*ac40*/  STL.64 [R1], R228 ;  /* 0x000000e401007387 */ /* 0x000fe80000100a00 */
[----:B------:R-:W-:Y:S04]  /*ac50*/  STL.64 [R1+0x8], R230 ;  /* 0x000008e601007387 */ /* 0x000fe80000100a00 */
[----:B------:R-:W-:Y:S04]  /*ac60*/  STL.64 [R1+0x10], R232 ;  /* 0x000010e801007387 */ /* 0x000fe80000100a00 */
[----:B------:R1:W-:Y:S04]  /*ac70*/  STL.64 [R1+0x18], R234 ;  /* 0x000018ea01007387 */ /* 0x0003e80000100a00 */
[----:B-1----:R0:W5:Y:S04]  /*ac80*/  LDL.LU.64 R234, [R1+0x398] ;  /* 0x0003980001ea7983 */ /* 0x0021680000300a00 */
[----:B------:R0:W5:Y:S04]  /*ac90*/  LDL.LU.64 R232, [R1+0x390] ;  /* 0x0003900001e87983 */ /* 0x0001680000300a00 */
[----:B------:R-:W2:Y:S04]  /*aca0*/  LDL.LU.64 R230, [R1+0x388] ;  /* 0x0003880001e67983 */ /* 0x000ea80000300a00 */
[----:B------:R-:W2:Y:S01]  /*acb0*/  LDL.LU.64 R228, [R1+0x380] ;  /* 0x0003800001e47983 */ /* 0x000ea20000300a00 */
        /* <DEDUP_REMOVED lines=68> */
[----:B------:R-:W-:-:S04]  /*b100*/  UIADD3 UR41, UR41, 0x4, URZ ;  /* 0x0000000429297890 */ /* 0x000fc8000fffe03f */
[----:B------:R-:W-:-:S04]  /*b110*/  UISETP.NE.AND UP0, UPT, UR41, UR49, UPT ;  /* 0x000000312900728c */ /* 0x000fc8000bf05270 */
[----:B------:R-:W-:Y:S01]  /*b120*/  USEL UR12, URZ, 0x1, UP0 ;  /* 0x000000013f0c7887 */ /* 0x000fe20008000000 */
[----:B------:R-:W-:Y:S02]  /*b130*/  WARPGROUP.DEPBAR.LE gsb0, 0x0 ;  /* 0x00008000000079c5 */ /* 0x000fe40000010000 */
[----:B------:R-:W-:-:S06]  /*b140*/  WARPGROUP.ARRIVE ;  /* 0x00000000000079c5 */ /* 0x000fcc0000000000 */
[----:B------:R-:W-:Y:S01]  /*b150*/  QGMMA.64x16x32.F32.E4M3.E4M3 R216, gdesc[UR16], R216, gsb0 ;  /* 0x0020000010d879f3 */ /* 0x000fe200080008d8 */
[----:B------:R-:W-:Y:S02]  /*b160*/  ISETP.NE.AND P0, PT, RZ, UR12, PT ;  /* 0x0000000cff007c0c */ /* 0x000fe4000bf05270 */
[----:B------:R-:W-:-:S11]  /*b170*/  WARPGROUP.DEPBAR.LE gsb0, 0x0 ;  /* 0x00008000000079c5 */ /* 0x000fd60000010000 */
[----:B0-----:R-:W-:Y:S05]  /*b180*/  @!P0 BRA `(.L_x_28) ;  /* 0x0000002800d48947 */ /* 0x001fea0003800000 */
[----:B------:R0:W-:Y:S04]  /*b190*/  STL [R1+0x3e8], R40 ;  /* 0x0003e82801007387 */ /* 0x0001e80000100800 */
[----:B------:R1:W-:Y:S01]  /*b1a0*/  STL [R1+0x3e4], R41 ;  /* 0x0003e42901007387 */ /* 0x0003e20000100800 */
[----:B0-----:R-:W-:-:S03]  /*b1b0*/  IMAD.MOV.U32 R40, RZ, RZ, R11 ;  /* 0x000000ffff287224 */ /* 0x001fc600078e000b */
[----:B-1----:R-:W2:Y:S04]  /*b1c0*/  LDL R41, [R1+0x24] ;  /* 0x0000240001297983 */ /* 0x002ea80000100800 */
[----:B------:R0:W-:Y:S04]  /*b1d0*/  STL [R1+0x3e0], R42 ;  /* 0x0003e02a01007387 */ /* 0x0001e80000100800 */
[----:B0-----:R-:W3:Y:S04]  /*b1e0*/  LDL R42, [R1+0x28] ;  /* 0x00002800012a7983 */ /* 0x001ee80000100800 */
[----:B------:R0:W-:Y:S04]  /*b1f0*/  STL [R1+0x3dc], R43 ;  /* 0x0003dc2b01007387 */ /* 0x0001e80000100800 */
[----:B0-----:R-:W4:Y:S04]  /*b200*/  LDL R43, [R1+0x2c] ;  /* 0x00002c00012b7983 */ /* 0x001f280000100800 */
        /* <DEDUP_REMOVED lines=9> */
[----:B0-----:R-:W4:Y:S04]  /*b2a0*/  LDL R32, [R1] ;  /* 0x0000000001207983 */ /* 0x001f280000100800 */
[----:B------:R0:W-:Y:S04]  /*b2b0*/  STL [R1+0x3c4], R33 ;  /* 0x0003c42101007387 */ /* 0x0001e80000100800 */
[----:B0-----:R-:W4:Y:S04]  /*b2c0*/  LDL R33, [R1+0x4] ;  /* 0x0000040001217983 */ /* 0x001f280000100800 */
[----:B------:R0:W-:Y:S04]  /*b2d0*/  STL [R1+0x3c0], R34 ;  /* 0x0003c02201007387 */ /* 0x0001e80000100800 */
[----:B0-----:R-:W4:Y:S04]  /*b2e0*/  LDL R34, [R1+0x8] ;  /* 0x0000080001227983 */ /* 0x001f280000100800 */
[----:B------:R-:W4:Y:S04]  /*b2f0*/  LDL.LU R11, [R1+0x6c] ;  /* 0x00006c00010b7983 */ /* 0x000f280000300800 */
[----:B------:R0:W-:Y:S04]  /*b300*/  STL [R1+0x3bc], R35 ;  /* 0x0003bc2301007387 */ /* 0x0001e80000100800 */
[----:B0-----:R-:W4:Y:S04]  /*b310*/  LDL.LU R35, [R1+0x68] ;  /* 0x0000680001237983 */ /* 0x001f280000300800 */
        /* <DEDUP_REMOVED lines=21> */
[----:B0-----:R-:W4:Y:S04]  /*b470*/  LDL R30, [R1+0x1c] ;  /* 0x00001c00011e7983 */ /* 0x001f280000100800 */
[----:B------:R0:W-:Y:S04]  /*b480*/  STL [R1+0x38c], R31 ;  /* 0x00038c1f01007387 */ /* 0x0001e80000100800 */
[----:B0-----:R-:W4:Y:S04]  /*b490*/  LDL R31, [R1+0x18] ;  /* 0x00001800011f7983 */ /* 0x001f280000100800 */
[----:B-----5:R0:W-:Y:S04]  /*b4a0*/  STL [R1+0x388], R13 ;  /* 0x0003880d01007387 */ /* 0x0201e80000100800 */
[----:B0-----:R-:W4:Y:S04]  /*b4b0*/  LDL R13, [R1+0x14] ;  /* 0x00001400010d7983 */ /* 0x001f280000100800 */
[----:B------:R0:W-:Y:S04]  /*b4c0*/  STL [R1+0x384], R12 ;  /* 0x0003840c01007387 */ /* 0x0001e80000100800 */
[----:B0-----:R-:W4:Y:S04]  /*b4d0*/  LDL R12, [R1+0x10] ;  /* 0x00001000010c7983 */ /* 0x001f280000100800 */
[----:B------:R0:W-:Y:S04]  /*b4e0*/  STL [R1+0x380], R0 ;  /* 0x0003800001007387 */ /* 0x0001e80000100800 */
[----:B0-----:R-:W4:Y:S01]  /*b4f0*/  LDL R0, [R1+0xc] ;  /* 0x00000c0001007983 */ /* 0x001f220000100800 */
[----:B------:R-:W-:-:S01]  /*b500*/  FADD R10, R40, R10 ;  /* 0x0000000a280a7221 */ /* 0x000fc20000000000 */
[----:B--2---:R-:W-:Y:S01]  /*b510*/  FADD R9, R41, R9 ;  /* 0x0000000929097221 */ /* 0x004fe20000000000 */
[----:B---3--:R-:W-:-:S01]  /*b520*/  FADD R8, R42, R8 ;  /* 0x000000082a087221 */ /* 0x008fc20000000000 */
[----:B------:R-:W2:Y:S01]  /*b530*/  LDL.LU R40, [R1+0x3e8] ;  /* 0x0003e80001287983 */ /* 0x000ea20000300800 */
[----:B----4-:R-:W-:-:S01]  /*b540*/  FADD R7, R43, R7 ;  /* 0x000000072b077221 */ /* 0x010fc20000000000 */
[----:B------:R-:W-:-:S02]  /*b550*/  FADD R6, R44, R6 ;  /* 0x000000062c067221 */ /* 0x000fc40000000000 */
[----:B------:R-:W3:Y:S01]  /*b560*/  LDL.LU R41, [R1+0x3e4] ;  /* 0x0003e40001297983 */ /* 0x000ee20000300800 */
[----:B------:R-:W-:-:S03]  /*b570*/  FADD R5, R45, R5 ;  /* 0x000000052d057221 */ /* 0x000fc60000000000 */
[----:B------:R-:W4:Y:S04]  /*b580*/  LDL.LU R42, [R1+0x3e0] ;  /* 0x0003e000012a7983 */ /* 0x000f280000300800 */
[----:B------:R-:W4:Y:S01]  /*b590*/  LDL.LU R43, [R1+0x3dc] ;  /* 0x0003dc00012b7983 */ /* 0x000f220000300800 */
[----:B------:R-:W-:-:S03]  /*b5a0*/  FADD R4, R46, R4 ;  /* 0x000000042e047221 */ /* 0x000fc60000000000 */
[----:B------:R-:W4:Y:S04]  /*b5b0*/  LDL.LU R44, [R1+0x3d8] ;  /* 0x0003d800012c7983 */ /* 0x000f280000300800 */
[----:B------:R-:W4:Y:S04]  /*b5c0*/  LDL.LU R45, [R1+0x3d4] ;  /* 0x0003d400012d7983 */ /* 0x000f280000300800 */
[----:B------:R-:W4:Y:S01]  /*b5d0*/  LDL.LU R46, [R1+0x3d0] ;  /* 0x0003d000012e7983 */ /* 0x000f220000300800 */
[----:B------:R-:W-:-:S03]  /*b5e0*/  FADD R3, R47, R3 ;  /* 0x000000032f037221 */ /* 0x000fc60000000000 */
[----:B------:R-:W4:Y:S01]  /*b5f0*/  LDL.LU R47, [R1+0x3cc] ;  /* 0x0003cc00012f7983 */ /* 0x000f220000300800 */
[----:B------:R-:W-:-:S03]  /*b600*/  FADD R2, R32, R2 ;  /* 0x0000000220027221 */ /* 0x000fc60000000000 */
[----:B------:R-:W4:Y:S01]  /*b610*/  LDL.LU R32, [R1+0x3c8] ;  /* 0x0003c80001207983 */ /* 0x000f220000300800 */
[----:B------:R-:W-:-:S03]  /*b620*/  FADD R14, R33, R14 ;  /* 0x0000000e210e7221 */ /* 0x000fc60000000000 */
[----:B------:R-:W4:Y:S01]  /*b630*/  LDL.LU R33, [R1+0x3c4] ;  /* 0x0003c40001217983 */ /* 0x000f220000300800 */
[----:B------:R-:W-:-:S03]  /*b640*/  FADD R15, R34, R15 ;  /* 0x0000000f220f7221 */ /* 0x000fc60000000000 */
[----:B------:R-:W4:Y:S01]  /*b650*/  LDL.LU R34, [R1+0x3c0] ;  /* 0x0003c00001227983 */ /* 0x000f220000300800 */
[----:B------:R-:W-:-:S01]  /*b660*/  FADD R21, R224, R21 ;  /* 0x00000015e0157221 */ /* 0x000fc20000000000 */
[----:B------:R-:W-:Y:S01]  /*b670*/  FADD R11, R212, R11 ;  /* 0x0000000bd40b7221 */ /* 0x000fe20000000000 */
        /* <DEDUP_REMOVED lines=18> */
[----:B------:R-:W-:-:S05]  /*b7a0*/  FADD R29, R217, R29 ;  /* 0x0000001dd91d7221 */ /* 0x000fca0000000000 */
[----:B------:R-:W-:Y:S04]  /*b7b0*/  STL [R1+0x40], R29 ;  /* 0x0000401d01007387 */ /* 0x000fe80000100800 */
[----:B------:R-:W-:Y:S04]  /*b7c0*/  STL [R1+0x44], R28 ;  /* 0x0000441c01007387 */ /* 0x000fe80000100800 */
[----:B------:R-:W-:Y:S01]  /*b7d0*/  STL [R1+0x48], R27 ;  /* 0x0000481b01007387 */ /* 0x000fe20000100800 */
[----:B------:R-:W-:-:S03]  /*b7e0*/  FADD R20, R30, R20 ;  /* 0x000000141e147221 */ /* 0x000fc60000000000 */
[----:B------:R-:W-:Y:S04]  /*b7f0*/  STL [R1+0x4c], R26 ;  /* 0x00004c1a01007387 */ /* 0x000fe80000100800 */
[----:B------:R-:W-:Y:S04]  /*b800*/  STL [R1+0x50], R25 ;  /* 0x0000501901007387 */ /* 0x000fe80000100800 */
[----:B------:R-:W-:Y:S01]  /*b810*/  STL [R1+0x54], R24 ;  /* 0x0000541801007387 */ /* 0x000fe20000100800 */
[----:B------:R-:W-:-:S03]  /*b820*/  FADD R19, R31, R19 ;  /* 0x000000131f137221 */ /* 0x000fc60000000000 */
[----:B------:R0:W-:Y:S04]  /*b830*/  STL [R1+0x58], R39 ;  /* 0x0000582701007387 */ /* 0x0001e80000100800 */
[----:B------:R1:W-:Y:S04]  /*b840*/  STL [R1+0x5c], R38 ;  /* 0x00005c2601007387 */ /* 0x0003e80000100800 */
[----:B------:R1:W-:Y:S04]  /*b850*/  STL [R1+0x60], R37 ;  /* 0x0000602501007387 */ /* 0x0003e80000100800 */
[----:B0-----:R-:W2:Y:S01]  /*b860*/  LDL.LU R39, [R1+0x70] ;  /* 0x0000700001277983 */ /* 0x001ea20000300800 */
[----:B------:R-:W-:-:S03]  /*b870*/  FADD R18, R13, R18 ;  /* 0x000000120d127221 */ /* 0x000fc60000000000 */
[----:B------:R0:W-:Y:S04]  /*b880*/  STL [R1+0x64], R36 ;  /* 0x0000642401007387 */ /* 0x0001e80000100800 */
[----:B-1----:R-:W3:Y:S04]  /*b890*/  LDL.LU R38, [R1+0x74] ;  /* 0x0000740001267983 */ /* 0x002ee80000300800 */
[----:B------:R1:W-:Y:S01]  /*b8a0*/  STL [R1+0x68], R35 ;  /* 0x0000682301007387 */ /* 0x0003e20000100800 */
[----:B------:R-:W-:-:S03]  /*b8b0*/  FADD R17, R12, R17 ;  /* 0x000000110c117221 */ /* 0x000fc60000000000 */
[----:B------:R-:W4:Y:S04]  /*b8c0*/  LDL.LU R37, [R1+0x78] ;  /* 0x0000780001257983 */ /* 0x000f280000300800 */
[----:B------:R1:W-:Y:S04]  /*b8d0*/  STL [R1+0x6c], R11 ;  /* 0x00006c0b01007387 */ /* 0x0003e80000100800 */
[----:B0-----:R-:W4:Y:S04]  /*b8e0*/  LDL.LU R36, [R1+0x7c] ;  /* 0x00007c0001247983 */ /* 0x001f280000300800 */
[----:B-1----:R-:W4:Y:S01]  /*b8f0*/  LDL.LU R35, [R1+0x80] ;  /* 0x0000800001237983 */ /* 0x002f220000300800 */
[----:B------:R-:W-:-:S03]  /*b900*/  FADD R16, R0, R16 ;  /* 0x0000001000107221 */ /* 0x000fc60000000000 */
[----:B------:R-:W4:Y:S04]  /*b910*/  LDL.LU R31, [R1+0x84] ;  /* 0x00008400011f7983 */ /* 0x000f280000300800 */
        /* <DEDUP_REMOVED lines=10> */
[----:B------:R-:W4:Y:S01]  /*b9c0*/  LDL.LU R0, [R1+0xb0] ;  /* 0x0000b00001007983 */ /* 0x000f220000300800 */
[----:B--2---:R-:W-:-:S01]  /*b9d0*/  FADD R39, R213, R39 ;  /* 0x00000027d5277221 */ /* 0x004fc20000000000 */
[----:B---3--:R-:W-:-:S04]  /*b9e0*/  FADD R38, R214, R38 ;  /* 0x00000026d6267221 */ /* 0x008fc80000000000 */
[----:B------:R0:W-:Y:S01]  /*b9f0*/  STL [R1+0x70], R39 ;  /* 0x0000702701007387 */ /* 0x0001e20000100800 */
[----:B----4-:R-:W-:-:S03]  /*ba00*/  FADD R37, R215, R37 ;  /* 0x00000025d7257221 */ /* 0x010fc60000000000 */
[----:B------:R1:W-:Y:S01]  /*ba10*/  STL [R1+0x74], R38 ;  /* 0x0000742601007387 */ /* 0x0003e20000100800 */
[----:B------:R-:W-:-:S03]  /*ba20*/  FADD R36, R200, R36 ;  /* 0x00000024c8247221 */ /* 0x000fc60000000000 */
        /* <DEDUP_REMOVED lines=24> */
[----:B0-----:R-:W4:Y:S01]  /*bbb0*/  LDL.LU R39, [R1+0xb4] ;  /* 0x0000b40001277983 */ /* 0x001f220000300800 */
[----:B------:R-:W-:-:S03]  /*bbc0*/  FADD R0, R197, R0 ;  /* 0x00000000c5007221 */ /* 0x000fc60000000000 */
[----:B------:R0:W-:Y:S04]  /*bbd0*/  STL [R1+0xa8], R12 ;  /* 0x0000a80c01007387 */ /* 0x0001e80000100800 */
[----:B-1----:R-:W4:Y:S04]  /*bbe0*/  LDL.LU R38, [R1+0xb8] ;  /* 0x0000b80001267983 */ /* 0x002f280000300800 */
[----:B------:R1:W-:Y:S04]  /*bbf0*/  STL [R1+0xac], R11 ;  /* 0x0000ac0b01007387 */ /* 0x0003e80000100800 */
[----:B--2---:R-:W2:Y:S04]  /*bc00*/  LDL.LU R37, [R1+0xbc] ;  /* 0x0000bc0001257983 */ /* 0x004ea80000300800 */
[----:B------:R1:W-:Y:S04]  /*bc10*/  STL [R1+0xb0], R0 ;  /* 0x0000b00001007387 */ /* 0x0003e80000100800 */
[----:B---3--:R-:W3:Y:S04]  /*bc20*/  LDL.LU R36, [R1+0xc0] ;  /* 0x0000c00001247983 */ /* 0x008ee80000300800 */
[----:B----4-:R-:W4:Y:S04]  /*bc30*/  LDL.LU R35, [R1+0xc4] ;  /* 0x0000c40001237983 */ /* 0x010f280000300800 */
        /* <DEDUP_REMOVED lines=9> */
[----:B0-----:R-:W4:Y:S04]  /*bcd0*/  LDL.LU R12, [R1+0xec] ;  /* 0x0000ec00010c7983 */ /* 0x001f280000300800 */
[----:B-1----:R-:W4:Y:S04]  /*bce0*/  LDL.LU R11, [R1+0xf0] ;  /* 0x0000f000010b7983 */ /* 0x002f280000300800 */
[----:B------:R-:W4:Y:S01]  /*bcf0*/  LDL.LU R0, [R1+0xf4] ;  /* 0x0000f40001007983 */ /* 0x000f220000300800 */
[----:B------:R-:W-:-:S01]  /*bd00*/  FADD R39, R198, R39 ;  /* 0x00000027c6277221 */ /* 0x000fc20000000000 */
[----:B------:R-:W-:-:S04]  /*bd10*/  FADD R38, R199, R38 ;  /* 0x00000026c7267221 */ /* 0x000fc80000000000 */
[----:B------:R0:W-:Y:S01]  /*bd20*/  STL [R1+0xb4], R39 ;  /* 0x0000b42701007387 */ /* 0x0001e20000100800 */
[----:B--2---:R-:W-:-:S03]  /*bd30*/  FADD R37, R184, R37 ;  /* 0x00000025b8257221 */ /* 0x004fc60000000000 */
[----:B------:R1:W-:Y:S01]  /*bd40*/  STL [R1+0xb8], R38 ;  /* 0x0000b82601007387 */ /* 0x0003e20000100800 */
[----:B---3--:R-:W-:-:S03]  /*bd50*/  FADD R36, R185, R36 ;  /* 0x00000024b9247221 */ /* 0x008fc60000000000 */
        /* <DEDUP_REMOVED lines=404> */
[----:B------:R-:W-:Y:S01]  /*d6a0*/  STL [R1+0x2d4], R39 ;  /* 0x0002d42701007387 */ /* 0x000fe20000100800 */
[----:B--2---:R-:W-:-:S03]  /*d6b0*/  FADD R37, R48, R37 ;  /* 0x0000002530257221 */ /* 0x004fc60000000000 */
[----:B------:R-:W-:Y:S01]  /*d6c0*/  STL [R1+0x2d8], R38 ;  /* 0x0002d82601007387 */ /* 0x000fe20000100800 */
[----:B---3--:R-:W-:-:S03]  /*d6d0*/  FADD R36, R49, R36 ;  /* 0x0000002431247221 */ /* 0x008fc60000000000 */
[----:B------:R-:W-:Y:S01]  /*d6e0*/  STL [R1+0x2dc], R37 ;  /* 0x0002dc2501007387 */ /* 0x000fe20000100800 */
[----:B----4-:R-:W-:-:S03]  /*d6f0*/  FADD R35, R50, R35 ;  /* 0x0000002332237221 */ /* 0x010fc60000000000 */
[----:B------:R-:W-:Y:S01]  /*d700*/  STL [R1+0x2e0], R36 ;  /* 0x0002e02401007387 */ /* 0x000fe20000100800 */
[----:B------:R-:W-:-:S03]  /*d710*/  FADD R31, R51, R31 ;  /* 0x0000001f331f7221 */ /* 0x000fc60000000000 */
[----:B------:R0:W-:Y:S01]  /*d720*/  STL [R1+0x2e4], R35 ;  /* 0x0002e42301007387 */ /* 0x0001e20000100800 */
[----:B------:R-:W-:-:S03]  /*d730*/  FADD R30, R52, R30 ;  /* 0x0000001e341e7221 */ /* 0x000fc60000000000 */
[----:B------:R-:W-:Y:S01]  /*d740*/  STL [R1+0x2e8], R31 ;  /* 0x0002e81f01007387 */ /* 0x000fe20000100800 */
        /* <DEDUP_REMOVED lines=13> */
[----:B------:R1:W-:Y:S04]  /*d820*/  STL [R1+0x304], R24 ;  /* 0x0003041801007387 */ /* 0x0003e80000100800 */
[----:B------:R2:W-:Y:S04]  /*d830*/  STL [R1+0x308], R13 ;  /* 0x0003080d01007387 */ /* 0x0005e80000100800 */
[----:B0-----:R-:W3:Y:S01]  /*d840*/  LDL.LU R35, [R1+0x318] ;  /* 0x0003180001237983 */ /* 0x001ee20000300800 */
[----:B------:R-:W-:-:S01]  /*d850*/  FADD R12, R44, R12 ;  /* 0x0000000c2c0c7221 */ /* 0x000fc20000000000 */
[----:B------:R-:W-:Y:S01]  /*d860*/  FADD R11, R45, R11 ;  /* 0x0000000b2d0b7221 */ /* 0x000fe20000000000 */
[----:B------:R-:W-:-:S03]  /*d870*/  FADD R0, R46, R0 ;  /* 0x000000002e007221 */ /* 0x000fc60000000000 */
[----:B------:R0:W-:Y:S04]  /*d880*/  STL [R1+0x30c], R12 ;  /* 0x00030c0c01007387 */ /* 0x0001e80000100800 */
[----:B------:R-:W4:Y:S04]  /*d890*/  LDL.LU R36, [R1+0x31c] ;  /* 0x00031c0001247983 */ /* 0x000f280000300800 */
[----:B------:R-:W-:Y:S04]  /*d8a0*/  STL [R1+0x310], R11 ;  /* 0x0003100b01007387 */ /* 0x000fe80000100800 */
[----:B------:R-:W4:Y:S04]  /*d8b0*/  LDL.LU R37, [R1+0x320] ;  /* 0x0003200001257983 */ /* 0x000f280000300800 */
[----:B------:R0:W-:Y:S04]  /*d8c0*/  STL [R1+0x314], R0 ;  /* 0x0003140001007387 */ /* 0x0001e80000100800 */
[----:B------:R-:W4:Y:S04]  /*d8d0*/  LDL.LU R38, [R1+0x324] ;  /* 0x0003240001267983 */ /* 0x000f280000300800 */
[----:B------:R-:W4:Y:S04]  /*d8e0*/  LDL.LU R39, [R1+0x328] ;  /* 0x0003280001277983 */ /* 0x000f280000300800 */
[----:B-1----:R-:W4:Y:S04]  /*d8f0*/  LDL.LU R24, [R1+0x32c] ;  /* 0x00032c0001187983 */ /* 0x002f280000300800 */
[----:B------:R-:W4:Y:S04]  /*d900*/  LDL.LU R25, [R1+0x330] ;  /* 0x0003300001197983 */ /* 0x000f280000300800 */
[----:B------:R-:W4:Y:S04]  /*d910*/  LDL.LU R26, [R1+0x334] ;  /* 0x00033400011a7983 */ /* 0x000f280000300800 */
[----:B------:R-:W4:Y:S04]  /*d920*/  LDL.LU R27, [R1+0x338] ;  /* 0x00033800011b7983 */ /* 0x000f280000300800 */
[----:B------:R-:W4:Y:S04]  /*d930*/  LDL.LU R28, [R1+0x33c] ;  /* 0x00033c00011c7983 */ /* 0x000f280000300800 */
[----:B------:R-:W4:Y:S04]  /*d940*/  LDL.LU R29, [R1+0x340] ;  /* 0x00034000011d7983 */ /* 0x000f280000300800 */
[----:B------:R-:W4:Y:S04]  /*d950*/  LDL.LU R30, [R1+0x344] ;  /* 0x00034400011e7983 */ /* 0x000f280000300800 */
[----:B------:R-:W4:Y:S04]  /*d960*/  LDL.LU R31, [R1+0x348] ;  /* 0x00034800011f7983 */ /* 0x000f280000300800 */
[----:B--2---:R-:W2:Y:S04]  /*d970*/  LDL.LU R13, [R1+0x34c] ;  /* 0x00034c00010d7983 */ /* 0x004ea80000300800 */
[----:B0-----:R-:W2:Y:S04]  /*d980*/  LDL.LU R12, [R1+0x350] ;  /* 0x00035000010c7983 */ /* 0x001ea80000300800 */
[----:B------:R-:W2:Y:S04]  /*d990*/  LDL.LU R0, [R1+0x354] ;  /* 0x0003540001007983 */ /* 0x000ea80000300800 */
[----:B------:R-:W2:Y:S01]  /*d9a0*/  LDL.LU R11, [R1+0x358] ;  /* 0x00035800010b7983 */ /* 0x000ea20000300800 */
[----:B---3--:R-:W-:-:S05]  /*d9b0*/  FADD R35, R47, R35 ;  /* 0x000000232f237221 */ /* 0x008fca0000000000 */
[----:B------:R0:W-:Y:S04]  /*d9c0*/  STL [R1+0x318], R35 ;  /* 0x0003182301007387 */ /* 0x0001e80000100800 */
[----:B0-----:R-:W3:Y:S01]  /*d9d0*/  LDL.LU R35, [R1+0x3bc] ;  /* 0x0003bc0001237983 */ /* 0x001ee20000300800 */
[----:B----4-:R-:W-:-:S01]  /*d9e0*/  FADD R36, R32, R36 ;  /* 0x0000002420247221 */ /* 0x010fc20000000000 */
[----:B------:R-:W-:-:S04]  /*d9f0*/  FADD R37, R33, R37 ;  /* 0x0000002521257221 */ /* 0x000fc80000000000 */
[----:B------:R0:W-:Y:S01]  /*da00*/  STL [R1+0x31c], R36 ;  /* 0x00031c2401007387 */ /* 0x0001e20000100800 */
[----:B------:R-:W-:-:S03]  /*da10*/  FADD R38, R34, R38 ;  /* 0x0000002622267221 */ /* 0x000fc60000000000 */
[----:B0-----:R-:W4:Y:S04]  /*da20*/  LDL.LU R36, [R1+0x3b8] ;  /* 0x0003b80001247983 */ /* 0x001f280000300800 */
[----:B------:R0:W-:Y:S04]  /*da30*/  STL [R1+0x320], R37 ;  /* 0x0003202501007387 */ /* 0x0001e80000100800 */
[----:B0-----:R-:W2:Y:S04]  /*da40*/  LDL.LU R37, [R1+0x3b4] ;  /* 0x0003b40001257983 */ /* 0x001ea80000300800 */
[----:B------:R0:W-:Y:S04]  /*da50*/  STL [R1+0x324], R38 ;  /* 0x0003242601007387 */ /* 0x0001e80000100800 */
[----:B0-----:R-:W2:Y:S01]  /*da60*/  LDL.LU R38, [R1+0x3b0] ;  /* 0x0003b00001267983 */ /* 0x001ea20000300800 */
[----:B---3--:R-:W-:-:S05]  /*da70*/  FADD R39, R35, R39 ;  /* 0x0000002723277221 */ /* 0x008fca0000000000 */
[----:B------:R0:W-:Y:S04]  /*da80*/  STL [R1+0x328], R39 ;  /* 0x0003282701007387 */ /* 0x0001e80000100800 */
[----:B0-----:R-:W3:Y:S01]  /*da90*/  LDL.LU R39, [R1+0x3ac] ;  /* 0x0003ac0001277983 */ /* 0x001ee20000300800 */
[----:B----4-:R-:W-:-:S05]  /*daa0*/  FADD R24, R36, R24 ;  /* 0x0000001824187221 */ /* 0x010fca0000000000 */
[----:B------:R0:W-:Y:S01]  /*dab0*/  STL [R1+0x32c], R24 ;  /* 0x00032c1801007387 */ /* 0x0001e20000100800 */
[----:B--2---:R-:W-:-:S03]  /*dac0*/  FADD R25, R37, R25 ;  /* 0x0000001925197221 */ /* 0x004fc60000000000 */
[----:B0-----:R-:W2:Y:S04]  /*dad0*/  LDL.LU R24, [R1+0x3a8] ;  /* 0x0003a80001187983 */ /* 0x001ea80000300800 */
[----:B------:R0:W-:Y:S01]  /*dae0*/  STL [R1+0x330], R25 ;  /* 0x0003301901007387 */ /* 0x0001e20000100800 */
[----:B------:R-:W-:-:S03]  /*daf0*/  FADD R26, R38, R26 ;  /* 0x0000001a261a7221 */ /* 0x000fc60000000000 */
[----:B0-----:R-:W4:Y:S04]  /*db00*/  LDL.LU R25, [R1+0x3a4] ;  /* 0x0003a40001197983 */ /* 0x001f280000300800 */
[----:B------:R0:W-:Y:S04]  /*db10*/  STL [R1+0x334], R26 ;  /* 0x0003341a01007387 */ /* 0x0001e80000100800 */
[----:B0-----:R-:W4:Y:S01]  /*db20*/  LDL.LU R26, [R1+0x3a0] ;  /* 0x0003a000011a7983 */ /* 0x001f220000300800 */
[----:B---3--:R-:W-:-:S05]  /*db30*/  FADD R27, R39, R27 ;  /* 0x0000001b271b7221 */ /* 0x008fca0000000000 */
[----:B------:R0:W-:Y:S04]  /*db40*/  STL [R1+0x338], R27 ;  /* 0x0003381b01007387 */ /* 0x0001e80000100800 */
[----:B0-----:R-:W3:Y:S01]  /*db50*/  LDL.LU R27, [R1+0x39c] ;  /* 0x00039c00011b7983 */ /* 0x001ee20000300800 */
[----:B--2---:R-:W-:-:S05]  /*db60*/  FADD R28, R24, R28 ;  /* 0x0000001c181c7221 */ /* 0x004fca0000000000 */
[----:B------:R0:W-:Y:S01]  /*db70*/  STL [R1+0x33c], R28 ;  /* 0x00033c1c01007387 */ /* 0x0001e20000100800 */
[----:B----4-:R-:W-:-:S03]  /*db80*/  FADD R29, R25, R29 ;  /* 0x0000001d191d7221 */ /* 0x010fc60000000000 */
        /* <DEDUP_REMOVED lines=12> */
[----:B0-----:R0:W5:Y:S04]  /*dc50*/  LDL.LU R13, [R1+0x388] ;  /* 0x00038800010d7983 */ /* 0x0011680000300800 */
[----:B------:R1:W-:Y:S01]  /*dc60*/  STL [R1+0x350], R12 ;  /* 0x0003500c01007387 */ /* 0x0003e20000100800 */
[----:B------:R-:W-:-:S03]  /*dc70*/  FADD R0, R30, R0 ;  /* 0x000000001e007221 */ /* 0x000fc60000000000 */
[----:B-1----:R0:W5:Y:S04]  /*dc80*/  LDL.LU R12, [R1+0x384] ;  /* 0x00038400010c7983 */ /* 0x0021680000300800 */
[----:B------:R1:W-:Y:S04]  /*dc90*/  STL [R1+0x354], R0 ;  /* 0x0003540001007387 */ /* 0x0003e80000100800 */
[----:B-1----:R0:W5:Y:S01]  /*dca0*/  LDL.LU R0, [R1+0x380] ;  /* 0x0003800001007983 */ /* 0x0021620000300800 */
[----:B------:R-:W-:Y:S01]  /*dcb0*/  UMOV UR41, URZ ;  /* 0x0000003f00297c82 */ /* 0x000fe20008000000 */
[----:B---3--:R-:W-:-:S05]  /*dcc0*/  FADD R11, R11, R31 ;  /* 0x0000001f0b0b7221 */ /* 0x008fca0000000000 */
[----:B------:R0:W-:Y:S02]  /*dcd0*/  STL [R1+0x358], R11 ;  /* 0x0003580b01007387 */ /* 0x0001e40000100800 */
.L_x_28:
[----:B------:R-:W-:Y:S05]  /*dce0*/  @!P1 BRA `(.L_x_29) ;  /* 0x0000000000049947 */ /* 0x000fea0003800000 */
[----:B------:R-:W-:Y:S01]  /*dcf0*/  BPT.TRAP 0x1 ;  /* 0x000000040000795c */ /* 0x000fe20000300000 */
.L_x_29:
[----:B0-----:R-:W2:Y:S04]  /*dd00*/  LDL R11, [R1+0x360] ;  /* 0x00036000010b7983 */ /* 0x001ea80000100800 */
[----:B-----5:R0:W-:Y:S04]  /*dd10*/  STL [R1+0x380], R0 ;  /* 0x0003800001007387 */ /* 0x0201e80000100800 */
[----:B0-----:R-:W3:Y:S01]  /*dd20*/  LDL R0, [R1+0x364] ;  /* 0x0003640001007983 */ /* 0x001ee20000100800 */
[----:B--2---:R-:W-:Y:S01]  /*dd30*/  ISETP.NE.AND P0, PT, R11, RZ, PT ;  /* 0x000000ff0b00720c */ /* 0x004fe20003f05270 */
[----:B------:R-:W-:-:S12]  /*dd40*/  IMAD.U32 R11, RZ, RZ, UR50 ;  /* 0x00000032ff0b7e24 */ /* 0x000fd8000f8e00ff */
[----:B------:R-:W-:-:S05]  /*dd50*/  @P0 LEA R11, R11, UR9, 0x3 ;  /* 0x000000090b0b0c11 */ /* 0x000fca000f8e18ff */
[----:B------:R-:W-:-:S05]  /*dd60*/  @P0 VIADD R11, R11, 0x10 ;  /* 0x000000100b0b0836 */ /* 0x000fca0000000000 */
[----:B---3--:R-:W-:Y:S02]  /*dd70*/  @P0 PRMT R11, R0, 0x654, R11 ;  /* 0x00000654000b0816 */ /* 0x008fe4000000000b */
[----:B------:R0:W5:Y:S01]  /*dd80*/  LDL.LU R0, [R1+0x380] ;  /* 0x0003800001007983 */ /* 0x0001620000300800 */
[----:B------:R-:W-:Y:S01]  /*dd90*/  UISETP.GT.U32.AND UP0, UPT, UR4, 0x1, UPT ;  /* 0x000000010400788c */ /* 0x000fe2000bf04070 */
[----:B------:R0:W-:Y:S05]  /*dda0*/  @P0 SYNCS.ARRIVE.TRANS64.RED.A1T0 RZ, [R11+URZ], RZ ;  /* 0x000000ff0bff09a7 */ /* 0x0001ea000810043f */
[----:B------:R-:W-:-:S13]  /*ddb0*/  PLOP3.LUT P0, PT, PT, PT, UP0, 0x80, 0x0 ;  /* 0x000000000000781c */ /* 0x000fda0003f0f008 */
[----:B0-----:R-:W-:Y:S05]  /*ddc0*/  @P0 BRA `(.L_x_30) ;  /* 0x0000000000040947 */ /* 0x001fea0003800000 */
[----:B------:R-:W-:Y:S01]  /*ddd0*/  BPT.TRAP 0x1 ;  /* 0x000000040000795c */ /* 0x000fe20000300000 */
.L_x_30:
[----:B------:R-:W-:Y:S02]  /*dde0*/  UISETP.GT.AND UP2, UPT, UR51, 0x1, UPT ;  /* 0x000000013300788c */ /* 0x000fe4000bf44270 */
[----:B------:R-:W-:Y:S02]  /*ddf0*/  UIADD3 UR53, UR53, 0x1, URZ ;  /* 0x0000000135357890 */ /* 0x000fe4000fffe03f */
[----:B------:R-:W-:Y:S02]  /*de00*/  UIADD3 UR50, UR50, 0x1, URZ ;  /* 0x0000000132327890 */ /* 0x000fe4000fffe03f */
[----:B------:R-:W-:Y:S01]  /*de10*/  PLOP3.LUT P0, PT, PT, PT, UP2, 0x80, 0x0 ;  /* 0x000000000000781c */ /* 0x000fe20003f0f028 */
[----:B------:R-:W-:Y:S02]  /*de20*/  UISETP.NE.AND UP0, UPT, UR53, 0x2, UPT ;  /* 0x000000023500788c */ /* 0x000fe4000bf05270 */
[----:B------:R-:W-:Y:S02]  /*de30*/  UIADD3 UR14, UR51, -0x1, URZ ;  /* 0xffffffff330e7890 */ /* 0x000fe4000fffe03f */
[----:B------:R-:W-:-:S02]  /*de40*/  USEL UR13, URZ, 0x1, UP0 ;  /* 0x000000013f0d7887 */ /* 0x000fc40008000000 */
[----:B------:R-:W-:Y:S02]  /*de50*/  UISETP.NE.AND UP1, UPT, UR50, 0x2, UPT ;  /* 0x000000023200788c */ /* 0x000fe4000bf25270 */
[----:B------:R-:W-:Y:S02]  /*de60*/  ULOP3.LUT UR52, UR52, UR13, URZ, 0x3c, !UPT ;  /* 0x0000000d34347292 */ /* 0x000fe4000f8e3c3f */
[----:B------:R-:W-:Y:S02]  /*de70*/  USEL UR53, UR53, URZ, UP0 ;  /* 0x0000003f35357287 */ /* 0x000fe40008000000 */
[----:B------:R-:W-:Y:S01]  /*de80*/  USEL UR50, UR50, URZ, UP1 ;  /* 0x0000003f32327287 */ /* 0x000fe20008800000 */
[----:B------:R-:W-:Y:S01]  /*de90*/  UMOV UR13, 0x1 ;  /* 0x00000001000d7882 */ /* 0x000fe20000000000 */
[----:B------:R-:W-:Y:S01]  /*dea0*/  UMOV UR51, UR14 ;  /* 0x0000000e00337c82 */ /* 0x000fe20008000000 */
[----:B------:R-:W-:Y:S09]  /*deb0*/  @P0 BRA `(.L_x_31) ;  /* 0xffffffa000780947 */ /* 0x000ff2000383ffff */
.L_x_23:
[----:B------:R-:W-:-:S04]  /*dec0*/  UISETP.NE.AND UP0, UPT, UR41, URZ, UPT ;  /* 0x0000003f2900728c */ /* 0x000fc8000bf05270 */
[----:B------:R-:W-:-:S06]  /*ded0*/  USEL UR12, URZ, 0x1, !UP0 ;  /* 0x000000013f0c7887 */ /* 0x000fcc000c000000 */
[----:B------:R-:W-:-:S13]  /*dee0*/  ISETP.NE.AND P0, PT, RZ, UR12, PT ;  /* 0x0000000cff007c0c */ /* 0x000fda000bf05270 */
[----:B------:R-:W-:Y:S05]  /*def0*/  @!P0 BRA `(.L_x_32) ;  /* 0x0000002800788947 */ /* 0x000fea0003800000 */
[----:B------:R2:W-:Y:S04]  /*df00*/  STL [R1+0x3bc], R35 ;  /* 0x0003bc2301007387 */ /* 0x0005e80000100800 */
[----:B--2---:R-:W2:Y:S04]  /*df10*/  LDL.LU R35, [R1+0x20] ;  /* 0x0000200001237983 */ /* 0x004ea80000300800 */
[----:B------:R4:W-:Y:S04]  /*df20*/  STL [R1+0x3b8], R36 ;  /* 0x0003b82401007387 */ /* 0x0009e80000100800 */
[----:B----4-:R-:W4:Y:S04]  /*df30*/  LDL.LU R36, [R1+0x24] ;  /* 0x0000240001247983 */ /* 0x010f280000300800 */
[----:B------:R0:W-:Y:S04]  /*df40*/  STL [R1+0x3b4], R37 ;  /* 0x0003b42501007387 */ /* 0x0001e80000100800 */
[----:B0-----:R-:W3:Y:S04]  /*df50*/  LDL.LU R37, [R1+0x28] ;  /* 0x0000280001257983 */ /* 0x001ee80000300800 */
[----:B------:R0:W-:Y:S04]  /*df60*/  STL [R1+0x3b0], R38 ;  /* 0x0003b02601007387 */ /* 0x0001e80000100800 */
[----:B0-----:R-:W3:Y:S04]  /*df70*/  LDL.LU R38, [R1+0x2c] ;  /* 0x00002c0001267983 */ /* 0x001ee80000300800 */
[----:B------:R-:W3:Y:S04]  /*df80*/  LDL.LU R11, [R1+0x3c] ;  /* 0x00003c00010b7983 */ /* 0x000ee80000300800 */
[----:B------:R0:W-:Y:S04]  /*df90*/  STL [R1+0x3ac], R39 ;  /* 0x0003ac2701007387 */ /* 0x0001e80000100800 */
[----:B0-----:R-:W3:Y:S04]  /*dfa0*/  LDL.LU R39, [R1] ;  /* 0x0000000001277983 */ /* 0x001ee80000300800 */
[----:B------:R0:W-:Y:S04]  /*dfb0*/  STL [R1+0x3a8], R24 ;  /* 0x0003a81801007387 */ /* 0x0001e80000100800 */
[----:B0-----:R-:W3:Y:S04]  /*dfc0*/  LDL.LU R24, [R1+0x4] ;  /* 0x0000040001187983 */ /* 0x001ee80000300800 */
        /* <DEDUP_REMOVED lines=18> */
[----:B-----5:R0:W-:Y:S04]  /*e0f0*/  STL [R1+0x380], R0 ;  /* 0x0003800001007387 */ /* 0x0201e80000100800 */
[----:B0-----:R-:W3:Y:S01]  /*e100*/  LDL.LU R0, [R1+0x30] ;  /* 0x0000300001007983 */ /* 0x001ee20000300800 */
[----:B------:R-:W-:Y:S01]  /*e110*/  FADD R21, R224, R21 ;  /* 0x00000015e0157221 */ /* 0x000fe20000000000 */
[----:B------:R-:W-:Y:S01]  /*e120*/  FADD R22, R225, R22 ;  /* 0x00000016e1167221 */ /* 0x000fe20000000000 */
[----:B------:R-:W-:Y:S01]  /*e130*/  FADD R23, R226, R23 ;  /* 0x00000017e2177221 */ /* 0x000fe20000000000 */
[----:B------:R-:W-:Y:S01]  /*e140*/  FADD R232, R227, R232 ;  /* 0x000000e8e3e87221 */ /* 0x000fe20000000000 */
[----:B------:R-:W-:Y:S01]  /*e150*/  FADD R233, R228, R233 ;  /* 0x000000e9e4e97221 */ /* 0x000fe20000000000 */
[----:B------:R-:W-:Y:S01]  /*e160*/  FADD R234, R229, R234 ;  /* 0x000000eae5ea7221 */ /* 0x000fe20000000000 */
[----:B------:R-:W-:Y:S01]  /*e170*/  FADD R235, R230, R235 ;  /* 0x000000ebe6eb7221 */ /* 0x000fe20000000000 */
[----:B------:R-:W-:Y:S01]  /*e180*/  FADD R236, R231, R236 ;  /* 0x000000ece7ec7221 */ /* 0x000fe20000000000 */
[----:B--2---:R-:W-:-:S02]  /*e190*/  FADD R10, R35, R10 ;  /* 0x0000000a230a7221 */ /* 0x004fc40000000000 */
[----:B------:R-:W2:Y:S01]  /*e1a0*/  LDL.LU R35, [R1+0x3bc] ;  /* 0x0003bc0001237983 */ /* 0x000ea20000300800 */
[----:B----4-:R-:W-:-:S03]  /*e1b0*/  FADD R9, R36, R9 ;  /* 0x0000000924097221 */ /* 0x010fc60000000000 */
[----:B------:R-:W4:Y:S01]  /*e1c0*/  LDL.LU R36, [R1+0x3b8] ;  /* 0x0003b80001247983 */ /* 0x000f220000300800 */
[----:B---3--:R-:W-:-:S03]  /*e1d0*/  FADD R8, R37, R8 ;  /* 0x0000000825087221 */ /* 0x008fc60000000000 */
[----:B------:R-:W3:Y:S01]  /*e1e0*/  LDL.LU R37, [R1+0x3b4] ;  /* 0x0003b40001257983 */ /* 0x000ee20000300800 */
[----:B------:R-:W-:-:S03]  /*e1f0*/  FADD R7, R38, R7 ;  /* 0x0000000726077221 */ /* 0x000fc60000000000 */
[----:B------:R-:W3:Y:S01]  /*e200*/  LDL.LU R38, [R1+0x3b0] ;  /* 0x0003b00001267983 */ /* 0x000ee20000300800 */
        /* <DEDUP_REMOVED lines=9> */
[----:B------:R-:W-:-:S02]  /*e2a0*/  FADD R4, R13, R4 ;  /* 0x000000040d047221 */ /* 0x000fc40000000000 */
[----:B------:R-:W2:Y:S01]  /*e2b0*/  LDL.LU R13, [R1+0x64] ;  /* 0x00006400010d7983 */ /* 0x000ea20000300800 */
[----:B------:R-:W-:-:S03]  /*e2c0*/  FADD R5, R12, R5 ;  /* 0x000000050c057221 */ /* 0x000fc60000000000 */
[----:B------:R-:W4:Y:S01]  /*e2d0*/  LDL.LU R12, [R1+0x68] ;  /* 0x00006800010c7983 */ /* 0x000f220000300800 */
[----:B------:R-:W-:-:S03]  /*e2e0*/  FADD R6, R0, R6 ;  /* 0x0000000600067221 */ /* 0x000fc60000000000 */
[----:B------:R-:W3:Y:S04]  /*e2f0*/  LDL.LU R0, [R1+0x6c] ;  /* 0x00006c0001007983 */ /* 0x000ee80000300800 */
        /* <DEDUP_REMOVED lines=16> */
[----:B------:R-:W3:Y:S01]  /*e400*/  LDL.LU R231, [R1+0x40] ;  /* 0x0000400001e77983 */ /* 0x000ee20000300800 */
[----:B------:R-:W-:Y:S01]  /*e410*/  FADD R31, R209, R31 ;  /* 0x0000001fd11f7221 */ /* 0x000fe20000000000 */
[----:B--2---:R-:W-:Y:S01]  /*e420*/  FADD R13, R210, R13 ;  /* 0x0000000dd20d7221 */ /* 0x004fe20000000000 */
[----:B----4-:R-:W-:Y:S01]  /*e430*/  FADD R12, R211, R12 ;  /* 0x0000000cd30c7221 */ /* 0x010fe20000000000 */
[----:B---3--:R-:W-:Y:S01]  /*e440*/  FADD R0, R212, R0 ;  /* 0x00000000d4007221 */ /* 0x008fe20000000000 */
[----:B------:R-:W-:Y:S01]  /*e450*/  FADD R224, R208, R224 ;  /* 0x000000e0d0e07221 */ /* 0x000fe20000000000 */
[----:B------:R-:W-:Y:S01]  /*e460*/  FADD R225, R223, R225 ;  /* 0x000000e1dfe17221 */ /* 0x000fe20000000000 */
[----:B------:R-:W-:Y:S01]  /*e470*/  FADD R226, R222, R226 ;  /* 0x000000e2dee27221 */ /* 0x000fe20000000000 */
[----:B------:R-:W-:Y:S01]  /*e480*/  FADD R227, R221, R227 ;  /* 0x000000e3dde37221 */ /* 0x000fe20000000000 */
[----:B------:R-:W-:Y:S01]  /*e490*/  FADD R228, R220, R228 ;  /* 0x000000e4dce47221 */ /* 0x000fe20000000000 */
[----:B------:R-:W-:Y:S01]  /*e4a0*/  FADD R229, R219, R229 ;  /* 0x000000e5dbe57221 */ /* 0x000fe20000000000 */
[----:B------:R-:W-:Y:S01]  /*e4b0*/  FADD R230, R218, R230 ;  /* 0x000000e6dae67221 */ /* 0x000fe20000000000 */
[----:B------:R-:W-:-:S05]  /*e4c0*/  FADD R231, R217, R231 ;  /* 0x000000e7d9e77221 */ /* 0x000fca0000000000 */
[----:B------:R-:W-:Y:S04]  /*e4d0*/  STL [R1+0x40], R231 ;  /* 0x000040e701007387 */ /* 0x000fe80000100800 */
[----:B------:R-:W-:Y:S04]  /*e4e0*/  STL [R1+0x44], R230 ;  /* 0x000044e601007387 */ /* 0x000fe80000100800 */
[----:B------:R-:W-:Y:S04]  /*e4f0*/  STL [R1+0x48], R229 ;  /* 0x000048e501007387 */ /* 0x000fe80000100800 */
[----:B------:R-:W-:Y:S04]  /*e500*/  STL [R1+0x4c], R228 ;  /* 0x00004ce401007387 */ /* 0x000fe80000100800 */
[----:B------:R-:W-:Y:S04]  /*e510*/  STL [R1+0x50], R227 ;  /* 0x000050e301007387 */ /* 0x000fe80000100800 */
[----:B------:R-:W-:Y:S04]  /*e520*/  STL [R1+0x54], R226 ;  /* 0x000054e201007387 */ /* 0x000fe80000100800 */
[----:B------:R0:W-:Y:S04]  /*e530*/  STL [R1+0x60], R31 ;  /* 0x0000601f01007387 */ /* 0x0001e80000100800 */
[----:B------:R-:W-:Y:S04]  /*e540*/  STL [R1+0x58], R225 ;  /* 0x000058e101007387 */ /* 0x000fe80000100800 */
[----:B0-----:R-:W2:Y:S04]  /*e550*/  LDL.LU R31, [R1+0x74] ;  /* 0x00007400011f7983 */ /* 0x001ea80000300800 */
[----:B------:R-:W-:Y:S04]  /*e560*/  STL [R1+0x5c], R224 ;  /* 0x00005ce001007387 */ /* 0x000fe80000100800 */
[----:B------:R0:W-:Y:S04]  /*e570*/  STL [R1+0x64], R13 ;  /* 0x0000640d01007387 */ /* 0x0001e80000100800 */
[----:B0-----:R-:W3:Y:S04]  /*e580*/  LDL.LU R13, [R1+0x78] ;  /* 0x00007800010d7983 */ /* 0x001ee80000300800 */
[----:B------:R0:W-:Y:S04]  /*e590*/  STL [R1+0x68], R12 ;  /* 0x0000680c01007387 */ /* 0x0001e80000100800 */
[----:B0-----:R-:W4:Y:S04]  /*e5a0*/  LDL.LU R12, [R1+0x7c] ;  /* 0x00007c00010c7983 */ /* 0x001f280000300800 */
[----:B------:R0:W-:Y:S04]  /*e5b0*/  STL [R1+0x6c], R0 ;  /* 0x00006c0001007387 */ /* 0x0001e80000100800 */
[----:B0-----:R-:W4:Y:S01]  /*e5c0*/  LDL.LU R0, [R1+0x80] ;  /* 0x0000800001007983 */ /* 0x001f220000300800 */
[----:B------:R-:W-:-:S03]  /*e5d0*/  FADD R11, R213, R11 ;  /* 0x0000000bd50b7221 */ /* 0x000fc60000000000 */
[----:B------:R-:W4:Y:S04]  /*e5e0*/  LDL.LU R213, [R1+0x94] ;  /* 0x0000940001d57983 */ /* 0x000f280000300800 */
[----:B------:R-:W4:Y:S04]  /*e5f0*/  LDL.LU R212, [R1+0x98] ;  /* 0x0000980001d47983 */ /* 0x000f280000300800 */
[----:B------:R-:W4:Y:S04]  /*e600*/  LDL.LU R211, [R1+0x9c] ;  /* 0x00009c0001d37983 */ /* 0x000f280000300800 */
[----:B------:R0:W-:Y:S04]  /*e610*/  STL [R1+0x70], R11 ;  /* 0x0000700b01007387 */ /* 0x0001e80000100800 */
[----:B------:R-:W4:Y:S04]  /*e620*/  LDL.LU R210, [R1+0xa0] ;  /* 0x0000a00001d27983 */ /* 0x000f280000300800 */
[----:B------:R-:W4:Y:S04]  /*e630*/  LDL.LU R209, [R1+0xa4] ;  /* 0x0000a40001d17983 */ /* 0x000f280000300800 */
[----:B------:R-:W4:Y:S04]  /*e640*/  LDL.LU R208, [R1+0xa8] ;  /* 0x0000a80001d07983 */ /* 0x000f280000300800 */
[----:B------:R-:W4:Y:S04]  /*e650*/  LDL.LU R223, [R1+0xac] ;  /* 0x0000ac0001df7983 */ /* 0x000f280000300800 */
[----:B------:R-:W4:Y:S04]  /*e660*/  LDL.LU R222, [R1+0xb0] ;  /* 0x0000b00001de7983 */ /* 0x000f280000300800 */
[----:B------:R-:W4:Y:S01]  /*e670*/  LDL.LU R221, [R1+0xb4] ;  /* 0x0000b40001dd7983 */ /* 0x000f220000300800 */
        /* <DEDUP_REMOVED lines=14> */
[----:B0-----:R-:W4:Y:S01]  /*e760*/  LDL.LU R11, [R1+0xec] ;  /* 0x0000ec00010b7983 */ /* 0x001f220000300800 */
[----:B--2---:R-:W-:-:S05]  /*e770*/  FADD R31, R214, R31 ;  /* 0x0000001fd61f7221 */ /* 0x004fca0000000000 */
[----:B------:R0:W-:Y:S04]  /*e780*/  STL [R1+0x74], R31 ;  /* 0x0000741f01007387 */ /* 0x0001e80000100800 */
[----:B0-----:R-:W2:Y:S01]  /*e790*/  LDL.LU R31, [R1+0x38c] ;  /* 0x00038c00011f7983 */ /* 0x001ea20000300800 */
[----:B---3--:R-:W-:-:S03]  /*e7a0*/  FADD R13, R215, R13 ;  /* 0x0000000dd70d7221 */ /* 0x008fc60000000000 */
[----:B------:R-:W3:Y:S04]  /*e7b0*/  LDL.LU R214, [R1+0x90] ;  /* 0x0000900001d67983 */ /* 0x000ee80000300800 */
[----:B------:R0:W-:Y:S01]  /*e7c0*/  STL [R1+0x78], R13 ;  /* 0x0000780d01007387 */ /* 0x0001e20000100800 */
[----:B----4-:R-:W-:-:S03]  /*e7d0*/  FADD R12, R200, R12 ;  /* 0x0000000cc80c7221 */ /* 0x010fc60000000000 */
[----:B0-----:R4:W5:Y:S04]  /*e7e0*/  LDL.LU R13, [R1+0x388] ;  /* 0x00038800010d7983 */ /* 0x0019680000300800 */
[----:B------:R-:W4:Y:S04]  /*e7f0*/  LDL.LU R215, [R1+0x8c] ;  /* 0x00008c0001d77983 */ /* 0x000f280000300800 */
[----:B------:R0:W-:Y:S01]  /*e800*/  STL [R1+0x7c], R12 ;  /* 0x00007c0c01007387 */ /* 0x0001e20000100800 */
[----:B------:R-:W-:-:S03]  /*e810*/  FADD R0, R201, R0 ;  /* 0x00000000c9007221 */ /* 0x000fc60000000000 */
[----:B0-----:R0:W5:Y:S04]  /*e820*/  LDL.LU R12, [R1+0x384] ;  /* 0x00038400010c7983 */ /* 0x0011680000300800 */
[----:B------:R-:W2:Y:S04]  /*e830*/  LDL.LU R200, [R1+0x88] ;  /* 0x0000880001c87983 */ /* 0x000ea80000300800 */
[----:B------:R1:W-:Y:S04]  /*e840*/  STL [R1+0x80], R0 ;  /* 0x0000800001007387 */ /* 0x0003e80000100800 */
[----:B-1----:R0:W5:Y:S04]  /*e850*/  LDL.LU R0, [R1+0x380] ;  /* 0x0003800001007983 */ /* 0x0021680000300800 */
[----:B------:R-:W2:Y:S01]  /*e860*/  LDL.LU R201, [R1+0x84] ;  /* 0x0000840001c97983 */ /* 0x000ea20000300800 */
        /* <DEDUP_REMOVED lines=23> */
[----:B---3--:R-:W-:Y:S01]  /*e9e0*/  FADD R214, R205, R214 ;  /* 0x000000d6cdd67221 */ /* 0x008fe20000000000 */
[----:B----4-:R-:W-:Y:S01]  /*e9f0*/  FADD R215, R204, R215 ;  /* 0x000000d7ccd77221 */ /* 0x010fe20000000000 */
[----:B--2---:R-:W-:Y:S01]  /*ea00*/  FADD R200, R203, R200 ;  /* 0x000000c8cbc87221 */ /* 0x004fe20000000000 */
[----:B------:R-:W-:-:S05]  /*ea10*/  FADD R201, R202, R201 ;  /* 0x000000c9cac97221 */ /* 0x000fca0000000000 */
[----:B------:R1:W-:Y:S04]  /*ea20*/  STL [R1+0x84], R201 ;  /* 0x000084c901007387 */ /* 0x0003e80000100800 */
        /* <DEDUP_REMOVED lines=23> */
[----:B------:R-:W4:Y:S04]  /*eba0*/  LDL.LU R205, [R1+0xf0] ;  /* 0x0000f00001cd7983 */ /* 0x000f280000300800 */
[----:B------:R0:W-:Y:S04]  /*ebb0*/  STL [R1+0xe4], R225 ;  /* 0x0000e4e101007387 */ /* 0x0001e80000100800 */
[----:B------:R-:W4:Y:S04]  /*ebc0*/  LDL.LU R204, [R1+0xf4] ;  /* 0x0000f40001cc7983 */ /* 0x000f280000300800 */
[----:B------:R0:W-:Y:S04]  /*ebd0*/  STL [R1+0xe8], R224 ;  /* 0x0000e8e001007387 */ /* 0x0001e80000100800 */
[----:B------:R-:W4:Y:S04]  /*ebe0*/  LDL.LU R203, [R1+0xf8] ;  /* 0x0000f80001cb7983 */ /* 0x000f280000300800 */
[----:B------:R0:W-:Y:S04]  /*ebf0*/  STL [R1+0xec], R11 ;  /* 0x0000ec0b01007387 */ /* 0x0001e80000100800 */
[----:B------:R-:W4:Y:S04]  /*ec00*/  LDL.LU R202, [R1+0xfc] ;  /* 0x0000fc0001ca7983 */ /* 0x000f280000300800 */
[----:B-1----:R-:W4:Y:S04]  /*ec10*/  LDL.LU R201, [R1+0x100] ;  /* 0x0001000001c97983 */ /* 0x002f280000300800 */
[----:B--2---:R-:W2:Y:S04]  /*ec20*/  LDL.LU R200, [R1+0x104] ;  /* 0x0001040001c87983 */ /* 0x004ea80000300800 */
[----:B---3--:R-:W3:Y:S04]  /*ec30*/  LDL.LU R215, [R1+0x108] ;  /* 0x0001080001d77983 */ /* 0x008ee80000300800 */
[----:B----4-:R-:W4:Y:S04]  /*ec40*/  LDL.LU R214, [R1+0x10c] ;  /* 0x00010c0001d67983 */ /* 0x010f280000300800 */
[----:B0-----:R-:W4:Y:S04]  /*ec50*/  LDL.LU R213, [R1+0x110] ;  /* 0x0001100001d57983 */ /* 0x001f280000300800 */
        /* <DEDUP_REMOVED lines=22> */
[----:B------:R-:W-:Y:S01]  /*edc0*/  FADD R205, R181, R205 ;  /* 0x000000cdb5cd7221 */ /* 0x000fe20000000000 */
[----:B------:R-:W-:-:S04]  /*edd0*/  FADD R204, R182, R204 ;  /* 0x000000ccb6cc7221 */ /* 0x000fc80000000000 */
[----:B------:R0:W-:Y:S01]  /*ede0*/  STL [R1+0xf0], R205 ;  /* 0x0000f0cd01007387 */ /* 0x0001e20000100800 */
[----:B------:R-:W-:-:S03]  /*edf0*/  FADD R203, R183, R203 ;  /* 0x000000cbb7cb7221 */ /* 0x000fc60000000000 */
[----:B------:R1:W-:Y:S01]  /*ee00*/  STL [R1+0xf4], R204 ;  /* 0x0000f4cc01007387 */ /* 0x0003e20000100800 */
[----:B------:R-:W-:-:S03]  /*ee10*/  FADD R202, R168, R202 ;  /* 0x000000caa8ca7221 */ /* 0x000fc60000000000 */
[----:B------:R1:W-:Y:S01]  /*ee20*/  STL [R1+0xf8], R203 ;  /* 0x0000f8cb01007387 */ /* 0x0003e20000100800 */
[----:B------:R-:W-:-:S03]  /*ee30*/  FADD R201, R169, R201 ;  /* 0x000000c9a9c97221 */ /* 0x000fc60000000000 */
        /* <DEDUP_REMOVED lines=55> */
[----:B------:R-:W4:Y:S04]  /*f1b0*/  LDL.LU R203, [R1+0x174] ;  /* 0x0001740001cb7983 */ /* 0x000f280000300800 */
[----:B------:R1:W-:Y:S04]  /*f1c0*/  STL [R1+0x168], R11 ;  /* 0x0001680b01007387 */ /* 0x0003e80000100800 */
[----:B------:R-:W4:Y:S04]  /*f1d0*/  LDL.LU R202, [R1+0x178] ;  /* 0x0001780001ca7983 */ /* 0x000f280000300800 */
[----:B--2---:R-:W2:Y:S04]  /*f1e0*/  LDL.LU R201, [R1+0x17c] ;  /* 0x00017c0001c97983 */ /* 0x004ea80000300800 */
        /* <DEDUP_REMOVED lines=362> */
[----:B------:R-:W-:Y:S01]  /*10890*/  FADD R224, R30, R224 ;  /* 0x000000e01ee07221 */ /* 0x000fe20000000000 */
[----:B------:R-:W-:-:S05]  /*108a0*/  FADD R11, R11, R31 ;  /* 0x0000001f0b0b7221 */ /* 0x000fca0000000000 */
[----:B------:R0:W-:Y:S04]  /*108b0*/  STL [R1+0x358], R11 ;  /* 0x0003580b01007387 */ /* 0x0001e80000100800 */
[----:B------:R0:W-:Y:S04]  /*108c0*/  STL [R1+0x350], R225 ;  /* 0x000350e101007387 */ /* 0x0001e80000100800 */
[----:B------:R0:W-:Y:S02]  /*108d0*/  STL [R1+0x354], R224 ;  /* 0x000354e001007387 */ /* 0x0001e40000100800 */
.L_x_32:
[----:B0-----:R-:W0:Y:S02]  /*108e0*/  LDC R11, c[0x0][0x28c] ;  /* 0x0000a300ff0b7b82 */ /* 0x001e240000000800 */
[----:B0-----:R-:W-:-:S13]  /*108f0*/  ISETP.GE.AND P0, PT, R11, 0x1, PT ;  /* 0x000000010b00780c */ /* 0x001fda0003f06270 */
[----:B------:R-:W-:Y:S05]  /*10900*/  @!P0 BRA `(.L_x_33) ;  /* 0x0000000000588947 */ /* 0x000fea0003800000 */
[----:B------:R-:W-:-:S06]  /*10910*/  UISETP.NE.AND UP0, UPT, UR44, 0x3, UPT ;  /* 0x000000032c00788c */ /* 0x000fcc000bf05270 */
[----:B------:R-:W-:-:S13]  /*10920*/  PLOP3.LUT P0, PT, PT, PT, UP0, 0x80, 0x0 ;  /* 0x000000000000781c */ /* 0x000fda0003f0f008 */
[----:B------:R-:W-:Y:S05]  /*10930*/  @!P0 BRA `(.L_x_34) ;  /* 0x0000000000048947 */ /* 0x000fea0003800000 */
[----:B------:R-:W-:Y:S01]  /*10940*/  BPT.TRAP 0x1 ;  /* 0x000000040000795c */ /* 0x000fe20000300000 */
.L_x_34:
[----:B------:R-:W2:Y:S04]  /*10950*/  LDL R11, [R1+0x360] ;  /* 0x00036000010b7983 */ /* 0x000ea80000100800 */
[----:B------:R-:W4:Y:S01]  /*10960*/  LDL R25, [R1+0x364] ;  /* 0x0003640001197983 */ /* 0x000f220000100800 */
[----:B------:R-:W-:Y:S01]  /*10970*/  UISETP.LT.AND UP1, UPT, UR45, 0x1, UPT ;  /* 0x000000012d00788c */ /* 0x000fe2000bf21270 */
[----:B------:R-:W-:Y:S01]  /*10980*/  IMAD.U32 R24, RZ, RZ, UR9 ;  /* 0x00000009ff187e24 */ /* 0x000fe2000f8e00ff */
[----:B--2---:R-:W-:-:S13]  /*10990*/  ISETP.NE.AND P0, PT, R11, RZ, PT ;  /* 0x000000ff0b00720c */ /* 0x004fda0003f05270 */
[----:B------:R-:W-:-:S05]  /*109a0*/  VOTEU.ANY UP0, P0 ;  /* 0x00000000003f7886 */ /* 0x000fca0000000100 */
[----:B------:R-:W-:-:S04]  /*109b0*/  @UP0 USEL UR12, UR45, 0x1, UP1 ;  /* 0x000000012d0c0887 */ /* 0x000fc80008800000 */
[----:B------:R-:W-:Y:S02]  /*109c0*/  @UP0 UIADD3 UR12, UR42, UR45, -UR12 ;  /* 0x0000002d2a0c0290 */ /* 0x000fe4000fffe80c */
[----:B------:R-:W-:-:S04]  /*109d0*/  UISETP.GT.U32.AND UP0, UPT, UR4, 0x1, UPT ;  /* 0x000000010400788c */ /* 0x000fc8000bf04070 */
[----:B------:R-:W-:-:S04]  /*109e0*/  IMAD.U32 R11, RZ, RZ, UR12 ;  /* 0x0000000cff0b7e24 */ /* 0x000fc8000f8e00ff */
[----:B------:R-:W-:-:S05]  /*109f0*/  @P0 IMAD.SHL.U32 R11, R11, 0x8, RZ ;  /* 0x000000080b0b0824 */ /* 0x000fca00078e00ff */
[----:B------:R-:W-:-:S04]  /*10a00*/  @P0 LOP3.LUT R11, R11, 0x8, RZ, 0xc0, !PT ;  /* 0x000000080b0b0812 */ /* 0x000fc800078ec0ff */
[----:B------:R-:W-:-:S04]  /*10a10*/  @P0 IADD3 R11, R24, 0x10, R11 ;  /* 0x00000010180b0810 */ /* 0x000fc80007ffe00b */
[----:B----4-:R-:W-:-:S04]  /*10a20*/  @P0 PRMT R11, R25, 0x654, R11 ;  /* 0x00000654190b0816 */ /* 0x010fc8000000000b */
[----:B------:R0:W-:Y:S01]  /*10a30*/  @P0 SYNCS.ARRIVE.TRANS64.RED.A1T0 RZ, [R11+URZ], RZ ;  /* 0x000000ff0bff09a7 */ /* 0x0001e2000810043f */
[----:B------:R-:W-:-:S13]  /*10a40*/  PLOP3.LUT P0, PT, PT, PT, UP0, 0x80, 0x0 ;  /* 0x000000000000781c */ /* 0x000fda0003f0f008 */
[----:B0-----:R-:W-:Y:S05]  /*10a50*/  @P0 BRA `(.L_x_33) ;  /* 0x0000000000040947 */ /* 0x001fea0003800000 */
[----:B------:R-:W-:Y:S01]  /*10a60*/  BPT.TRAP 0x1 ;  /* 0x000000040000795c */ /* 0x000fe20000300000 */
.L_x_33:
[----:B------:R-:W2:Y:S01]  /*10a70*/  LDL.LU R26, [R1+0x368] ;  /* 0x00036800011a7983 */ /* 0x000ea20000300800 */
[----:B------:R-:W0:Y:S01]  /*10a80*/  LDC R11, c[0x0][0x288] ;  /* 0x0000a200ff0b7b82 */ /* 0x000e220000000800 */
[----:B------:R-:W-:Y:S01]  /*10a90*/  ULDC UR9, c[0x0][0x284] ;  /* 0x0000a10000097ab9 */ /* 0x000fe20000000800 */
[----:B------:R-:W4:Y:S01]  /*10aa0*/  S2R R24, SR_TID.X ;  /* 0x0000000000187919 */ /* 0x000f220000002100 */
[----:B------:R-:W-:Y:S01]  /*10ab0*/  USHF.R.S32.HI UR14, URZ, 0x1f, UR48 ;  /* 0x0000001f3f0e7899 */ /* 0x000fe20008011430 */
[----:B------:R-:W-:Y:S01]  /*10ac0*/  ULDC.64 UR12, c[0x0][0x5d0] ;  /* 0x00017400000c7ab9 */ /* 0x000fe20000000a00 */
[----:B------:R-:W3:Y:S01]  /*10ad0*/  LDL.LU R25, [R1+0x36c] ;  /* 0x00036c0001197983 */ /* 0x000ee20000300800 */
[----:B------:R-:W-:Y:S01]  /*10ae0*/  IMAD.MOV.U32 R147, RZ, RZ, -0x1 ;  /* 0xffffffffff937424 */ /* 0x000fe200078e00ff */
[C---:B----4-:R-:W-:Y:S01]  /*10af0*/  LOP3.LUT R30, R24.reuse, 0x3, RZ, 0xc0, !PT ;  /* 0x00000003181e7812 */ /* 0x050fe200078ec0ff */
[----:B------:R-:W-:Y:S01]  /*10b00*/  IMAD.SHL.U32 R29, R24, 0x2, RZ ;  /* 0x00000002181d7824 */ /* 0x000fe200078e00ff */
[----:B------:R-:W-:-:S03]  /*10b10*/  SHF.R.U32.HI R31, RZ, 0x2, R24 ;  /* 0x00000002ff1f7819 */ /* 0x000fc60000011618 */
[----:B0-----:R-:W-:Y:S01]  /*10b20*/  IMAD R30, R30, -0x2, R11 ;  /* 0xfffffffe1e1e7824 */ /* 0x001fe200078e020b */
[----:B------:R-:W-:Y:S01]  /*10b30*/  LOP3.LUT R31, R31, 0x7, RZ, 0xc0, !PT ;  /* 0x000000071f1f7812 */ /* 0x000fe200078ec0ff */
[----:B--2---:R-:W-:Y:S02]  /*10b40*/  IMAD R28, R26, 0x70, RZ ;  /* 0x000000701a1c7824 */ /* 0x004fe400078e02ff */
[----:B------:R-:W-:Y:S02]  /*10b50*/  IMAD.U32 R26, RZ, RZ, UR12 ;  /* 0x0000000cff1a7e24 */ /* 0x000fe4000f8e00ff */
[----:B------:R-:W-:Y:S01]  /*10b60*/  IMAD.IADD R30, R30, 0x1, -R28 ;  /* 0x000000011e1e7824 */ /* 0x000fe200078e0a1c */
[----:B------:R-:W-:Y:S02]  /*10b70*/  ISETP.GE.AND P0, PT, R28, R11, PT ;  /* 0x0000000b1c00720c */ /* 0x000fe40003f06270 */
[----:B------:R-:W-:Y:S01]  /*10b80*/  SHF.R.U32.HI R11, RZ, 0x7, R24 ;  /* 0x00000007ff0b7819 */ /* 0x000fe20000011618 */
[----:B---3--:R-:W-:Y:S01]  /*10b90*/  IMAD.WIDE R48, R25, 0x200, RZ ;  /* 0x0000020019307825 */ /* 0x008fe200078e02ff */
[----:B------:R-:W-:-:S02]  /*10ba0*/  LOP3.LUT R24, R24, 0x60, RZ, 0xc0, !PT ;  /* 0x0000006018187812 */ /* 0x000fc400078ec0ff */
[----:B------:R-:W-:Y:S02]  /*10bb0*/  LOP3.LUT R11, R11, 0x1, RZ, 0xc0, !PT ;  /* 0x000000010b0b7812 */ /* 0x000fe400078ec0ff */
[----:B------:R-:W-:Y:S02]  /*10bc0*/  SHF.R.U32.HI R24, RZ, 0x1, R24 ;  /* 0x00000001ff187819 */ /* 0x000fe40000011618 */
[----:B------:R-:W-:Y:S01]  /*10bd0*/  LOP3.LUT R28, R28, 0x6, R29, 0xf8, !PT ;  /* 0x000000061c1c7812 */ /* 0x000fe200078ef81d */
[----:B------:R-:W-:-:S03]  /*10be0*/  IMAD.SHL.U32 R33, R11, 0x40, RZ ;  /* 0x000000400b217824 */ /* 0x000fc600078e00ff */
[--C-:B------:R-:W-:Y:S02]  /*10bf0*/  SHF.R.S32.HI R29, RZ, 0x1f, R28.reuse ;  /* 0x0000001fff1d7819 */ /* 0x100fe4000001141c */
[--C-:B------:R-:W-:Y:S02]  /*10c00*/  LOP3.LUT R33, R33, 0x40, R31.reuse, 0xe2, !PT ;  /* 0x0000004021217812 */ /* 0x100fe400078ee21f */
[----:B------:R-:W-:Y:S01]  /*10c10*/  IADD3 R31, RZ, -R24, -R31 ;  /* 0x80000018ff1f7210 */ /* 0x000fe20007ffe81f */
[----:B------:R-:W-:Y:S01]  /*10c20*/  IMAD.WIDE.U32 R26, R26, UR48, R28 ;  /* 0x000000301a1a7c25 */ /* 0x000fe2000f8e001c */
[----:B------:R-:W-:-:S03]  /*10c30*/  LOP3.LUT R33, R48, R33, R24, 0xfe, !PT ;  /* 0x0000002130217212 */ /* 0x000fc600078efe18 */
[----:B------:R-:W-:Y:S02]  /*10c40*/  IMAD R31, R11, -0x40, R31 ;  /* 0xffffffc00b1f7824 */ /* 0x000fe400078e021f */
[----:B------:R-:W-:-:S05]  /*10c50*/  IMAD.SHL.U32 R11, R25, 0x200, RZ ;  /* 0x00000200190b7824 */ /* 0x000fca00078e00ff */
[C---:B------:R-:W-:Y:S02]  /*10c60*/  ISETP.GE.OR P0, PT, R11.reuse, UR9, P0 ;  /* 0x000000090b007c0c */ /* 0x040fe40008706670 */
[----:B------:R-:W-:Y:S01]  /*10c70*/  IADD3 R31, -R11, UR9, R31 ;  /* 0x000000090b1f7c10 */ /* 0x000fe2000fffe11f */
[----:B------:R-:W-:-:S04]  /*10c80*/  UIMAD UR9, UR14, UR12, URZ ;  /* 0x0000000c0e0972a4 */ /* 0x000fc8000f8e023f */
[----:B------:R-:W-:-:S06]  /*10c90*/  UIMAD UR9, UR48, UR13, UR9 ;  /* 0x0000000d300972a4 */ /* 0x000fcc000f8e0209 */
[----:B------:R-:W-:Y:S01]  /*10ca0*/  VIADD R27, R27, UR9 ;  /* 0x000000091b1b7c36 */ /* 0x000fe20008000000 */
[----:B------:R-:W-:Y:S06]  /*10cb0*/  @P0 BRA `(.L_x_35) ;  /* 0x000001ac00380947 */ /* 0x000fec0003800000 */
[----:B------:R-:W0:Y:S01]  /*10cc0*/  LDC.64 R24, c[0x0][0x5c8] ;  /* 0x00017200ff187b82 */ /* 0x000e220000000a00 */
[----:B------:R-:W-:Y:S01]  /*10cd0*/  FSETP.NEU.AND P0, PT, RZ, UR46, PT ;  /* 0x0000002eff007c0b */ /* 0x000fe2000bf0d000 */
[----:B------:R-:W-:Y:S01]  /*10ce0*/  BSSY B0, `(.L_x_35) ;  /* 0x0001acb000007945 */ /* 0x000fe20003800000 */
[-C--:B0-----:R-:W-:Y:S02]  /*10cf0*/  IMAD R32, R49, R24.reuse, RZ ;  /* 0x0000001831207224 */ /* 0x081fe400078e02ff */
[----:B------:R-:W-:-:S04]  /*10d00*/  IMAD.WIDE.U32 R26, R33, R24, R26 ;  /* 0x00000018211a7225 */ /* 0x000fc800078e001a */
[----:B------:R-:W-:-:S04]  /*10d10*/  IMAD R32, R33, R25, R32 ;  /* 0x0000001921207224 */ /* 0x000fc800078e0220 */
[----:B------:R-:W-:Y:S01]  /*10d20*/  IMAD.IADD R32, R27, 0x1, R32 ;  /* 0x000000011b207824 */ /* 0x000fe200078e0220 */
[----:B------:R-:W-:Y:S06]  /*10d30*/  @!P0 BRA `(.L_x_36) ;  /* 0x000000fc00708947 */ /* 0x000fec0003800000 */
[----:B------:R-:W-:Y:S01]  /*10d40*/  ISETP.GE.AND P3, PT, R31, 0x189, PT ;  /* 0x000001891f00780c */ /* 0x000fe20003f66270 */
[----:B------:R-:W-:Y:S01]  /*10d50*/  ULDC.64 UR12, c[0x0][0x5b8] ;  /* 0x00016e00000c7ab9 */ /* 0x000fe20000000a00 */
[----:B------:R-:W2:Y:S02]  /*10d60*/  LDL.LU R51, [R1+0x40] ;  /* 0x0000400001337983 */ /* 0x000ea40000300800 */
[C---:B------:R-:W-:Y:S02]  /*10d70*/  ISETP.LT.OR P5, PT, R30.reuse, 0x1, !P3 ;  /* 0x000000011e00780c */ /* 0x040fe40005fa1670 */
[C---:B------:R-:W-:Y:S02]  /*10d80*/  ISETP.LT.OR P4, PT, R30.reuse, 0x2, !P3 ;  /* 0x000000021e00780c */ /* 0x040fe40005f81670 */
[----:B------:R-:W-:Y:S01]  /*10d90*/  ISETP.LT.OR P0, PT, R30, 0x9, !P3 ;  /* 0x000000091e00780c */ /* 0x000fe20005f01670 */
[----:B------:R-:W-:Y:S01]  /*10da0*/  UIMAD UR9, UR14, UR12, URZ ;  /* 0x0000000c0e0972a4 */ /* 0x000fe2000f8e023f */
[----:B-----5:R-:W-:Y:S01]  /*10db0*/  LOP3.LUT R12, R12, 0xfffffffb, RZ, 0xc0, !PT ;  /* 0xfffffffb0c0c7812 */ /* 0x020fe200078ec0ff */
[----:B------:R-:W3:Y:S01]  /*10dc0*/  LDL.LU R50, [R1+0x35c] ;  /* 0x00035c0001327983 */ /* 0x000ee20000300800 */
[----:B------:R-:W-:Y:S01]  /*10dd0*/  ISETP.LT.OR P3, PT, R30, 0xa, !P3 ;  /* 0x0000000a1e00780c */ /* 0x000fe20005f61670 */
[----:B------:R-:W-:Y:S01]  /*10de0*/  UIMAD UR9, UR48, UR13, UR9 ;  /* 0x0000000d300972a4 */ /* 0x000fe2000f8e0209 */
[----:B------:R-:W-:-:S03]  /*10df0*/  ULDC.64 UR14, c[0x0][0x5a8] ;  /* 0x00016a00000e7ab9 */ /* 0x000fc60000000a00 */
[----:B------:R-:W0:Y:S01]  /*10e00*/  @!P5 LDC.64 R34, c[0x0][0x5c0] ;  /* 0x00017000ff22db82 */ /* 0x000e220000000a00 */
[----:B------:R-:W-:Y:S01]  /*10e10*/  @!P5 IMAD.MOV.U32 R36, RZ, RZ, R26 ;  /* 0x000000ffff24d224 */ /* 0x000fe200078e001a */
[----:B------:R-:W-:Y:S01]  /*10e20*/  @P5 LOP3.LUT R12, R12, 0x4, RZ, 0xfc, !PT ;  /* 0x000000040c0c5812 */ /* 0x000fe200078efcff */
[----:B------:R-:W-:Y:S02]  /*10e30*/  @!P5 IMAD.MOV.U32 R37, RZ, RZ, R32 ;  /* 0x000000ffff25d224 */ /* 0x000fe400078e0020 */
[----:B------:R-:W-:Y:S01]  /*10e40*/  @!P5 IMAD R11, R25, 0x180, RZ ;  /* 0x00000180190bd824 */ /* 0x000fe200078e02ff */
[----:B------:R-:W-:Y:S01]  /*10e50*/  LOP3.LUT R12, R12, 0xfffffffd, RZ, 0xc0, !PT ;  /* 0xfffffffd0c0c7812 */ /* 0x000fe200078ec0ff */
[----:B------:R-:W-:Y:S01]  /*10e60*/  @!P5 IMAD.WIDE.U32 R36, R24, 0x180, R36 ;  /* 0x000001801824d825 */ /* 0x000fe200078e0024 */
[----:B------:R-:W4:Y:S02]  /*10e70*/  @!P4 LDC.64 R38, c[0x0][0x5c0] ;  /* 0x00017000ff26cb82 */ /* 0x000f240000000a00 */
[----:B------:R-:W-:Y:S01]  /*10e80*/  @P4 LOP3.LUT R12, R12, 0x2, RZ, 0xfc, !PT ;  /* 0x000000020c0c4812 */ /* 0x000fe200078efcff */
[----:B------:R-:W-:Y:S01]  /*10e90*/  @!P5 IMAD.IADD R11, R37, 0x1, R11 ;  /* 0x00000001250bd824 */ /* 0x000fe200078e020b */
[----:B0-----:R-:W-:Y:S01]  /*10ea0*/  @!P5 IADD3 R40, P1, P2, R36, UR8, R34 ;  /* 0x000000082428dc10 */ /* 0x001fe2000fa3e022 */
[----:B------:R-:W-:-:S03]  /*10eb0*/  @!P4 IMAD.MOV.U32 R34, RZ, RZ, R26 ;  /* 0x000000ffff22c224 */ /* 0x000fc600078e001a */
[----:B------:R-:W0:Y:S01]  /*10ec0*/  @!P0 LDC.64 R36, c[0x0][0x5c0] ;  /* 0x00017000ff248b82 */ /* 0x000e220000000a00 */
[----:B------:R-:W-:Y:S01]  /*10ed0*/  @!P5 IADD3.X R41, R11, UR7, R35, P1, P2 ;  /* 0x000000070b29dc10 */ /* 0x000fe20008fe4423 */
[----:B------:R-:W-:Y:S01]  /*10ee0*/  @!P4 IMAD.MOV.U32 R35, RZ, RZ, R32 ;  /* 0x000000ffff23c224 */ /* 0x000fe200078e0020 */
[----:B------:R-:W-:Y:S01]  /*10ef0*/  ISETP.GE.AND P5, PT, R31, 0x1, PT ;  /* 0x000000011f00780c */ /* 0x000fe20003fa6270 */
[----:B------:R-:W-:Y:S02]  /*10f00*/  @!P4 IMAD R11, R25, 0x180, RZ ;  /* 0x00000180190bc824 */ /* 0x000fe400078e02ff */
[----:B------:R-:W-:-:S04]  /*10f10*/  @!P4 IMAD.WIDE.U32 R34, R24, 0x180, R34 ;  /* 0x000001801822c825 */ /* 0x000fc800078e0022 */
[----:B------:R-:W-:Y:S01]  /*10f20*/  @!P4 IMAD.IADD R11, R35, 0x1, R11 ;  /* 0x00000001230bc824 */ /* 0x000fe200078e020b */
[----:B----4-:R-:W-:Y:S01]  /*10f30*/  @!P4 IADD3 R38, P1, P2, R34, UR8, R38 ;  /* 0x000000082226cc10 */ /* 0x010fe2000fa3e026 */
[----:B------:R-:W-:Y:S02]  /*10f40*/  @!P0 IMAD.MOV.U32 R34, RZ, RZ, R26 ;  /* 0x000000ffff228224 */ /* 0x000fe400078e001a */
[----:B------:R-:W-:Y:S01]  /*10f50*/  @!P0 IMAD.MOV.U32 R35, RZ, RZ, R32 ;  /* 0x000000ffff238224 */ /* 0x000fe200078e0020 */
[----:B------:R-:W-:Y:S01]  /*10f60*/  @!P4 IADD3.X R39, R11, UR7, R39, P1, P2 ;  /* 0x000000070b27cc10 */ /* 0x000fe20008fe4427 */
[----:B------:R-:W-:Y:S02]  /*10f70*/  @!P0 IMAD R11, R25, 0x180, RZ ;  /* 0x00000180190b8824 */ /* 0x000fe400078e02ff */
[----:B------:R-:W-:-:S04]  /*10f80*/  @!P0 IMAD.WIDE.U32 R34, R24, 0x180, R34 ;  /* 0x0000018018228825 */ /* 0x000fc800078e0022 */
[----:B------:R-:W-:Y:S01]  /*10f90*/  @!P0 IMAD.IADD R11, R35, 0x1, R11 ;  /* 0x00000001230b8824 */ /* 0x000fe200078e020b */
[----:B0-----:R-:W-:Y:S01]  /*10fa0*/  @!P0 IADD3 R44, P1, P2, R34, UR8, R36 ;  /* 0x00000008222c8c10 */ /* 0x001fe2000fa3e024 */
[----:B------:R-:W-:Y:S01]  /*10fb0*/  @!P3 IMAD.MOV.U32 R36, RZ, RZ, R26 ;  /* 0x000000ffff24b224 */ /* 0x000fe200078e001a */
[----:B------:R-:W0:Y:S02]  /*10fc0*/  @!P3 LDC.64 R34, c[0x0][0x5c0] ;  /* 0x00017000ff22bb82 */ /* 0x000e240000000a00 */
[----:B------:R-:W-:Y:S01]  /*10fd0*/  @!P0 IADD3.X R45, R11, UR7, R37, P1, P2 ;  /* 0x000000070b2d8c10 */ /* 0x000fe20008fe4425 */
[----:B------:R-:W-:Y:S02]  /*10fe0*/  @!P3 IMAD.MOV.U32 R37, RZ, RZ, R32 ;  /* 0x000000ffff25b224 */ /* 0x000fe400078e0020 */
[----:B------:R-:W-:Y:S02]  /*10ff0*/  @!P3 IMAD R11, R25, 0x180, RZ ;  /* 0x00000180190bb824 */ /* 0x000fe400078e02ff */
[----:B------:R-:W-:-:S04]  /*11000*/  @!P3 IMAD.WIDE.U32 R36, R24, 0x180, R36 ;  /* 0x000001801824b825 */ /* 0x000fc800078e0024 */
[----:B------:R-:W-:Y:S01]  /*11010*/  @!P3 IMAD.IADD R11, R37, 0x1, R11 ;  /* 0x00000001250bb824 */ /* 0x000fe200078e020b */
[----:B0-----:R-:W-:-:S04]  /*11020*/  @!P3 IADD3 R46, P1, P2, R36, UR8, R34 ;  /* 0x00000008242ebc10 */ /* 0x001fc8000fa3e022 */
[----:B------:R-:W-:Y:S01]  /*11030*/  @!P3 IADD3.X R47, R11, UR7, R35, P1, P2 ;  /* 0x000000070b2fbc10 */ /* 0x000fe20008fe4423 */
[----:B------:R-:W-:Y:S01]  /*11040*/  IMAD.U32 R11, RZ, RZ, UR12 ;  /* 0x0000000cff0b7e24 */ /* 0x000fe2000f8e00ff */
[----:B------:R-:W-:-:S03]  /*11050*/  ULDC.64 UR12, c[0x0][0x5b0] ;  /* 0x00016c00000c7ab9 */ /* 0x000fc60000000a00 */
[----:B------:R-:W-:-:S04]  /*11060*/  IMAD.WIDE.U32 R28, R11, UR48, R28 ;  /* 0x000000300b1c7c25 */ /* 0x000fc8000f8e001c */
[----:B------:R-:W-:Y:S02]  /*11070*/  VIADD R35, R29, UR9 ;  /* 0x000000091d237c36 */ /* 0x000fe40008000000 */
[----:B------:R-:W-:Y:S02]  /*11080*/  IMAD.MOV.U32 R34, RZ, RZ, R28 ;  /* 0x000000ffff227224 */ /* 0x000fe400078e001c */
[----:B------:R-:W-:Y:S02]  /*11090*/  IMAD R11, R49, UR12, RZ ;  /* 0x0000000c310b7c24 */ /* 0x000fe4000f8e02ff */
[----:B------:R-:W-:-:S04]  /*110a0*/  IMAD.WIDE.U32 R28, R33, UR12, R34 ;  /* 0x0000000c211c7c25 */ /* 0x000fc8000f8e0022 */
[----:B------:R-:W-:Y:S01]  /*110b0*/  IMAD R11, R33, UR13, R11 ;  /* 0x0000000d210b7c24 */ /* 0x000fe2000f8e020b */
[----:B------:R-:W-:-:S04]  /*110c0*/  IADD3 R28, P1, R28, UR14, RZ ;  /* 0x0000000e1c1c7c10 */ /* 0x000fc8000ff3e0ff */
[--C-:B------:R-:W-:Y:S02]  /*110d0*/  IADD3.X R29, R29, UR15, R11.reuse, P1, !PT ;  /* 0x0000000f1d1d7c10 */ /* 0x100fe40008ffe40b */
[----:B------:R-:W-:Y:S02]  /*110e0*/  ISETP.LT.OR P1, PT, R30, 0x1, !P5 ;  /* 0x000000011e00780c */ /* 0x000fe40006f21670 */
[----:B------:R-:W-:-:S11]  /*110f0*/  PRMT R11, RZ, 0x7610, R11 ;  /* 0x00007610ff0b7816 */ /* 0x000fd6000000000b */
[----:B------:R-:W4:Y:S01]  /*11100*/  @!P1 LDG.E.U8 R11, desc[UR54][R28.64] ;  /* 0x000000361c0b9981 */ /* 0x000f22000c1e1100 */
[----:B---3--:R-:W-:-:S04]  /*11110*/  LOP3.LUT R50, R50, 0xfffffffd, RZ, 0xc0, !PT ;  /* 0xfffffffd32327812 */ /* 0x008fc800078ec0ff */
[----:B------:R-:W-:Y:S02]  /*11120*/  @P0 LOP3.LUT R50, R50, 0x2, RZ, 0xfc, !PT ;  /* 0x0000000232320812 */ /* 0x000fe400078efcff */
[----:B----4-:R-:W-:Y:S02]  /*11130*/  LOP3.LUT R11, R11, 0xff, RZ, 0xc0, !PT ;  /* 0x000000ff0b0b7812 */ /* 0x010fe400078ec0ff */
[----:B------:R-:W-:Y:S02]  /*11140*/  ISETP.GE.AND P0, PT, R31, 0x9, PT ;  /* 0x000000091f00780c */ /* 0x000fe40003f06270 */
[----:B------:R-:W-:Y:S02]  /*11150*/  F2FP.F16.E4M3.UNPACK_B R11, R11 ;  /* 0x0000000bff0b723e */ /* 0x000fe400020006ff */
[----:B------:R-:W-:-:S03]  /*11160*/  LOP3.LUT R50, R50, 0xfffffffb, RZ, 0xc0, !PT ;  /* 0xfffffffb32327812 */ /* 0x000fc600078ec0ff */
[----:B------:R-:W-:Y:S01]  /*11170*/  HADD2.F32 R11, -RZ, R11.H0_H0 ;  /* 0x2000000bff0b7230 */ /* 0x000fe20000004100 */
[----:B------:R-:W-:-:S04]  /*11180*/  @P3 LOP3.LUT R50, R50, 0x4, RZ, 0xfc, !PT ;  /* 0x0000000432323812 */ /* 0x000fc800078efcff */
[----:B------:R-:W-:-:S04]  /*11190*/  FMUL R11, R11, UR46 ;  /* 0x0000002e0b0b7c20 */ /* 0x000fc80008400000 */
[----:B------:R-:W-:Y:S02]  /*111a0*/  FFMA R36, R10, UR47, R11 ;  /* 0x0000002f0a247c23 */ /* 0x000fe4000800000b */
[----:B------:R-:W0:Y:S03]  /*111b0*/  @!P1 LDC.64 R10, c[0x0][0x5c0] ;  /* 0x00017000ff0a9b82 */ /* 0x000e260000000a00 */
[----:B------:R-:W-:Y:S02]  /*111c0*/  F2FP.SATFINITE.E4M3.F32.PACK_AB_MERGE_C R36, RZ, R36, RZ ;  /* 0x00000024ff24723e */ /* 0x000fe400048070ff */
[----:B0-----:R-:W-:-:S05]  /*111d0*/  @!P1 IADD3 R10, P2, R26, R10, RZ ;  /* 0x0000000a1a0a9210 */ /* 0x001fca0007f5e0ff */
[----:B------:R-:W-:-:S05]  /*111e0*/  @!P1 IMAD.X R11, R32, 0x1, R11, P2 ;  /* 0x00000001200b9824 */ /* 0x000fca00010e060b */
[----:B------:R0:W-:Y:S01]  /*111f0*/  @!P1 STG.E.U8 desc[UR54][R10.64], R36 ;  /* 0x000000240a009986 */ /* 0x0001e2000c101136 */
[----:B------:R-:W-:Y:S02]  /*11200*/  ISETP.LT.OR P1, PT, R30, 0x2, !P5 ;  /* 0x000000021e00780c */ /* 0x000fe40006f21670 */
[----:B0-----:R-:W-:-:S11]  /*11210*/  PRMT R36, RZ, 0x7610, R36 ;  /* 0x00007610ff247816 */ /* 0x001fd60000000024 */
[----:B------:R-:W0:Y:S01]  /*11220*/  @!P1 LDC.64 R10, c[0x0][0x5c0] ;  /* 0x00017000ff0a9b82 */ /* 0x000e220000000a00 */
[----:B------:R-:W3:Y:S01]  /*11230*/  @!P1 LDG.E.U8 R36, desc[UR54][R28.64+0x1] ;  /* 0x000001361c249981 */ /* 0x000ee2000c1e1100 */
[----:B0-----:R-:W-:-:S05]  /*11240*/  @!P1 IADD3 R10, P2, R26, R10, RZ ;  /* 0x0000000a1a0a9210 */ /* 0x001fca0007f5e0ff */
[----:B------:R-:W-:Y:S01]  /*11250*/  @!P1 IMAD.X R11, R32, 0x1, R11, P2 ;  /* 0x00000001200b9824 */ /* 0x000fe200010e060b */
[----:B---3--:R-:W-:-:S04]  /*11260*/  LOP3.LUT R36, R36, 0xff, RZ, 0xc0, !PT ;  /* 0x000000ff24247812 */ /* 0x008fc800078ec0ff */
[----:B------:R-:W-:-:S05]  /*11270*/  F2FP.F16.E4M3.UNPACK_B R36, R36 ;  /* 0x00000024ff24723e */ /* 0x000fca00020006ff */
[----:B------:R-:W-:-:S05]  /*11280*/  HADD2.F32 R36, -RZ, R36.H0_H0 ;  /* 0x20000024ff247230 */ /* 0x000fca0000004100 */
[----:B------:R-:W-:-:S04]  /*11290*/  FMUL R36, R36, UR46 ;  /* 0x0000002e24247c20 */ /* 0x000fc80008400000 */
[----:B------:R-:W-:-:S05]  /*112a0*/  FFMA R9, R9, UR47, R36 ;  /* 0x0000002f09097c23 */ /* 0x000fca0008000024 */
[----:B------:R-:W-:-:S05]  /*112b0*/  F2FP.SATFINITE.E4M3.F32.PACK_AB_MERGE_C R9, RZ, R9, RZ ;  /* 0x00000009ff09723e */ /* 0x000fca00048070ff */
[----:B------:R0:W-:Y:S02]  /*112c0*/  @!P1 STG.E.U8 desc[UR54][R10.64+0x1], R9 ;  /* 0x000001090a009986 */ /* 0x0001e4000c101136 */
[----:B0-----:R-:W-:-:S05]  /*112d0*/  IADD3 R10, P1, R33, 0x8, RZ ;  /* 0x00000008210a7810 */ /* 0x001fca0007f3e0ff */
[----:B------:R-:W-:-:S04]  /*112e0*/  IMAD.X R9, RZ, RZ, R49, P1 ;  /* 0x000000ffff097224 */ /* 0x000fc800008e0631 */
[----:B------:R-:W-:-:S04]  /*112f0*/  IMAD R9, R9, UR12, RZ ;  /* 0x0000000c09097c24 */ /* 0x000fc8000f8e02ff */
[C---:B------:R-:W-:Y:S02]  /*11300*/  IMAD R9, R10.reuse, UR13, R9 ;  /* 0x0000000d0a097c24 */ /* 0x040fe4000f8e0209 */
[----:B------:R-:W-:-:S03]  /*11310*/  IMAD.WIDE.U32 R10, R10, UR12, R34 ;  /* 0x0000000c0a0a7c25 */ /* 0x000fc6000f8e0022 */
[----:B------:R-:W-:-:S04]  /*11320*/  IADD3 R10, P1, R10, UR14, RZ ;  /* 0x0000000e0a0a7c10 */ /* 0x000fc8000ff3e0ff */
[--C-:B------:R-:W-:Y:S02]  /*11330*/  IADD3.X R11, R11, UR15, R9.reuse, P1, !PT ;  /* 0x0000000f0b0b7c10 */ /* 0x100fe40008ffe409 */
[----:B------:R-:W-:Y:S02]  /*11340*/  ISETP.LT.OR P1, PT, R30, 0x1, !P0 ;  /* 0x000000011e00780c */ /* 0x000fe40004721670 */
[----:B------:R-:W-:-:S11]  /*11350*/  PRMT R9, RZ, 0x7610, R9 ;  /* 0x00007610ff097816 */ /* 0x000fd60000000009 */
[----:B------:R-:W3:Y:S02]  /*11360*/  @!P1 LDG.E.U8 R9, desc[UR54][R10.64] ;  /* 0x000000360a099981 */ /* 0x000ee4000c1e1100 */
[----:B---3--:R-:W-:-:S04]  /*11370*/  LOP3.LUT R9, R9, 0xff, RZ, 0xc0, !PT ;  /* 0x000000ff09097812 */ /* 0x008fc800078ec0ff */
[----:B------:R-:W-:-:S05]  /*11380*/  F2FP.F16.E4M3.UNPACK_B R9, R9 ;  /* 0x00000009ff09723e */ /* 0x000fca00020006ff */
[----:B------:R-:W-:-:S05]  /*11390*/  HADD2.F32 R9, -RZ, R9.H0_H0 ;  /* 0x20000009ff097230 */ /* 0x000fca0000004100 */
[----:B------:R-:W-:-:S04]  /*113a0*/  FMUL R9, R9, UR46 ;  /* 0x0000002e09097c20 */ /* 0x000fc80008400000 */
[----:B------:R-:W-:Y:S02]  /*113b0*/  FFMA R36, R8, UR47, R9 ;  /* 0x0000002f08247c23 */ /* 0x000fe40008000009 */
[----:B------:R-:W0:Y:S03]  /*113c0*/  @!P1 LDC.64 R8, c[0x0][0x5c0] ;  /* 0x00017000ff089b82 */ /* 0x000e260000000a00 */
[----:B------:R-:W-:Y:S02]  /*113d0*/  F2FP.SATFINITE.E4M3.F32.PACK_AB_MERGE_C R36, RZ, R36, RZ ;  /* 0x00000024ff24723e */ /* 0x000fe400048070ff */
[----:B0-----:R-:W-:-:S04]  /*113e0*/  @!P1 IADD3 R8, P2, P4, R26, UR8, R8 ;  /* 0x000000081a089c10 */ /* 0x001fc8000fc5e008 */
[----:B------:R-:W-:-:S05]  /*113f0*/  @!P1 IADD3.X R9, R32, UR7, R9, P2, P4 ;  /* 0x0000000720099c10 */ /* 0x000fca00097e8409 */
[----:B------:R0:W-:Y:S01]  /*11400*/  @!P1 STG.E.U8 desc[UR54][R8.64], R36 ;  /* 0x0000002408009986 */ /* 0x0001e2000c101136 */
[----:B------:R-:W-:Y:S02]  /*11410*/  ISETP.LT.OR P1, PT, R30, 0x2, !P0 ;  /* 0x000000021e00780c */ /* 0x000fe40004721670 */
[----:B0-----:R-:W-:-:S11]  /*11420*/  PRMT R36, RZ, 0x7610, R36 ;  /* 0x00007610ff247816 */ /* 0x001fd60000000024 */
[----:B------:R-:W0:Y:S01]  /*11430*/  @!P1 LDC.64 R8, c[0x0][0x5c0] ;  /* 0x00017000ff089b82 */ /* 0x000e220000000a00 */
[----:B------:R-:W3:Y:S01]  /*11440*/  @!P1 LDG.E.U8 R36, desc[UR54][R10.64+0x1] ;  /* 0x000001360a249981 */ /* 0x000ee2000c1e1100 */
[----:B------:R-:W-:-:S04]  /*11450*/  ISETP.GE.AND P3, PT, R31, 0x189, PT ;  /* 0x000001891f00780c */ /* 0x000fc80003f66270 */
[----:B------:R-:W-:Y:S02]  /*11460*/  ISETP.LT.OR P6, PT, R30, 0x11, !P3 ;  /* 0x000000111e00780c */ /* 0x000fe40005fc1670 */
[----:B0-----:R-:W-:-:S04]  /*11470*/  @!P1 IADD3 R8, P2, P4, R26, UR8, R8 ;  /* 0x000000081a089c10 */ /* 0x001fc8000fc5e008 */
[----:B------:R-:W-:-:S07]  /*11480*/  @!P1 IADD3.X R9, R32, UR7, R9, P2, P4 ;  /* 0x0000000720099c10 */ /* 0x000fce00097e8409 */
[----:B------:R-:W-:Y:S01]  /*11490*/  @!P6 IMAD.MOV.U32 R37, RZ, RZ, R32 ;  /* 0x000000ffff25e224 */ /* 0x000fe200078e0020 */
[----:B---3--:R-:W-:-:S04]  /*114a0*/  LOP3.LUT R36, R36, 0xff, RZ, 0xc0, !PT ;  /* 0x000000ff24247812 */ /* 0x008fc800078ec0ff */
[----:B------:R-:W-:-:S05]  /*114b0*/  F2FP.F16.E4M3.UNPACK_B R36, R36 ;  /* 0x00000024ff24723e */ /* 0x000fca00020006ff */
[----:B------:R-:W-:-:S05]  /*114c0*/  HADD2.F32 R36, -RZ, R36.H0_H0 ;  /* 0x20000024ff247230 */ /* 0x000fca0000004100 */
[----:B------:R-:W-:-:S04]  /*114d0*/  FMUL R36, R36, UR46 ;  /* 0x0000002e24247c20 */ /* 0x000fc80008400000 */
[----:B------:R-:W-:-:S05]  /*114e0*/  FFMA R7, R7, UR47, R36 ;  /* 0x0000002f07077c23 */ /* 0x000fca0008000024 */
[----:B------:R-:W-:-:S05]  /*114f0*/  F2FP.SATFINITE.E4M3.F32.PACK_AB_MERGE_C R7, RZ, R7, RZ ;  /* 0x00000007ff07723e */ /* 0x000fca00048070ff */
[----:B------:R0:W-:Y:S02]  /*11500*/  @!P1 STG.E.U8 desc[UR54][R8.64+0x1], R7 ;  /* 0x0000010708009986 */ /* 0x0001e4000c101136 */
[----:B0-----:R-:W0:Y:S01]  /*11510*/  @!P6 LDC.64 R8, c[0x0][0x5c0] ;  /* 0x00017000ff08eb82 */ /* 0x001e220000000a00 */
[----:B------:R-:W-:Y:S02]  /*11520*/  @!P6 IMAD.MOV.U32 R36, RZ, RZ, R26 ;  /* 0x000000ffff24e224 */ /* 0x000fe400078e001a */
[----:B------:R-:W-:Y:S02]  /*11530*/  @!P6 IMAD R7, R25, 0x180, RZ ;  /* 0x000001801907e824 */ /* 0x000fe400078e02ff */
[----:B------:R-:W-:-:S04]  /*11540*/  @!P6 IMAD.WIDE.U32 R36, R24, 0x180, R36 ;  /* 0x000001801824e825 */ /* 0x000fc800078e0024 */
[----:B------:R-:W-:Y:S01]  /*11550*/  @!P6 IMAD.IADD R7, R37, 0x1, R7 ;  /* 0x000000012507e824 */ /* 0x000fe200078e0207 */
[----:B0-----:R-:W-:-:S04]  /*11560*/  @!P6 IADD3 R64, P1, P2, R36, UR8, R8 ;  /* 0x000000082440ec10 */ /* 0x001fc8000fa3e008 */
[----:B------:R-:W-:Y:S02]  /*11570*/  @!P6 IADD3.X R65, R7, UR7, R9, P1, P2 ;  /* 0x000000070741ec10 */ /* 0x000fe40008fe4409 */
        /* <DEDUP_REMOVED lines=25> */
[----:B------:R0:W-:Y:S01]  /*11710*/  @!P1 STG.E.U8 desc[UR54][R6.64+0x9], R5 ;  /* 0x0000090506009986 */ /* 0x0001e2000c101136 */
[----:B------:R-:W-:Y:S02]  /*11720*/  ISETP.LT.OR P1, PT, R30, 0x9, !P0 ;  /* 0x000000091e00780c */ /* 0x000fe40004721670 */
[----:B0-----:R-:W-:-:S11]  /*11730*/  PRMT R5, RZ, 0x7610, R5 ;  /* 0x00007610ff057816 */ /* 0x001fd60000000005 */
[----:B------:R-:W0:Y:S01]  /*11740*/  @!P1 LDC.64 R6, c[0x0][0x5c0] ;  /* 0x00017000ff069b82 */ /* 0x000e220000000a00 */
[----:B------:R-:W3:Y:S01]  /*11750*/  @!P1 LDG.E.U8 R5, desc[UR54][R10.64+0x8] ;  /* 0x000008360a059981 */ /* 0x000ee2000c1e1100 */
[----:B0-----:R-:W-:-:S04]  /*11760*/  @!P1 IADD3 R8, P2, P4, R26, UR8, R6 ;  /* 0x000000081a089c10 */ /* 0x001fc8000fc5e006 */
[----:B------:R-:W-:Y:S02]  /*11770*/  @!P1 IADD3.X R9, R32, UR7, R7, P2, P4 ;  /* 0x0000000720099c10 */ /* 0x000fe400097e8407 */
[----:B------:R-:W-:Y:S02]  /*11780*/  ISETP.LT.OR P4, PT, R30, 0xa, !P0 ;  /* 0x0000000a1e00780c */ /* 0x000fe40004781670 */
[----:B------:R-:W-:-:S04]  /*11790*/  LOP3.LUT R12, R12, 0xfffff7ff, RZ, 0xc0, !PT ;  /* 0xfffff7ff0c0c7812 */ /* 0x000fc800078ec0ff */
[----:B------:R-:W-:Y:S02]  /*117a0*/  @P6 LOP3.LUT R12, R12, 0x800, RZ, 0xfc, !PT ;  /* 0x000008000c0c6812 */ /* 0x000fe400078efcff */
[----:B---3--:R-:W-:-:S04]  /*117b0*/  LOP3.LUT R5, R5, 0xff, RZ, 0xc0, !PT ;  /* 0x000000ff05057812 */ /* 0x008fc800078ec0ff */
[----:B------:R-:W-:-:S05]  /*117c0*/  F2FP.F16.E4M3.UNPACK_B R5, R5 ;  /* 0x00000005ff05723e */ /* 0x000fca00020006ff */
[----:B------:R-:W-:-:S05]  /*117d0*/  HADD2.F32 R5, -RZ, R5.H0_H0 ;  /* 0x20000005ff057230 */ /* 0x000fca0000004100 */
[----:B------:R-:W-:-:S04]  /*117e0*/  FMUL R5, R5, UR46 ;  /* 0x0000002e05057c20 */ /* 0x000fc80008400000 */
[----:B------:R-:W-:Y:S02]  /*117f0*/  FFMA R36, R4, UR47, R5 ;  /* 0x0000002f04247c23 */ /* 0x000fe40008000005 */
[----:B------:R-:W0:Y:S03]  /*11800*/  @!P4 LDC.64 R4, c[0x0][0x5c0] ;  /* 0x00017000ff04cb82 */ /* 0x000e260000000a00 */
[----:B------:R-:W-:-:S05]  /*11810*/  F2FP.SATFINITE.E4M3.F32.PACK_AB_MERGE_C R36, RZ, R36, RZ ;  /* 0x00000024ff24723e */ /* 0x000fca00048070ff */
[----:B------:R3:W-:Y:S01]  /*11820*/  @!P1 STG.E.U8 desc[UR54][R8.64+0x8], R36 ;  /* 0x0000082408009986 */ /* 0x0007e2000c101136 */
[----:B------:R-:W-:Y:S02]  /*11830*/  ISETP.GE.AND P1, PT, R31, 0x81, PT ;  /* 0x000000811f00780c */ /* 0x000fe40003f26270 */
[----:B0-----:R-:W-:-:S04]  /*11840*/  @!P4 IADD3 R6, P2, P5, R26, UR8, R4 ;  /* 0x000000081a06cc10 */ /* 0x001fc8000fd5e004 */
[----:B------:R-:W-:Y:S02]  /*11850*/  @!P4 IADD3.X R7, R32, UR7, R5, P2, P5 ;  /* 0x000000072007cc10 */ /* 0x000fe400097ea405 */
[----:B------:R-:W-:-:S13]  /*11860*/  ISETP.LT.OR P2, PT, R30, 0x1, !P1 ;  /* 0x000000011e00780c */ /* 0x000fda0004f41670 */
[----:B------:R-:W3:Y:S02]  /*11870*/  @!P2 LDC.64 R4, c[0x0][0x5c0] ;  /* 0x00017000ff04ab82 */ /* 0x000ee40000000a00 */
[--C-:B---3--:R-:W-:Y:S02]  /*11880*/  @!P2 IADD3 R8, P5, P6, R26, UR6, R4.reuse ;  /* 0x000000061a08ac10 */ /* 0x108fe4000febe004 */
[----:B------:R-:W-:-:S06]  /*11890*/  PRMT R4, RZ, 0x7610, R4 ;  /* 0x00007610ff047816 */ /* 0x000fcc0000000004 */
[----:B------:R-:W3:Y:S01]  /*118a0*/  @!P4 LDG.E.U8 R4, desc[UR54][R10.64+0x9] ;  /* 0x000009360a04c981 */ /* 0x000ee2000c1e1100 */
[----:B------:R-:W-:Y:S02]  /*118b0*/  @!P2 IADD3.X R9, R32, UR5, R5, P5, P6 ;  /* 0x000000052009ac10 */ /* 0x000fe4000afec405 */
[----:B---3--:R-:W-:-:S04]  /*118c0*/  LOP3.LUT R4, R4, 0xff, RZ, 0xc0, !PT ;  /* 0x000000ff04047812 */ /* 0x008fc800078ec0ff */
[----:B------:R-:W-:-:S05]  /*118d0*/  F2FP.F16.E4M3.UNPACK_B R4, R4 ;  /* 0x00000004ff04723e */ /* 0x000fca00020006ff */
[----:B------:R-:W-:-:S05]  /*118e0*/  HADD2.F32 R4, -RZ, R4.H0_H0 ;  /* 0x20000004ff047230 */ /* 0x000fca0000004100 */
[----:B------:R-:W-:-:S04]  /*118f0*/  FMUL R4, R4, UR46 ;  /* 0x0000002e04047c20 */ /* 0x000fc80008400000 */
[----:B------:R-:W-:-:S05]  /*11900*/  FFMA R3, R3, UR47, R4 ;  /* 0x0000002f03037c23 */ /* 0x000fca0008000004 */
[----:B------:R-:W-:-:S05]  /*11910*/  F2FP.SATFINITE.E4M3.F32.PACK_AB_MERGE_C R3, RZ, R3, RZ ;  /* 0x00000003ff03723e */ /* 0x000fca00048070ff */
[----:B------:R0:W-:Y:S01]  /*11920*/  @!P4 STG.E.U8 desc[UR54][R6.64+0x9], R3 ;  /* 0x000009030600c986 */ /* 0x0001e2000c101136 */
[----:B------:R-:W-:-:S05]  /*11930*/  IADD3 R4, P4, R33, 0x80, RZ ;  /* 0x0000008021047810 */ /* 0x000fca0007f9e0ff */
[----:B0-----:R-:W-:-:S04]  /*11940*/  IMAD.X R3, RZ, RZ, R49, P4 ;  /* 0x000000ffff037224 */ /* 0x001fc800020e0631 */
[----:B------:R-:W-:-:S04]  /*11950*/  IMAD R3, R3, UR12, RZ ;  /* 0x0000000c03037c24 */ /* 0x000fc8000f8e02ff */
[C---:B------:R-:W-:Y:S02]  /*11960*/  IMAD R3, R4.reuse, UR13, R3 ;  /* 0x0000000d04037c24 */ /* 0x040fe4000f8e0203 */
[----:B------:R-:W-:-:S03]  /*11970*/  IMAD.WIDE.U32 R4, R4, UR12, R34 ;  /* 0x0000000c04047c25 */ /* 0x000fc6000f8e0022 */
[----:B------:R-:W-:-:S04]  /*11980*/  IADD3 R4, P4, R4, UR14, RZ ;  /* 0x0000000e04047c10 */ /* 0x000fc8000ff9e0ff */
[--C-:B------:R-:W-:Y:S02]  /*11990*/  IADD3.X R5, R5, UR15, R3.reuse, P4, !PT ;  /* 0x0000000f05057c10 */ /* 0x100fe4000a7fe403 */
[----:B------:R-:W-:-:S06]  /*119a0*/  PRMT R3, RZ, 0x7610, R3 ;  /* 0x00007610ff037816 */ /* 0x000fcc0000000003 */
[----:B------:R-:W3:Y:S01]  /*119b0*/  @!P2 LDG.E.U8 R3, desc[UR54][R4.64] ;  /* 0x000000360403a981 */ /* 0x000ee2000c1e1100 */
[----:B------:R-:W-:Y:S02]  /*119c0*/  ISETP.LT.OR P4, PT, R30, 0x2, !P1 ;  /* 0x000000021e00780c */ /* 0x000fe40004f81670 */
[----:B---3--:R-:W-:-:S04]  /*119d0*/  LOP3.LUT R3, R3, 0xff, RZ, 0xc0, !PT ;  /* 0x000000ff03037812 */ /* 0x008fc800078ec0ff */
[----:B------:R-:W-:-:S05]  /*119e0*/  F2FP.F16.E4M3.UNPACK_B R3, R3 ;  /* 0x00000003ff03723e */ /* 0x000fca00020006ff */
[----:B------:R-:W-:-:S05]  /*119f0*/  HADD2.F32 R3, -RZ, R3.H0_H0 ;  /* 0x20000003ff037230 */ /* 0x000fca0000004100 */
[----:B------:R-:W-:-:S04]  /*11a00*/  FMUL R3, R3, UR46 ;  /* 0x0000002e03037c20 */ /* 0x000fc80008400000 */
[----:B------:R-:W-:Y:S02]  /*11a10*/  FFMA R6, R2, UR47, R3 ;  /* 0x0000002f02067c23 */ /* 0x000fe40008000003 */
[----:B------:R-:W0:Y:S03]  /*11a20*/  @!P4 LDC.64 R2, c[0x0][0x5c0] ;  /* 0x00017000ff02cb82 */ /* 0x000e260000000a00 */
[----:B------:R-:W-:-:S05]  /*11a30*/  F2FP.SATFINITE.E4M3.F32.PACK_AB_MERGE_C R6, RZ, R6, RZ ;  /* 0x00000006ff06723e */ /* 0x000fca00048070ff */
[----:B------:R3:W-:Y:S02]  /*11a40*/  @!P2 STG.E.U8 desc[UR54][R8.64], R6 ;  /* 0x000000060800a986 */ /* 0x0007e4000c101136 */
[----:B---3--:R-:W-:-:S06]  /*11a50*/  PRMT R6, RZ, 0x7610, R6 ;  /* 0x00007610ff067816 */ /* 0x008fcc0000000006 */
[----:B------:R-:W3:Y:S01]  /*11a60*/  @!P4 LDG.E.U8 R6, desc[UR54][R4.64+0x1] ;  /* 0x000001360406c981 */ /* 0x000ee2000c1e1100 */
[----:B0-----:R-:W-:-:S04]  /*11a70*/  @!P4 IADD3 R2, P5, P6, R26, UR6, R2 ;  /* 0x000000061a02cc10 */ /* 0x001fc8000febe002 */
[----:B------:R-:W-:Y:S02]  /*11a80*/  @!P4 IADD3.X R3, R32, UR5, R3, P5, P6 ;  /* 0x000000052003cc10 */ /* 0x000fe4000afec403 */
[----:B------:R-:W-:-:S04]  /*11a90*/  ISETP.GE.AND P0, PT, R31, 0x89, PT ;  /* 0x000000891f00780c */ /* 0x000fc80003f06270 */
[----:B------:R-:W-:Y:S01]  /*11aa0*/  ISETP.LT.OR P2, PT, R30, 0x1, !P0 ;  /* 0x000000011e00780c */ /* 0x000fe20004741670 */
[----:B------:R-:W-:-:S12]  /*11ab0*/  IMAD.U32 R8, RZ, RZ, UR8 ;  /* 0x00000008ff087e24 */ /* 0x000fd8000f8e00ff */
[----:B------:R-:W-:Y:S02]  /*11ac0*/  @!P2 IADD3 R8, P5, P6, R8, UR6, R26 ;  /* 0x000000060808ac10 */ /* 0x000fe4000febe01a */
        /* <DEDUP_REMOVED lines=13> */
[----:B------:R-:W-:Y:S02]  /*11ba0*/  IADD3.X R3, R3, UR15, R6, P4, !PT ;  /* 0x0000000f03037c10 */ /* 0x000fe4000a7fe406 */
[----:B------:R-:W0:Y:S02]  /*11bb0*/  @!P2 LDC.64 R6, c[0x0][0x5c0] ;  /* 0x00017000ff06ab82 */ /* 0x000e240000000a00 */
[----:B0-----:R-:W-:Y:S02]  /*11bc0*/  @!P2 IADD3 R6, P4, R8, R6, RZ ;  /* 0x000000060806a210 */ /* 0x001fe40007f9e0ff */
[----:B------:R-:W-:-:S06]  /*11bd0*/  PRMT R8, RZ, 0x7610, R8 ;  /* 0x00007610ff087816 */ /* 0x000fcc0000000008 */
[----:B------:R-:W3:Y:S01]  /*11be0*/  @!P2 LDG.E.U8 R8, desc[UR54][R2.64] ;  /* 0x000000360208a981 */ /* 0x000ee2000c1e1100 */
[----:B------:R-:W-:-:S05]  /*11bf0*/  IMAD.U32 R9, RZ, RZ, UR7 ;  /* 0x00000007ff097e24 */ /* 0x000fca000f8e00ff */
[----:B------:R-:W-:-:S05]  /*11c00*/  @!P2 IADD3.X R9, R9, UR5, R32, P5, P6 ;  /* 0x000000050909ac10 */ /* 0x000fca000afec420 */
[----:B------:R-:W-:Y:S01]  /*11c10*/  @!P2 IMAD.X R7, R9, 0x1, R7, P4 ;  /* 0x000000010907a824 */ /* 0x000fe200020e0607 */
[----:B------:R-:W-:Y:S02]  /*11c20*/  ISETP.LT.OR P4, PT, R30, 0x2, !P0 ;  /* 0x000000021e00780c */ /* 0x000fe40004781670 */
[----:B------:R-:W-:-:S04]  /*11c30*/  LOP3.LUT R50, R50, 0xffffffdf, RZ, 0xc0, !PT ;  /* 0xffffffdf32327812 */ /* 0x000fc800078ec0ff */
[----:B------:R-:W-:Y:S02]  /*11c40*/  @P1 LOP3.LUT R50, R50, 0x20, RZ, 0xfc, !PT ;  /* 0x0000002032321812 */ /* 0x000fe400078efcff */
[----:B------:R-:W-:Y:S01]  /*11c50*/  ISETP.LT.OR P1, PT, R30, 0x12, !P3 ;  /* 0x000000121e00780c */ /* 0x000fe20005f21670 */
[----:B------:R-:W-:-:S12]  /*11c60*/  IMAD.U32 R37, RZ, RZ, UR7 ;  /* 0x00000007ff257e24 */ /* 0x000fd8000f8e00ff */
        /* <DEDUP_REMOVED lines=9> */
[----:B------:R-:W-:-:S07]  /*11d00*/  IMAD.U32 R8, RZ, RZ, UR8 ;  /* 0x00000008ff087e24 */ /* 0x000fce000f8e00ff */
[----:B------:R-:W3:Y:S01]  /*11d10*/  @!P1 LDC.64 R6, c[0x0][0x5c0] ;  /* 0x00017000ff069b82 */ /* 0x000ee20000000a00 */
[----:B------:R-:W-:-:S04]  /*11d20*/  @!P4 IADD3 R8, P5, P6, R8, UR6, R26 ;  /* 0x000000060808cc10 */ /* 0x000fc8000febe01a */
[----:B------:R-:W-:Y:S02]  /*11d30*/  @!P4 IADD3.X R37, R37, UR5, R32, P5, P6 ;  /* 0x000000052525cc10 */ /* 0x000fe4000afec420 */
[----:B0-----:R-:W-:Y:S01]  /*11d40*/  @!P4 IADD3 R14, P2, R8, R14, RZ ;  /* 0x0000000e080ec210 */ /* 0x001fe20007f5e0ff */
[----:B------:R-:W-:-:S04]  /*11d50*/  @!P1 IMAD.MOV.U32 R8, RZ, RZ, R26 ;  /* 0x000000ffff089224 */ /* 0x000fc800078e001a */
[----:B------:R-:W-:-:S03]  /*11d60*/  @!P1 IMAD.WIDE.U32 R8, R24, 0x180, R8 ;  /* 0x0000018018089825 */ /* 0x000fc600078e0008 */
[--C-:B---3--:R-:W-:Y:S02]  /*11d70*/  @!P1 IADD3 R42, P5, P6, R8, UR8, R6.reuse ;  /* 0x00000008082a9c10 */ /* 0x108fe4000febe006 */
[----:B------:R-:W-:-:S06]  /*11d80*/  PRMT R6, RZ, 0x7610, R6 ;  /* 0x00007610ff067816 */ /* 0x000fcc0000000006 */
[----:B------:R-:W3:Y:S01]  /*11d90*/  @!P4 LDG.E.U8 R6, desc[UR54][R2.64+0x1] ;  /* 0x000001360206c981 */ /* 0x000ee2000c1e1100 */
[----:B------:R-:W-:-:S04]  /*11da0*/  @!P1 IMAD R36, R25, 0x180, RZ ;  /* 0x0000018019249824 */ /* 0x000fc800078e02ff */
[----:B------:R-:W-:-:S05]  /*11db0*/  @!P1 IMAD.IADD R9, R9, 0x1, R36 ;  /* 0x0000000109099824 */ /* 0x000fca00078e0224 */
[----:B------:R-:W-:Y:S02]  /*11dc0*/  @!P1 IADD3.X R43, R9, UR7, R7, P5, P6 ;  /* 0x00000007092b9c10 */ /* 0x000fe4000afec407 */
[----:B------:R-:W-:Y:S01]  /*11dd0*/  ISETP.LT.OR P6, PT, R30, 0x19, !P3 ;  /* 0x000000191e00780c */ /* 0x000fe20005fc1670 */
[----:B------:R-:W-:Y:S01]  /*11de0*/  @!P4 IMAD.X R15, R37, 0x1, R15, P2 ;  /* 0x00000001250fc824 */ /* 0x000fe200010e060f */
[----:B------:R-:W-:-:S11]  /*11df0*/  LOP3.LUT R12, R12, 0xfffffbff, RZ, 0xc0, !PT ;  /* 0xfffffbff0c0c7812 */ /* 0x000fd600078ec0ff */
[----:B------:R-:W-:Y:S02]  /*11e00*/  @!P6 IMAD.MOV.U32 R8, RZ, RZ, R26 ;  /* 0x000000ffff08e224 */ /* 0x000fe400078e001a */
[----:B------:R-:W-:Y:S02]  /*11e10*/  @!P6 IMAD.MOV.U32 R9, RZ, RZ, R32 ;  /* 0x000000ffff09e224 */ /* 0x000fe400078e0020 */
[----:B------:R-:W-:Y:S01]  /*11e20*/  @!P6 IMAD.WIDE.U32 R8, R24, 0x180, R8 ;  /* 0x000001801808e825 */ /* 0x000fe200078e0008 */
[----:B------:R-:W-:Y:S02]  /*11e30*/  @P1 LOP3.LUT R12, R12, 0x400, RZ, 0xfc, !PT ;  /* 0x000004000c0c1812 */ /* 0x000fe400078efcff */
[----:B------:R-:W-:Y:S02]  /*11e40*/  LOP3.LUT P1, RZ, R50, 0x20, RZ, 0xc0, !PT ;  /* 0x0000002032ff7812 */ /* 0x000fe4000782c0ff */
        /* <DEDUP_REMOVED lines=8> */
[----:B---3--:R-:W-:-:S04]  /*11ed0*/  @!P6 IMAD R14, R25, 0x180, RZ ;  /* 0x00000180190ee824 */ /* 0x008fc800078e02ff */
[----:B------:R-:W-:Y:S01]  /*11ee0*/  @!P6 IMAD.IADD R9, R9, 0x1, R14 ;  /* 0x000000010909e824 */ /* 0x000fe200078e020e */
[----:B0-----:R-:W-:-:S04]  /*11ef0*/  @!P6 IADD3 R62, P2, P4, R8, UR8, R6 ;  /* 0x00000008083eec10 */ /* 0x001fc8000fc5e006 */
[----:B------:R-:W-:Y:S02]  /*11f00*/  @!P6 IADD3.X R63, R9, UR7, R7, P2, P4 ;  /* 0x00000007093fec10 */ /* 0x000fe400097e8407 */
[----:B------:R-:W-:Y:S02]  /*11f10*/  ISETP.LT.OR P2, PT, R30, 0x9, !P1 ;  /* 0x000000091e00780c */ /* 0x000fe40004f41670 */
[----:B------:R-:W-:-:S11]  /*11f20*/  PRMT R6, RZ, 0x7610, R6 ;  /* 0x00007610ff067816 */ /* 0x000fd60000000006 */
[----:B------:R-:W3:Y:S01]  /*11f30*/  @!P2 LDG.E.U8 R6, desc[UR54][R4.64+0x8] ;  /* 0x000008360406a981 */ /* 0x000ee2000c1e1100 */
[----:B------:R-:W-:Y:S02]  /*11f40*/  PRMT R8, RZ, 0x7610, R8 ;  /* 0x00007610ff087816 */ /* 0x000fe40000000008 */
        /* <DEDUP_REMOVED lines=10> */
[----:B------:R-:W-:-:S13]  /*11ff0*/  ISETP.LT.OR P2, PT, R30, 0xa, !P1 ;  /* 0x0000000a1e00780c */ /* 0x000fda0004f41670 */
[----:B------:R-:W3:Y:S01]  /*12000*/  @!P2 LDG.E.U8 R8, desc[UR54][R4.64+0x9] ;  /* 0x000009360408a981 */ /* 0x000ee2000c1e1100 */
[----:B0-----:R-:W0:Y:S02]  /*12010*/  @!P2 LDC.64 R6, c[0x0][0x5c0] ;  /* 0x00017000ff06ab82 */ /* 0x001e240000000a00 */
[----:B0-----:R-:W-:-:S04]  /*12020*/  @!P2 IADD3 R6, P4, P5, R26, UR6, R6 ;  /* 0x000000061a06ac10 */ /* 0x001fc8000fd9e006 */
[----:B------:R-:W-:Y:S01]  /*12030*/  @!P2 IADD3.X R7, R32, UR5, R7, P4, P5 ;  /* 0x000000052007ac10 */ /* 0x000fe2000a7ea407 */
[----:B------:R-:W-:Y:S01]  /*12040*/  IMAD.U32 R9, RZ, RZ, UR8 ;  /* 0x00000008ff097e24 */ /* 0x000fe2000f8e00ff */
[----:B---3--:R-:W-:-:S04]  /*12050*/  LOP3.LUT R8, R8, 0xff, RZ, 0xc0, !PT ;  /* 0x000000ff08087812 */ /* 0x008fc800078ec0ff */
[----:B------:R-:W-:-:S05]  /*12060*/  F2FP.F16.E4M3.UNPACK_B R8, R8 ;  /* 0x00000008ff08723e */ /* 0x000fca00020006ff */
[----:B------:R-:W-:-:S05]  /*12070*/  HADD2.F32 R8, -RZ, R8.H0_H0 ;  /* 0x20000008ff087230 */ /* 0x000fca0000004100 */
[----:B------:R-:W-:-:S04]  /*12080*/  FMUL R8, R8, UR46 ;  /* 0x0000002e08087c20 */ /* 0x000fc80008400000 */
[----:B------:R-:W-:-:S05]  /*12090*/  FFMA R8, R18, UR47, R8 ;  /* 0x0000002f12087c23 */ /* 0x000fca0008000008 */
[----:B------:R-:W-:-:S05]  /*120a0*/  F2FP.SATFINITE.E4M3.F32.PACK_AB_MERGE_C R8, RZ, R8, RZ ;  /* 0x00000008ff08723e */ /* 0x000fca00048070ff */
[----:B------:R0:W-:Y:S01]  /*120b0*/  @!P2 STG.E.U8 desc[UR54][R6.64+0x9], R8 ;  /* 0x000009080600a986 */ /* 0x0001e2000c101136 */
[----:B------:R-:W-:-:S13]  /*120c0*/  ISETP.LT.OR P2, PT, R30, 0x9, !P0 ;  /* 0x000000091e00780c */ /* 0x000fda0004741670 */
[----:B0-----:R-:W0:Y:S01]  /*120d0*/  @!P2 LDC.64 R6, c[0x0][0x5c0] ;  /* 0x00017000ff06ab82 */ /* 0x001e220000000a00 */
[----:B------:R-:W-:Y:S01]  /*120e0*/  IMAD.U32 R8, RZ, RZ, UR7 ;  /* 0x00000007ff087e24 */ /* 0x000fe2000f8e00ff */
[----:B------:R-:W-:-:S04]  /*120f0*/  @!P2 IADD3 R9, P4, P5, R9, UR6, R26 ;  /* 0x000000060909ac10 */ /* 0x000fc8000fd9e01a */
[----:B------:R-:W-:Y:S02]  /*12100*/  @!P2 IADD3.X R8, R8, UR5, R32, P4, P5 ;  /* 0x000000050808ac10 */ /* 0x000fe4000a7ea420 */
[----:B0-----:R-:W-:-:S05]  /*12110*/  @!P2 IADD3 R6, P4, R9, R6, RZ ;  /* 0x000000060906a210 */ /* 0x001fca0007f9e0ff */
[----:B------:R-:W-:Y:S01]  /*12120*/  @!P2 IMAD.X R7, R8, 0x1, R7, P4 ;  /* 0x000000010807a824 */ /* 0x000fe200020e0607 */
[----:B------:R-:W-:-:S06]  /*12130*/  PRMT R8, RZ, 0x7610, R8 ;  /* 0x00007610ff087816 */ /* 0x000fcc0000000008 */
[----:B------:R-:W3:Y:S01]  /*12140*/  @!P2 LDG.E.U8 R8, desc[UR54][R2.64+0x8] ;  /* 0x000008360208a981 */ /* 0x000ee2000c1e1100 */
[----:B------:R-:W-:-:S04]  /*12150*/  LOP3.LUT R50, R50, 0xfffffff7, RZ, 0xc0, !PT ;  /* 0xfffffff732327812 */ /* 0x000fc800078ec0ff */
[----:B------:R-:W-:Y:S02]  /*12160*/  @P1 LOP3.LUT R50, R50, 0x8, RZ, 0xfc, !PT ;  /* 0x0000000832321812 */ /* 0x000fe400078efcff */
[----:B------:R-:W-:Y:S02]  /*12170*/  ISETP.GE.AND P1, PT, R31, 0x101, PT ;  /* 0x000001011f00780c */ /* 0x000fe40003f26270 */
[----:B------:R-:W-:Y:S01]  /*12180*/  ISETP.LT.OR P4, PT, R30, 0xa, !P0 ;  /* 0x0000000a1e00780c */ /* 0x000fe20004781670 */
[----:B------:R-:W-:Y:S01]  /*12190*/  IMAD.U32 R14, RZ, RZ, UR8 ;  /* 0x00000008ff0e7e24 */ /* 0x000fe2000f8e00ff */
[----:B------:R-:W-:Y:S01]  /*121a0*/  LOP3.LUT R12, R12, 0xffffefff, RZ, 0xc0, !PT ;  /* 0xffffefff0c0c7812 */ /* 0x000fe200078ec0ff */
[----:B------:R-:W-:-:S03]  /*121b0*/  IMAD.U32 R16, RZ, RZ, UR7 ;  /* 0x00000007ff107e24 */ /* 0x000fc6000f8e00ff */
[----:B------:R-:W-:-:S07]  /*121c0*/  @P6 LOP3.LUT R12, R12, 0x1000, RZ, 0xfc, !PT ;  /* 0x000010000c0c6812 */ /* 0x000fce00078efcff */
[----:B------:R-:W-:-:S04]  /*121d0*/  @!P4 IADD3 R14, P5, P6, R14, UR6, R26 ;  /* 0x000000060e0ecc10 */ /* 0x000fc8000febe01a */
[----:B------:R-:W-:Y:S02]  /*121e0*/  @!P4 IADD3.X R16, R16, UR5, R32, P5, P6 ;  /* 0x000000051010cc10 */ /* 0x000fe4000afec420 */
        /* <DEDUP_REMOVED lines=8> */
[----:B------:R-:W-:-:S13]  /*12270*/  ISETP.LT.OR P2, PT, R30, 0x1, !P1 ;  /* 0x000000011e00780c */ /* 0x000fda0004f41670 */
[----:B---3--:R-:W3:Y:S01]  /*12280*/  @!P2 LDC.64 R6, c[0x0][0x5c0] ;  /* 0x00017000ff06ab82 */ /* 0x008ee20000000a00 */
[----:B0-----:R-:W-:Y:S02]  /*12290*/  @!P4 IADD3 R8, P5, R14, R8, RZ ;  /* 0x000000080e08c210 */ /* 0x001fe40007fbe0ff */
[--C-:B---3--:R-:W-:Y:S02]  /*122a0*/  @!P2 IADD3 R14, P0, P6, R26, UR11, R6.reuse ;  /* 0x0000000b1a0eac10 */ /* 0x108fe4000fe1e006 */
[----:B------:R-:W-:-:S06]  /*122b0*/  PRMT R6, RZ, 0x7610, R6 ;  /* 0x00007610ff067816 */ /* 0x000fcc0000000006 */
[----:B------:R-:W3:Y:S01]  /*122c0*/  @!P4 LDG.E.U8 R6, desc[UR54][R2.64+0x9] ;  /* 0x000009360206c981 */ /* 0x000ee2000c1e1100 */
[----:B------:R-:W-:Y:S01]  /*122d0*/  @!P4 IMAD.X R9, R16, 0x1, R9, P5 ;  /* 0x000000011009c824 */ /* 0x000fe200028e0609 */
[----:B------:R-:W-:Y:S02]  /*122e0*/  @!P2 IADD3.X R15, R32, UR10, R7, P0, P6 ;  /* 0x0000000a200fac10 */ /* 0x000fe400087ec407 */
        /* <DEDUP_REMOVED lines=57> */
[----:B------:R-:W-:-:S05]  /*12680*/  ISETP.LT.OR P1, PT, R30, 0x1a, !P3 ;  /* 0x0000001a1e00780c */ /* 0x000fca0005f21670 */
[----:B------:R-:W0:Y:S01]  /*12690*/  @!P4 LDC.64 R18, c[0x0][0x5c0] ;  /* 0x00017000ff12cb82 */ /* 0x000e220000000a00 */
[----:B------:R-:W-:-:S07]  /*126a0*/  IMAD.U32 R21, RZ, RZ, UR7 ;  /* 0x00000007ff157e24 */ /* 0x000fce000f8e00ff */
[----:B------:R-:W-:Y:S01]  /*126b0*/  @!P1 IMAD.MOV.U32 R17, RZ, RZ, R32 ;  /* 0x000000ffff119224 */ /* 0x000fe200078e0020 */
[----:B---3--:R-:W-:-:S04]  /*126c0*/  LOP3.LUT R16, R16, 0xff, RZ, 0xc0, !PT ;  /* 0x000000ff10107812 */ /* 0x008fc800078ec0ff */
[----:B------:R-:W-:-:S05]  /*126d0*/  F2FP.F16.E4M3.UNPACK_B R16, R16 ;  /* 0x00000010ff10723e */ /* 0x000fca00020006ff */
[----:B------:R-:W-:-:S05]  /*126e0*/  HADD2.F32 R16, -RZ, R16.H0_H0 ;  /* 0x20000010ff107230 */ /* 0x000fca0000004100 */
[----:B------:R-:W-:-:S04]  /*126f0*/  FMUL R16, R16, UR46 ;  /* 0x0000002e10107c20 */ /* 0x000fc80008400000 */
[----:B------:R-:W-:-:S05]  /*12700*/  FFMA R23, R23, UR47, R16 ;  /* 0x0000002f17177c23 */ /* 0x000fca0008000010 */
[----:B------:R-:W-:-:S05]  /*12710*/  F2FP.SATFINITE.E4M3.F32.PACK_AB_MERGE_C R23, RZ, R23, RZ ;  /* 0x00000017ff17723e */ /* 0x000fca00048070ff */
[----:B------:R3:W-:Y:S01]  /*12720*/  @!P2 STG.E.U8 desc[UR54][R14.64], R23 ;  /* 0x000000170e00a986 */ /* 0x0007e2000c101136 */
[----:B------:R-:W-:Y:S01]  /*12730*/  IMAD.U32 R16, RZ, RZ, UR8 ;  /* 0x00000008ff107e24 */ /* 0x000fe2000f8e00ff */
[----:B---3--:R-:W3:Y:S04]  /*12740*/  @!P1 LDC.64 R14, c[0x0][0x5c0] ;  /* 0x00017000ff0e9b82 */ /* 0x008ee80000000a00 */
[----:B------:R-:W-:-:S04]  /*12750*/  @!P4 IADD3 R16, P5, P6, R16, UR11, R26 ;  /* 0x0000000b1010cc10 */ /* 0x000fc8000febe01a */
[----:B0-----:R-:W-:Y:S01]  /*12760*/  @!P4 IADD3 R18, P2, R16, R18, RZ ;  /* 0x000000121012c210 */ /* 0x001fe20007f5e0ff */
[----:B------:R-:W-:-:S04]  /*12770*/  @!P1 IMAD.MOV.U32 R16, RZ, RZ, R26 ;  /* 0x000000ffff109224 */ /* 0x000fc800078e001a */
[----:B------:R-:W-:Y:S01]  /*12780*/  @!P1 IMAD.WIDE.U32 R16, R24, 0x180, R16 ;  /* 0x0000018018109825 */ /* 0x000fe200078e0010 */
[----:B------:R-:W-:Y:S02]  /*12790*/  @!P4 IADD3.X R21, R21, UR10, R32, P5, P6 ;  /* 0x0000000a1515cc10 */ /* 0x000fe4000afec420 */
[--C-:B---3--:R-:W-:Y:S02]  /*127a0*/  @!P1 IADD3 R56, P5, P6, R16, UR8, R14.reuse ;  /* 0x0000000810389c10 */ /* 0x108fe4000febe00e */
[----:B------:R-:W-:-:S06]  /*127b0*/  PRMT R14, RZ, 0x7610, R14 ;  /* 0x00007610ff0e7816 */ /* 0x000fcc000000000e */
[----:B------:R-:W3:Y:S01]  /*127c0*/  @!P4 LDG.E.U8 R14, desc[UR54][R8.64+0x1] ;  /* 0x00000136080ec981 */ /* 0x000ee2000c1e1100 */
[----:B------:R-:W-:Y:S01]  /*127d0*/  ISETP.LT.OR P3, PT, R30, 0x21, !P3 ;  /* 0x000000211e00780c */ /* 0x000fe20005f61670 */
[----:B------:R-:W-:Y:S02]  /*127e0*/  @!P1 IMAD R20, R25, 0x180, RZ ;  /* 0x0000018019149824 */ /* 0x000fe400078e02ff */
[----:B------:R-:W-:Y:S02]  /*127f0*/  @!P4 IMAD.X R19, R21, 0x1, R19, P2 ;  /* 0x000000011513c824 */ /* 0x000fe400010e0613 */
[----:B------:R-:W-:-:S05]  /*12800*/  @!P1 IMAD.IADD R17, R17, 0x1, R20 ;  /* 0x0000000111119824 */ /* 0x000fca00078e0214 */
[----:B------:R-:W-:-:S03]  /*12810*/  @!P1 IADD3.X R57, R17, UR7, R15, P5, P6 ;  /* 0x0000000711399c10 */ /* 0x000fc6000afec40f */
[----:B------:R-:W-:Y:S02]  /*12820*/  @!P3 IMAD.MOV.U32 R16, RZ, RZ, R26 ;  /* 0x000000ffff10b224 */ /* 0x000fe400078e001a */
[----:B------:R-:W-:Y:S01]  /*12830*/  @!P3 IMAD.MOV.U32 R17, RZ, RZ, R32 ;  /* 0x000000ffff11b224 */ /* 0x000fe200078e0020 */
[----:B------:R-:W-:Y:S01]  /*12840*/  LOP3.LUT R12, R12, 0xffffff7f, RZ, 0xc0, !PT ;  /* 0xffffff7f0c0c7812 */ /* 0x000fe200078ec0ff */
[----:B------:R-:W-:-:S03]  /*12850*/  @!P3 IMAD.WIDE.U32 R16, R24, 0x180, R16 ;  /* 0x000001801810b825 */ /* 0x000fc600078e0010 */
[----:B------:R-:W-:Y:S02]  /*12860*/  @P1 LOP3.LUT R12, R12, 0x80, RZ, 0xfc, !PT ;  /* 0x000000800c0c1812 */ /* 0x000fe400078efcff */
[----:B------:R-:W-:Y:S02]  /*12870*/  LOP3.LUT P1, RZ, R50, 0x10, RZ, 0xc0, !PT ;  /* 0x0000001032ff7812 */ /* 0x000fe4000782c0ff */
        /* <DEDUP_REMOVED lines=8> */
[----:B------:R-:W-:-:S04]  /*12900*/  @!P3 IMAD R18, R25, 0x180, RZ ;  /* 0x000001801912b824 */ /* 0x000fc800078e02ff */
        /* <DEDUP_REMOVED lines=50> */
[----:B------:R-:W-:-:S05]  /*12c30*/  IMAD.U32 R16, RZ, RZ, UR7 ;  /* 0x00000007ff107e24 */ /* 0x000fca000f8e00ff */
[----:B------:R-:W-:Y:S02]  /*12c40*/  @!P4 IADD3.X R16, R16, UR10, R32, P5, P6 ;  /* 0x0000000a1010cc10 */ /* 0x000fe4000afec420 */
[----:B0-----:R-:W-:-:S05]  /*12c50*/  @!P4 IADD3 R14, P2, R17, R14, RZ ;  /* 0x0000000e110ec210 */ /* 0x001fca0007f5e0ff */
[----:B------:R-:W-:Y:S01]  /*12c60*/  @!P4 IMAD.X R15, R16, 0x1, R15, P2 ;  /* 0x00000001100fc824 */ /* 0x000fe200010e060f */
[----:B------:R-:W-:-:S06]  /*12c70*/  PRMT R16, RZ, 0x7610, R16 ;  /* 0x00007610ff107816 */ /* 0x000fcc0000000010 */
[----:B------:R-:W3:Y:S01]  /*12c80*/  @!P4 LDG.E.U8 R16, desc[UR54][R8.64+0x9] ;  /* 0x000009360810c981 */ /* 0x000ee2000c1e1100 */
[----:B------:R-:W-:-:S04]  /*12c90*/  ISETP.GE.AND P0, PT, R31, 0x181, PT ;  /* 0x000001811f00780c */ /* 0x000fc80003f06270 */
[----:B------:R-:W-:-:S13]  /*12ca0*/  ISETP.LT.OR P2, PT, R30, 0x1, !P0 ;  /* 0x000000011e00780c */ /* 0x000fda0004741670 */
[----:B------:R-:W-:Y:S02]  /*12cb0*/  @!P2 IMAD.MOV.U32 R17, RZ, RZ, R32 ;  /* 0x000000ffff11a224 */ /* 0x000fe400078e0020 */
[----:B------:R-:W-:Y:S01]  /*12cc0*/  @!P2 IMAD R18, R25, 0x180, RZ ;  /* 0x000001801912a824 */ /* 0x000fe200078e02ff */
        /* <DEDUP_REMOVED lines=8> */
[----:B------:R-:W-:-:S04]  /*12d50*/  @!P2 IMAD.MOV.U32 R16, RZ, RZ, R26 ;  /* 0x000000ffff10a224 */ /* 0x000fc800078e001a */
[----:B------:R-:W-:-:S03]  /*12d60*/  @!P2 IMAD.WIDE.U32 R16, R24, 0x180, R16 ;  /* 0x000001801810a825 */ /* 0x000fc600078e0010 */
[----:B0-----:R-:W-:-:S04]  /*12d70*/  @!P2 IADD3 R16, P4, R16, R14, RZ ;  /* 0x0000000e1010a210 */ /* 0x001fc80007f9e0ff */
[----:B------:R-:W-:Y:S02]  /*12d80*/  @!P2 IADD3.X R17, R15, R17, R18, P4, !PT ;  /* 0x000000110f11a210 */ /* 0x000fe400027fe412 */
[----:B------:R-:W-:-:S05]  /*12d90*/  IADD3 R14, P4, R33, 0x180, RZ ;  /* 0x00000180210e7810 */ /* 0x000fca0007f9e0ff */
        /* <DEDUP_REMOVED lines=8> */
[----:B------:R-:W-:-:S04]  /*12e20*/  ISETP.GE.AND P6, PT, R31, 0x189, PT ;  /* 0x000001891f00780c */ /* 0x000fc80003fc6270 */
[----:B------:R-:W-:Y:S02]  /*12e30*/  ISETP.LT.OR P1, PT, R30, 0x22, !P6 ;  /* 0x000000221e00780c */ /* 0x000fe40007721670 */
        /* <DEDUP_REMOVED lines=9> */
[----:B------:R-:W-:Y:S02]  /*12ed0*/  @!P2 IMAD.MOV.U32 R18, RZ, RZ, R26 ;  /* 0x000000ffff12a224 */ /* 0x000fe400078e001a */
[----:B------:R-:W-:Y:S02]  /*12ee0*/  @!P2 IMAD.MOV.U32 R19, RZ, RZ, R32 ;  /* 0x000000ffff13a224 */ /* 0x000fe400078e0020 */
[----:B------:R-:W-:-:S04]  /*12ef0*/  @!P2 IMAD.WIDE.U32 R18, R24, 0x180, R18 ;  /* 0x000001801812a825 */ /* 0x000fc800078e0012 */
[----:B------:R-:W-:Y:S01]  /*12f00*/  @!P2 IMAD R21, R25, 0x180, RZ ;  /* 0x000001801915a824 */ /* 0x000fe200078e02ff */
[----:B0-----:R-:W-:-:S04]  /*12f10*/  @!P2 IADD3 R20, P4, R18, R16, RZ ;  /* 0x000000101214a210 */ /* 0x001fc80007f9e0ff */
[----:B------:R-:W-:Y:S02]  /*12f20*/  @!P2 IADD3.X R21, R17, R19, R21, P4, !PT ;  /* 0x000000131115a210 */ /* 0x000fe400027fe415 */
[----:B------:R-:W0:Y:S01]  /*12f30*/  @!P1 LDC.64 R16, c[0x0][0x5c0] ;  /* 0x00017000ff109b82 */ /* 0x000e220000000a00 */
[----:B------:R-:W-:Y:S02]  /*12f40*/  @!P1 IMAD.MOV.U32 R18, RZ, RZ, R26 ;  /* 0x000000ffff129224 */ /* 0x000fe400078e001a */
[----:B------:R-:W-:Y:S02]  /*12f50*/  @!P1 IMAD.MOV.U32 R19, RZ, RZ, R32 ;  /* 0x000000ffff139224 */ /* 0x000fe400078e0020 */
[----:B------:R-:W-:-:S03]  /*12f60*/  @!P1 IMAD.WIDE.U32 R18, R24, 0x180, R18 ;  /* 0x0000018018129825 */ /* 0x000fc600078e0012 */
[--C-:B0-----:R-:W-:Y:S02]  /*12f70*/  @!P1 IADD3 R58, P4, P5, R18, UR8, R16.reuse ;  /* 0x00000008123a9c10 */ /* 0x101fe4000fd9e010 */
[----:B------:R-:W-:-:S06]  /*12f80*/  PRMT R16, RZ, 0x7610, R16 ;  /* 0x00007610ff107816 */ /* 0x000fcc0000000010 */
[----:B------:R-:W3:Y:S01]  /*12f90*/  @!P2 LDG.E.U8 R16, desc[UR54][R14.64+0x1] ;  /* 0x000001360e10a981 */ /* 0x000ee2000c1e1100 */
[----:B------:R-:W-:Y:S01]  /*12fa0*/  LOP3.LUT R12, R12, 0xffbfffff, RZ, 0xc0, !PT ;  /* 0xffbfffff0c0c7812 */ /* 0x000fe200078ec0ff */
[----:B------:R-:W-:-:S03]  /*12fb0*/  @!P1 IMAD R22, R25, 0x180, RZ ;  /* 0x0000018019169824 */ /* 0x000fc600078e02ff */
[----:B------:R-:W-:Y:S01]  /*12fc0*/  @P3 LOP3.LUT R12, R12, 0x400000, RZ, 0xfc, !PT ;  /* 0x004000000c0c3812 */ /* 0x000fe200078efcff */
[----:B------:R-:W-:-:S03]  /*12fd0*/  @!P1 IMAD.IADD R22, R19, 0x1, R22 ;  /* 0x0000000113169824 */ /* 0x000fc600078e0216 */
[----:B------:R-:W-:Y:S02]  /*12fe0*/  LOP3.LUT R12, R12, 0xffff7fff, RZ, 0xc0, !PT ;  /* 0xffff7fff0c0c7812 */ /* 0x000fe400078ec0ff */
[----:B------:R-:W-:Y:S02]  /*12ff0*/  @!P1 IADD3.X R59, R22, UR7, R17, P4, P5 ;  /* 0x00000007163b9c10 */ /* 0x000fe4000a7ea411 */
[----:B------:R-:W-:Y:S02]  /*13000*/  @P1 LOP3.LUT R12, R12, 0x8000, RZ, 0xfc, !PT ;  /* 0x000080000c0c1812 */ /* 0x000fe400078efcff */
[----:B------:R-:W-:Y:S02]  /*13010*/  ISETP.LT.OR P1, PT, R30, 0x29, !P6 ;  /* 0x000000291e00780c */ /* 0x000fe40007721670 */
[----:B------:R-:W-:-:S11]  /*13020*/  LOP3.LUT R12, R12, 0xffdfffff, RZ, 0xc0, !PT ;  /* 0xffdfffff0c0c7812 */ /* 0x000fd600078ec0ff */
[----:B------:R-:W-:Y:S02]  /*13030*/  @!P1 IMAD.MOV.U32 R18, RZ, RZ, R26 ;  /* 0x000000ffff129224 */ /* 0x000fe400078e001a */
[----:B------:R-:W-:Y:S02]  /*13040*/  @!P1 IMAD.MOV.U32 R19, RZ, RZ, R32 ;  /* 0x000000ffff139224 */ /* 0x000fe400078e0020 */
[----:B------:R-:W-:Y:S02]  /*13050*/  @!P1 IMAD R23, R25, 0x180, RZ ;  /* 0x0000018019179824 */ /* 0x000fe400078e02ff */
[----:B------:R-:W-:-:S04]  /*13060*/  @!P1 IMAD.WIDE.U32 R18, R24, 0x180, R18 ;  /* 0x0000018018129825 */ /* 0x000fc800078e0012 */
[----:B------:R-:W-:Y:S01]  /*13070*/  @!P1 IMAD.IADD R23, R19, 0x1, R23 ;  /* 0x0000000113179824 */ /* 0x000fe200078e0217 */
[----:B------:R-:W-:Y:S02]  /*13080*/  @P1 LOP3.LUT R12, R12, 0x200000, RZ, 0xfc, !PT ;  /* 0x002000000c0c1812 */ /* 0x000fe400078efcff */
[----:B---3--:R-:W-:-:S04]  /*13090*/  LOP3.LUT R16, R16, 0xff, RZ, 0xc0, !PT ;  /* 0x000000ff10107812 */ /* 0x008fc800078ec0ff */
[----:B------:R-:W-:-:S05]  /*130a0*/  F2FP.F16.E4M3.UNPACK_B R16, R16 ;  /* 0x00000010ff10723e */ /* 0x000fca00020006ff */
[----:B------:R-:W-:-:S05]  /*130b0*/  HADD2.F32 R16, -RZ, R16.H0_H0 ;  /* 0x20000010ff107230 */ /* 0x000fca0000004100 */
[----:B------:R-:W-:Y:S02]  /*130c0*/  FMUL R22, R16, UR46 ;  /* 0x0000002e10167c20 */ /* 0x000fe40008400000 */
[----:B------:R-:W0:Y:S02]  /*130d0*/  @!P1 LDC.64 R16, c[0x0][0x5c0] ;  /* 0x00017000ff109b82 */ /* 0x000e240000000a00 */
[----:B0-----:R-:W-:-:S04]  /*130e0*/  @!P1 IADD3 R128, P4, P5, R18, UR8, R16 ;  /* 0x0000000812809c10 */ /* 0x001fc8000fd9e010 */
[----:B------:R-:W-:Y:S02]  /*130f0*/  @!P1 IADD3.X R129, R23, UR7, R17, P4, P5 ;  /* 0x0000000717819c10 */ /* 0x000fe4000a7ea411 */
[----:B------:R-:W-:Y:S01]  /*13100*/  ISETP.LT.OR P1, PT, R30, 0x2a, !P6 ;  /* 0x0000002a1e00780c */ /* 0x000fe20007721670 */
[----:B--2---:R-:W-:Y:S01]  /*13110*/  FFMA R22, R51, UR47, R22 ;  /* 0x0000002f33167c23 */ /* 0x004fe20008000016 */
[----:B------:R-:W-:Y:S01]  /*13120*/  LOP3.LUT P5, RZ, R12, 0x4, RZ, 0xc0, !PT ;  /* 0x000000040cff7812 */ /* 0x000fe200078ac0ff */
[----:B------:R-:W2:Y:S10]  /*13130*/  LDL.LU R51, [R1+0x44] ;  /* 0x0000440001337983 */ /* 0x000eb40000300800 */
[----:B------:R-:W0:Y:S01]  /*13140*/  @!P1 LDC.64 R16, c[0x0][0x5c0] ;  /* 0x00017000ff109b82 */ /* 0x000e220000000a00 */
[----:B------:R-:W-:Y:S01]  /*13150*/  F2FP.SATFINITE.E4M3.F32.PACK_AB_MERGE_C R22, RZ, R22, RZ ;  /* 0x00000016ff16723e */ /* 0x000fe200048070ff */
[----:B------:R-:W-:-:S02]  /*13160*/  @!P1 IMAD.MOV.U32 R18, RZ, RZ, R26 ;  /* 0x000000ffff129224 */ /* 0x000fc400078e001a */
[----:B------:R-:W-:Y:S01]  /*13170*/  @!P1 IMAD.MOV.U32 R19, RZ, RZ, R32 ;  /* 0x000000ffff139224 */ /* 0x000fe200078e0020 */
[----:B------:R-:W-:Y:S01]  /*13180*/  LOP3.LUT R12, R12, 0xfffeffff, RZ, 0xc0, !PT ;  /* 0xfffeffff0c0c7812 */ /* 0x000fe200078ec0ff */
[----:B------:R3:W-:Y:S01]  /*13190*/  @!P2 STG.E.U8 desc[UR54][R20.64+0x1], R22 ;  /* 0x000001161400a986 */ /* 0x0007e2000c101136 */
[----:B------:R-:W-:Y:S02]  /*131a0*/  @!P1 IMAD.WIDE.U32 R18, R24, 0x180, R18 ;  /* 0x0000018018129825 */ /* 0x000fe400078e0012 */
[----:B------:R-:W-:Y:S01]  /*131b0*/  @P1 LOP3.LUT R12, R12, 0x10000, RZ, 0xfc, !PT ;  /* 0x000100000c0c1812 */ /* 0x000fe200078efcff */
[----:B------:R-:W4:Y:S01]  /*131c0*/  LDL.LU R52, [R1+0x48] ;  /* 0x0000480001347983 */ /* 0x000f220000300800 */
[----:B---3--:R-:W-:-:S04]  /*131d0*/  @!P1 IMAD R20, R25, 0x180, RZ ;  /* 0x0000018019149824 */ /* 0x008fc800078e02ff */
[----:B------:R-:W-:Y:S01]  /*131e0*/  @!P1 IMAD.IADD R19, R19, 0x1, R20 ;  /* 0x0000000113139824 */ /* 0x000fe200078e0214 */
[----:B0-----:R-:W-:-:S04]  /*131f0*/  @!P1 IADD3 R126, P2, P4, R18, UR8, R16 ;  /* 0x00000008127e9c10 */ /* 0x001fc8000fc5e010 */
[----:B------:R-:W-:Y:S02]  /*13200*/  @!P1 IADD3.X R127, R19, UR7, R17, P2, P4 ;  /* 0x00000007137f9c10 */ /* 0x000fe400097e8411 */
[----:B------:R-:W-:-:S13]  /*13210*/  ISETP.LT.OR P1, PT, R30, 0x31, !P6 ;  /* 0x000000311e00780c */ /* 0x000fda0007721670 */
[----:B------:R-:W0:Y:S01]  /*13220*/  @!P1 LDC.64 R16, c[0x0][0x5c0] ;  /* 0x00017000ff109b82 */ /* 0x000e220000000a00 */
[----:B------:R-:W-:Y:S01]  /*13230*/  @!P1 IMAD.MOV.U32 R18, RZ, RZ, R26 ;  /* 0x000000ffff129224 */ /* 0x000fe200078e001a */
[----:B------:R-:W-:Y:S01]  /*13240*/  IADD3 R33, P2, R33, 0x188, RZ ;  /* 0x0000018821217810 */ /* 0x000fe20007f5e0ff */
[----:B------:R-:W-:Y:S02]  /*13250*/  @!P1 IMAD.MOV.U32 R19, RZ, RZ, R32 ;  /* 0x000000ffff139224 */ /* 0x000fe400078e0020 */
[----:B------:R-:W-:Y:S02]  /*13260*/  @!P1 IMAD R20, R25, 0x180, RZ ;  /* 0x0000018019149824 */ /* 0x000fe400078e02ff */
[----:B------:R-:W-:-:S04]  /*13270*/  @!P1 IMAD.WIDE.U32 R18, R24, 0x180, R18 ;  /* 0x0000018018129825 */ /* 0x000fc800078e0012 */
[----:B------:R-:W-:Y:S02]  /*13280*/  IMAD.X R21, RZ, RZ, R49, P2 ;  /* 0x000000ffff157224 */ /* 0x000fe400010e0631 */
[----:B------:R-:W-:Y:S02]  /*13290*/  @!P1 IMAD.IADD R20, R19, 0x1, R20 ;  /* 0x0000000113149824 */ /* 0x000fe400078e0214 */
[----:B------:R-:W-:Y:S01]  /*132a0*/  IMAD.WIDE.U32 R34, R33, UR12, R34 ;  /* 0x0000000c21227c25 */ /* 0x000fe2000f8e0022 */
[----:B0-----:R-:W-:-:S03]  /*132b0*/  @!P1 IADD3 R150, P2, P4, R18, UR8, R16 ;  /* 0x0000000812969c10 */ /* 0x001fc6000fc5e010 */
[----:B------:R-:W-:Y:S01]  /*132c0*/  IMAD R16, R21, UR12, RZ ;  /* 0x0000000c15107c24 */ /* 0x000fe2000f8e02ff */
[----:B------:R-:W-:-:S03]  /*132d0*/  @!P1 IADD3.X R151, R20, UR7, R17, P2, P4 ;  /* 0x0000000714979c10 */ /* 0x000fc600097e8411 */
[----:B------:R-:W-:Y:S01]  /*132e0*/  IMAD R33, R33, UR13, R16 ;  /* 0x0000000d21217c24 */ /* 0x000fe2000f8e0210 */
[----:B------:R-:W-:Y:S02]  /*132f0*/  IADD3 R16, P2, R34, UR14, RZ ;  /* 0x0000000e22107c10 */ /* 0x000fe4000ff5e0ff */
[----:B------:R-:W-:Y:S02]  /*13300*/  PRMT R18, RZ, 0x7610, R18 ;  /* 0x00007610ff127816 */ /* 0x000fe40000000012 */
[----:B------:R-:W-:-:S05]  /*13310*/  IADD3.X R17, R35, UR15, R33, P2, !PT ;  /* 0x0000000f23117c10 */ /* 0x000fca00097fe421 */
[----:B------:R-:W3:Y:S01]  /*13320*/  @!P5 LDG.E.U8 R18, desc[UR54][R16.64] ;  /* 0x000000361012d981 */ /* 0x000ee2000c1e1100 */
[----:B------:R-:W-:-:S04]  /*13330*/  LOP3.LUT R13, R13, 0xff7fffff, RZ, 0xc0, !PT ;  /* 0xff7fffff0d0d7812 */ /* 0x000fc800078ec0ff */
[----:B------:R-:W-:Y:S02]  /*13340*/  @P1 LOP3.LUT R13, R13, 0x800000, RZ, 0xfc, !PT ;  /* 0x008000000d0d1812 */ /* 0x000fe400078efcff */
[----:B------:R-:W-:Y:S02]  /*13350*/  ISETP.LT.OR P1, PT, R30, 0x32, !P6 ;  /* 0x000000321e00780c */ /* 0x000fe40007721670 */
[----:B------:R-:W-:-:S11]  /*13360*/  LOP3.LUT P3, RZ, R12, 0x2, RZ, 0xc0, !PT ;  /* 0x000000020cff7812 */ /* 0x000fd6000786c0ff */
[----:B------:R-:W-:Y:S02]  /*13370*/  @!P1 IMAD.MOV.U32 R20, RZ, RZ, R26 ;  /* 0x000000ffff149224 */ /* 0x000fe400078e001a */
[----:B------:R-:W-:Y:S02]  /*13380*/  @!P1 IMAD.MOV.U32 R21, RZ, RZ, R32 ;  /* 0x000000ffff159224 */ /* 0x000fe400078e0020 */
[----:B------:R-:W-:Y:S02]  /*13390*/  @!P1 IMAD R23, R25, 0x180, RZ ;  /* 0x0000018019179824 */ /* 0x000fe400078e02ff */
[----:B------:R-:W-:-:S04]  /*133a0*/  @!P1 IMAD.WIDE.U32 R20, R24, 0x180, R20 ;  /* 0x0000018018149825 */ /* 0x000fc800078e0014 */
[----:B------:R-:W-:Y:S01]  /*133b0*/  @!P1 IMAD.IADD R23, R21, 0x1, R23 ;  /* 0x0000000115179824 */ /* 0x000fe200078e0217 */
[----:B---3--:R-:W-:-:S04]  /*133c0*/  LOP3.LUT R18, R18, 0xff, RZ, 0xc0, !PT ;  /* 0x000000ff12127812 */ /* 0x008fc800078ec0ff */
[----:B------:R-:W-:-:S05]  /*133d0*/  F2FP.F16.E4M3.UNPACK_B R18, R18 ;  /* 0x00000012ff12723e */ /* 0x000fca00020006ff */
[----:B------:R-:W-:-:S05]  /*133e0*/  HADD2.F32 R18, -RZ, R18.H0_H0 ;  /* 0x20000012ff127230 */ /* 0x000fca0000004100 */
[----:B------:R-:W-:Y:S02]  /*133f0*/  FMUL R22, R18, UR46 ;  /* 0x0000002e12167c20 */ /* 0x000fe40008400000 */
[----:B------:R-:W0:Y:S02]  /*13400*/  @!P1 LDC.64 R18, c[0x0][0x5c0] ;  /* 0x00017000ff129b82 */ /* 0x000e240000000a00 */
[----:B--2---:R-:W-:Y:S02]  /*13410*/  FFMA R22, R51, UR47, R22 ;  /* 0x0000002f33167c23 */ /* 0x004fe40008000016 */
[----:B------:R-:W2:Y:S01]  /*13420*/  LDL.LU R51, [R1+0x4c] ;  /* 0x00004c0001337983 */ /* 0x000ea20000300800 */
[--C-:B0-----:R-:W-:Y:S02]  /*13430*/  @!P1 IADD3 R148, P2, P4, R20, UR8, R18.reuse ;  /* 0x0000000814949c10 */ /* 0x101fe4000fc5e012 */
[----:B------:R-:W-:Y:S02]  /*13440*/  PRMT R18, RZ, 0x7610, R18 ;  /* 0x00007610ff127816 */ /* 0x000fe40000000012 */
[----:B------:R-:W-:-:S02]  /*13450*/  @!P1 IADD3.X R149, R23, UR7, R19, P2, P4 ;  /* 0x0000000717959c10 */ /* 0x000fc400097e8413 */
[----:B------:R-:W-:-:S05]  /*13460*/  F2FP.SATFINITE.E4M3.F32.PACK_AB_MERGE_C R19, RZ, R22, RZ ;  /* 0x00000016ff13723e */ /* 0x000fca00048070ff */
[----:B------:R-:W-:Y:S04]  /*13470*/  @!P5 STG.E.U8 desc[UR54][R40.64], R19 ;  /* 0x000000132800d986 */ /* 0x000fe8000c101136 */
[----:B------:R-:W3:Y:S01]  /*13480*/  @!P3 LDG.E.U8 R18, desc[UR54][R16.64+0x1] ;  /* 0x000001361012b981 */ /* 0x000ee2000c1e1100 */
[----:B------:R-:W-:-:S13]  /*13490*/  ISETP.LT.OR P2, PT, R30, 0x9, !P0 ;  /* 0x000000091e00780c */ /* 0x000fda0004741670 */
[----:B------:R-:W-:Y:S02]  /*134a0*/  @!P2 IMAD.MOV.U32 R20, RZ, RZ, R26 ;  /* 0x000000ffff14a224 */ /* 0x000fe400078e001a */
[----:B------:R-:W-:Y:S02]  /*134b0*/  @!P2 IMAD.MOV.U32 R21, RZ, RZ, R32 ;  /* 0x000000ffff15a224 */ /* 0x000fe400078e0020 */
[----:B------:R-:W-:-:S04]  /*134c0*/  @!P2 IMAD.WIDE.U32 R20, R24, 0x180, R20 ;  /* 0x000001801814a825 */ /* 0x000fc800078e0014 */
[----:B------:R-:W-:Y:S01]  /*134d0*/  @!P2 IMAD R23, R25, 0x180, RZ ;  /* 0x000001801917a824 */ /* 0x000fe200078e02ff */
[----:B---3--:R-:W-:-:S04]  /*134e0*/  LOP3.LUT R18, R18, 0xff, RZ, 0xc0, !PT ;  /* 0x000000ff12127812 */ /* 0x008fc800078ec0ff */
[----:B------:R-:W-:-:S05]  /*134f0*/  F2FP.F16.E4M3.UNPACK_B R18, R18 ;  /* 0x00000012ff12723e */ /* 0x000fca00020006ff */
[----:B------:R-:W-:-:S05]  /*13500*/  HADD2.F32 R18, -RZ, R18.H0_H0 ;  /* 0x20000012ff127230 */ /* 0x000fca0000004100 */
[----:B------:R-:W-:-:S04]  /*13510*/  FMUL R18, R18, UR46 ;  /* 0x0000002e12127c20 */ /* 0x000fc80008400000 */
[----:B----4-:R-:W-:Y:S02]  /*13520*/  FFMA R18, R52, UR47, R18 ;  /* 0x0000002f34127c23 */ /* 0x010fe40008000012 */
[----:B------:R-:W3:Y:S03]  /*13530*/  LDL.LU R52, [R1+0x50] ;  /* 0x0000500001347983 */ /* 0x000ee60000300800 */
[----:B------:R-:W-:-:S05]  /*13540*/  F2FP.SATFINITE.E4M3.F32.PACK_AB_MERGE_C R18, RZ, R18, RZ ;  /* 0x00000012ff12723e */ /* 0x000fca00048070ff */
[----:B------:R0:W-:Y:S02]  /*13550*/  @!P3 STG.E.U8 desc[UR54][R38.64+0x1], R18 ;  /* 0x000001122600b986 */ /* 0x0001e4000c101136 */
[----:B0-----:R-:W0:Y:S01]  /*13560*/  @!P2 LDC.64 R18, c[0x0][0x5c0] ;  /* 0x00017000ff12ab82 */ /* 0x001e220000000a00 */
[----:B------:R-:W-:Y:S02]  /*13570*/  ISETP.LT.OR P3, PT, R30, 0x39, !P6 ;  /* 0x000000391e00780c */ /* 0x000fe40007761670 */
[----:B0-----:R-:W-:-:S04]  /*13580*/  @!P2 IADD3 R22, P4, R20, R18, RZ ;  /* 0x000000121416a210 */ /* 0x001fc80007f9e0ff */
[----:B------:R-:W-:-:S07]  /*13590*/  @!P2 IADD3.X R23, R19, R21, R23, P4, !PT ;  /* 0x000000151317a210 */ /* 0x000fce00027fe417 */
[----:B------:R-:W0:Y:S01]  /*135a0*/  @!P3 LDC.64 R18, c[0x0][0x5c0] ;  /* 0x00017000ff12bb82 */ /* 0x000e220000000a00 */
[----:B------:R-:W-:Y:S02]  /*135b0*/  @!P3 IMAD.MOV.U32 R20, RZ, RZ, R26 ;  /* 0x000000ffff14b224 */ /* 0x000fe400078e001a */
[----:B------:R-:W-:Y:S02]  /*135c0*/  @!P3 IMAD.MOV.U32 R21, RZ, RZ, R32 ;  /* 0x000000ffff15b224 */ /* 0x000fe400078e0020 */
[----:B------:R-:W-:-:S03]  /*135d0*/  @!P3 IMAD.WIDE.U32 R20, R24, 0x180, R20 ;  /* 0x000001801814b825 */ /* 0x000fc600078e0014 */
[--C-:B0-----:R-:W-:Y:S02]  /*135e0*/  @!P3 IADD3 R154, P4, P5, R20, UR8, R18.reuse ;  /* 0x00000008149abc10 */ /* 0x101fe4000fd9e012 */
[----:B------:R-:W-:-:S06]  /*135f0*/  PRMT R18, RZ, 0x7610, R18 ;  /* 0x00007610ff127816 */ /* 0x000fcc0000000012 */
[----:B------:R-:W4:Y:S01]  /*13600*/  @!P2 LDG.E.U8 R18, desc[UR54][R14.64+0x8] ;  /* 0x000008360e12a981 */ /* 0x000f22000c1e1100 */
[----:B------:R-:W-:-:S04]  /*13610*/  @!P3 IMAD R33, R25, 0x180, RZ ;  /* 0x000001801921b824 */ /* 0x000fc800078e02ff */
[----:B------:R-:W-:-:S05]  /*13620*/  @!P3 IMAD.IADD R33, R21, 0x1, R33 ;  /* 0x000000011521b824 */ /* 0x000fca00078e0221 */
[----:B------:R-:W-:Y:S02]  /*13630*/  @!P3 IADD3.X R155, R33, UR7, R19, P4, P5 ;  /* 0x00000007219bbc10 */ /* 0x000fe4000a7ea413 */
[----:B----4-:R-:W-:-:S04]  /*13640*/  LOP3.LUT R18, R18, 0xff, RZ, 0xc0, !PT ;  /* 0x000000ff12127812 */ /* 0x010fc800078ec0ff */
[----:B------:R-:W-:-:S05]  /*13650*/  F2FP.F16.E4M3.UNPACK_B R18, R18 ;  /* 0x00000012ff12723e */ /* 0x000fca00020006ff */
[----:B------:R-:W-:-:S05]  /*13660*/  HADD2.F32 R18, -RZ, R18.H0_H0 ;  /* 0x20000012ff127230 */ /* 0x000fca0000004100 */
[----:B------:R-:W-:-:S04]  /*13670*/  FMUL R18, R18, UR46 ;  /* 0x0000002e12127c20 */ /* 0x000fc80008400000 */
[----:B--2---:R-:W-:Y:S01]  /*13680*/  FFMA R18, R51, UR47, R18 ;  /* 0x0000002f33127c23 */ /* 0x004fe20008000012 */
[----:B------:R-:W-:Y:S01]  /*13690*/  LOP3.LUT R13, R13, 0xffbfffff, RZ, 0xc0, !PT ;  /* 0xffbfffff0d0d7812 */ /* 0x000fe200078ec0ff */
[----:B------:R-:W2:Y:S03]  /*136a0*/  LDL.LU R51, [R1+0x54] ;  /* 0x0000540001337983 */ /* 0x000ea60000300800 */
[----:B------:R-:W-:-:S05]  /*136b0*/  F2FP.SATFINITE.E4M3.F32.PACK_AB_MERGE_C R18, RZ, R18, RZ ;  /* 0x00000012ff12723e */ /* 0x000fca00048070ff */
[----:B------:R0:W-:Y:S01]  /*136c0*/  @!P2 STG.E.U8 desc[UR54][R22.64+0x8], R18 ;  /* 0x000008121600a986 */ /* 0x0001e2000c101136 */
[----:B------:R-:W-:-:S13]  /*136d0*/  ISETP.LT.OR P2, PT, R30, 0xa, !P0 ;  /* 0x0000000a1e00780c */ /* 0x000fda0004741670 */
[----:B0-----:R-:W0:Y:S01]  /*136e0*/  @!P2 LDC.64 R18, c[0x0][0x5c0] ;  /* 0x00017000ff12ab82 */ /* 0x001e220000000a00 */
[----:B------:R-:W-:Y:S01]  /*136f0*/  @!P2 IMAD.MOV.U32 R20, RZ, RZ, R26 ;  /* 0x000000ffff14a224 */ /* 0x000fe200078e001a */
[----:B------:R-:W-:Y:S01]  /*13700*/  ISETP.LT.OR P0, PT, R30, 0x3a, !P6 ;  /* 0x0000003a1e00780c */ /* 0x000fe20007701670 */
        /* <DEDUP_REMOVED lines=15> */
[----:B------:R-:W-:Y:S02]  /*13800*/  ISETP.LT.OR P5, PT, R30, 0x41, !P6 ;  /* 0x000000411e00780c */ /* 0x000fe400077a1670 */
[----:B------:R-:W-:-:S04]  /*13810*/  @P1 LOP3.LUT R13, R13, 0x400000, RZ, 0xfc, !PT ;  /* 0x004000000d0d1812 */ /* 0x000fc800078efcff */
[----:B------:R-:W-:-:S04]  /*13820*/  LOP3.LUT R13, R13, 0xfbffffff, RZ, 0xc0, !PT ;  /* 0xfbffffff0d0d7812 */ /* 0x000fc800078ec0ff */
[----:B------:R-:W-:-:S04]  /*13830*/  @P3 LOP3.LUT R13, R13, 0x4000000, RZ, 0xfc, !PT ;  /* 0x040000000d0d3812 */ /* 0x000fc800078efcff */
[----:B------:R-:W-:Y:S01]  /*13840*/  LOP3.LUT R13, R13, 0xfdffffff, RZ, 0xc0, !PT ;  /* 0xfdffffff0d0d7812 */ /* 0x000fe200078ec0ff */
[----:B------:R-:W-:Y:S02]  /*13850*/  @!P5 IMAD.MOV.U32 R20, RZ, RZ, R26 ;  /* 0x000000ffff14d224 */ /* 0x000fe400078e001a */
[----:B------:R-:W-:Y:S01]  /*13860*/  @!P5 IMAD.MOV.U32 R21, RZ, RZ, R32 ;  /* 0x000000ffff15d224 */ /* 0x000fe200078e0020 */
[----:B------:R-:W-:Y:S02]  /*13870*/  @P0 LOP3.LUT R13, R13, 0x2000000, RZ, 0xfc, !PT ;  /* 0x020000000d0d0812 */ /* 0x000fe400078efcff */
[----:B------:R-:W-:Y:S01]  /*13880*/  LOP3.LUT P0, RZ, R50, 0x2, RZ, 0xc0, !PT ;  /* 0x0000000232ff7812 */ /* 0x000fe2000780c0ff */
[----:B------:R-:W-:Y:S01]  /*13890*/  @!P5 IMAD.WIDE.U32 R20, R24, 0x180, R20 ;  /* 0x000001801814d825 */ /* 0x000fe200078e0014 */
[----:B----4-:R-:W-:-:S04]  /*138a0*/  LOP3.LUT R18, R18, 0xff, RZ, 0xc0, !PT ;  /* 0x000000ff12127812 */ /* 0x010fc800078ec0ff */
[----:B------:R-:W-:-:S05]  /*138b0*/  F2FP.F16.E4M3.UNPACK_B R18, R18 ;  /* 0x00000012ff12723e */ /* 0x000fca00020006ff */
[----:B------:R-:W-:-:S05]  /*138c0*/  HADD2.F32 R18, -RZ, R18.H0_H0 ;  /* 0x20000012ff127230 */ /* 0x000fca0000004100 */
[----:B------:R-:W-:-:S04]  /*138d0*/  FMUL R18, R18, UR46 ;  /* 0x0000002e12127c20 */ /* 0x000fc80008400000 */
[----:B---3--:R-:W-:Y:S01]  /*138e0*/  FFMA R18, R52, UR47, R18 ;  /* 0x0000002f34127c23 */ /* 0x008fe20008000012 */
[----:B------:R-:W-:Y:S01]  /*138f0*/  LOP3.LUT R0, R0, 0xfffffff7, RZ, 0xc0, !PT ;  /* 0xfffffff700007812 */ /* 0x000fe200078ec0ff */
[----:B------:R-:W3:Y:S03]  /*13900*/  LDL.LU R52, [R1+0x58] ;  /* 0x0000580001347983 */ /* 0x000ee60000300800 */
[----:B------:R-:W-:-:S05]  /*13910*/  F2FP.SATFINITE.E4M3.F32.PACK_AB_MERGE_C R18, RZ, R18, RZ ;  /* 0x00000012ff12723e */ /* 0x000fca00048070ff */
[----:B------:R0:W-:Y:S02]  /*13920*/  @!P2 STG.E.U8 desc[UR54][R22.64+0x9], R18 ;  /* 0x000009121600a986 */ /* 0x0001e4000c101136 */
[----:B0-----:R-:W0:Y:S02]  /*13930*/  @!P5 LDC.64 R18, c[0x0][0x5c0] ;  /* 0x00017000ff12db82 */ /* 0x001e240000000a00 */
[--C-:B0-----:R-:W-:Y:S02]  /*13940*/  @!P5 IADD3 R166, P2, P4, R20, UR8, R18.reuse ;  /* 0x0000000814a6dc10 */ /* 0x101fe4000fc5e012 */
[----:B------:R-:W-:-:S06]  /*13950*/  PRMT R18, RZ, 0x7610, R18 ;  /* 0x00007610ff127816 */ /* 0x000fcc0000000012 */
[----:B------:R-:W4:Y:S01]  /*13960*/  @!P0 LDG.E.U8 R18, desc[UR54][R16.64+0x8] ;  /* 0x0000083610128981 */ /* 0x000f22000c1e1100 */
[----:B------:R-:W-:-:S04]  /*13970*/  @!P5 IMAD R22, R25, 0x180, RZ ;  /* 0x000001801916d824 */ /* 0x000fc800078e02ff */
[----:B------:R-:W-:Y:S01]  /*13980*/  @!P5 IMAD.IADD R22, R21, 0x1, R22 ;  /* 0x000000011516d824 */ /* 0x000fe200078e0216 */
[----:B------:R-:W-:-:S04]  /*13990*/  @P5 LOP3.LUT R0, R0, 0x8, RZ, 0xfc, !PT ;  /* 0x0000000800005812 */ /* 0x000fc800078efcff */
[----:B------:R-:W-:Y:S02]  /*139a0*/  @!P5 IADD3.X R167, R22, UR7, R19, P2, P4 ;  /* 0x0000000716a7dc10 */ /* 0x000fe400097e8413 */
        /* <DEDUP_REMOVED lines=8> */
[----:B------:R-:W-:Y:S02]  /*13a30*/  LOP3.LUT P3, RZ, R50, 0x4, RZ, 0xc0, !PT ;  /* 0x0000000432ff7812 */ /* 0x000fe4000786c0ff */
[----:B----4-:R-:W-:-:S04]  /*13a40*/  LOP3.LUT R18, R18, 0xff, RZ, 0xc0, !PT ;  /* 0x000000ff12127812 */ /* 0x010fc800078ec0ff */
[----:B------:R-:W-:-:S05]  /*13a50*/  F2FP.F16.E4M3.UNPACK_B R18, R18 ;  /* 0x00000012ff12723e */ /* 0x000fca00020006ff */
[----:B------:R-:W-:-:S05]  /*13a60*/  HADD2.F32 R18, -RZ, R18.H0_H0 ;  /* 0x20000012ff127230 */ /* 0x000fca0000004100 */
[----:B------:R-:W-:Y:S02]  /*13a70*/  FMUL R22, R18, UR46 ;  /* 0x0000002e12167c20 */ /* 0x000fe40008400000 */
[----:B------:R-:W0:Y:S02]  /*13a80*/  @!P5 LDC.64 R18, c[0x0][0x5c0] ;  /* 0x00017000ff12db82 */ /* 0x000e240000000a00 */
[----:B0-----:R-:W-:-:S04]  /*13a90*/  @!P5 IADD3 R164, P2, P4, R20, UR8, R18 ;  /* 0x0000000814a4dc10 */ /* 0x001fc8000fc5e012 */
[----:B------:R-:W-:Y:S02]  /*13aa0*/  @!P5 IADD3.X R165, R23, UR7, R19, P2, P4 ;  /* 0x0000000717a5dc10 */ /* 0x000fe400097e8413 */
[----:B------:R-:W-:-:S13]  /*13ab0*/  ISETP.LT.OR P5, PT, R30, 0x49, !P6 ;  /* 0x000000491e00780c */ /* 0x000fda00077a1670 */
[----:B------:R-:W0:Y:S01]  /*13ac0*/  @!P5 LDC.64 R18, c[0x0][0x5c0] ;  /* 0x00017000ff12db82 */ /* 0x000e220000000a00 */
[----:B--2---:R-:W-:Y:S01]  /*13ad0*/  FFMA R22, R51, UR47, R22 ;  /* 0x0000002f33167c23 */ /* 0x004fe20008000016 */
[----:B------:R-:W-:Y:S01]  /*13ae0*/  @!P5 IMAD.MOV.U32 R20, RZ, RZ, R26 ;  /* 0x000000ffff14d224 */ /* 0x000fe200078e001a */
[----:B------:R-:W-:Y:S01]  /*13af0*/  LOP3.LUT R0, R0, 0xfffffffd, RZ, 0xc0, !PT ;  /* 0xfffffffd00007812 */ /* 0x000fe200078ec0ff */
[----:B------:R-:W-:Y:S01]  /*13b00*/  @!P5 IMAD.MOV.U32 R21, RZ, RZ, R32 ;  /* 0x000000ffff15d224 */ /* 0x000fe200078e0020 */
[----:B------:R-:W-:Y:S01]  /*13b10*/  ISETP.GE.AND P4, PT, R31, 0x1, PT ;  /* 0x000000011f00780c */ /* 0x000fe20003f86270 */
[----:B------:R-:W2:Y:S01]  /*13b20*/  LDL.LU R51, [R1+0x5c] ;  /* 0x00005c0001337983 */ /* 0x000ea20000300800 */
[----:B------:R-:W-:Y:S01]  /*13b30*/  F2FP.SATFINITE.E4M3.F32.PACK_AB_MERGE_C R22, RZ, R22, RZ ;  /* 0x00000016ff16723e */ /* 0x000fe200048070ff */
[----:B------:R-:W-:-:S04]  /*13b40*/  @!P5 IMAD.WIDE.U32 R20, R24, 0x180, R20 ;  /* 0x000001801814d825 */ /* 0x000fc800078e0014 */
[----:B------:R4:W-:Y:S01]  /*13b50*/  @!P0 STG.E.U8 desc[UR54][R44.64+0x8], R22 ;  /* 0x000008162c008986 */ /* 0x0009e2000c101136 */
[--C-:B0-----:R-:W-:Y:S02]  /*13b60*/  @!P5 IADD3 R162, P0, P2, R20, UR8, R18.reuse ;  /* 0x0000000814a2dc10 */ /* 0x101fe4000fa1e012 */
[----:B------:R-:W-:-:S06]  /*13b70*/  PRMT R18, RZ, 0x7610, R18 ;  /* 0x00007610ff127816 */ /* 0x000fcc0000000012 */
[----:B------:R-:W3:Y:S01]  /*13b80*/  @!P3 LDG.E.U8 R18, desc[UR54][R16.64+0x9] ;  /* 0x000009361012b981 */ /* 0x000ee2000c1e1100 */
[----:B----4-:R-:W-:-:S04]  /*13b90*/  @!P5 IMAD R22, R25, 0x180, RZ ;  /* 0x000001801916d824 */ /* 0x010fc800078e02ff */
[----:B------:R-:W-:Y:S01]  /*13ba0*/  @!P5 IMAD.IADD R22, R21, 0x1, R22 ;  /* 0x000000011516d824 */ /* 0x000fe200078e0216 */
[----:B------:R-:W-:-:S04]  /*13bb0*/  @P5 LOP3.LUT R0, R0, 0x2, RZ, 0xfc, !PT ;  /* 0x0000000200005812 */ /* 0x000fc800078efcff */
[----:B------:R-:W-:Y:S02]  /*13bc0*/  @!P5 IADD3.X R163, R22, UR7, R19, P0, P2 ;  /* 0x0000000716a3dc10 */ /* 0x000fe400087e4413 */
[----:B------:R-:W-:-:S13]  /*13bd0*/  ISETP.LT.OR P5, PT, R30, 0x4a, !P6 ;  /* 0x0000004a1e00780c */ /* 0x000fda00077a1670 */
        /* <DEDUP_REMOVED lines=8> */
[----:B------:R-:W-:-:S04]  /*13c60*/  FMUL R18, R18, UR46 ;  /* 0x0000002e12127c20 */ /* 0x000fc80008400000 */
[----:B------:R-:W-:Y:S02]  /*13c70*/  FFMA R18, R52, UR47, R18 ;  /* 0x0000002f34127c23 */ /* 0x000fe40008000012 */
[----:B------:R-:W3:Y:S03]  /*13c80*/  LDL.LU R52, [R1+0x60] ;  /* 0x0000600001347983 */ /* 0x000ee60000300800 */
[----:B------:R-:W-:-:S05]  /*13c90*/  F2FP.SATFINITE.E4M3.F32.PACK_AB_MERGE_C R18, RZ, R18, RZ ;  /* 0x00000012ff12723e */ /* 0x000fca00048070ff */
[----:B------:R0:W-:Y:S02]  /*13ca0*/  @!P3 STG.E.U8 desc[UR54][R46.64+0x9], R18 ;  /* 0x000009122e00b986 */ /* 0x0001e4000c101136 */
[----:B0-----:R-:W0:Y:S02]  /*13cb0*/  @!P5 LDC.64 R18, c[0x0][0x5c0] ;  /* 0x00017000ff12db82 */ /* 0x001e240000000a00 */
[----:B0-----:R-:W-:-:S04]  /*13cc0*/  @!P5 IADD3 R160, P0, P2, R20, UR8, R18 ;  /* 0x0000000814a0dc10 */ /* 0x001fc8000fa1e012 */
[----:B------:R-:W-:Y:S02]  /*13cd0*/  @!P5 IADD3.X R161, R22, UR7, R19, P0, P2 ;  /* 0x0000000716a1dc10 */ /* 0x000fe400087e4413 */
[----:B------:R-:W-:Y:S02]  /*13ce0*/  ISETP.LT.OR P0, PT, R30, 0x11, !P4 ;  /* 0x000000111e00780c */ /* 0x000fe40006701670 */
[----:B------:R-:W-:-:S11]  /*13cf0*/  PRMT R18, RZ, 0x7610, R18 ;  /* 0x00007610ff127816 */ /* 0x000fd60000000012 */
[----:B------:R-:W4:Y:S02]  /*13d00*/  @!P0 LDG.E.U8 R18, desc[UR54][R28.64+0x10] ;  /* 0x000010361c128981 */ /* 0x000f24000c1e1100 */
[----:B----4-:R-:W-:-:S04]  /*13d10*/  LOP3.LUT R18, R18, 0xff, RZ, 0xc0, !PT ;  /* 0x000000ff12127812 */ /* 0x010fc800078ec0ff */
[----:B------:R-:W-:-:S05]  /*13d20*/  F2FP.F16.E4M3.UNPACK_B R18, R18 ;  /* 0x00000012ff12723e */ /* 0x000fca00020006ff */
[----:B------:R-:W-:-:S05]  /*13d30*/  HADD2.F32 R18, -RZ, R18.H0_H0 ;  /* 0x20000012ff127230 */ /* 0x000fca0000004100 */
[----:B------:R-:W-:-:S04]  /*13d40*/  FMUL R18, R18, UR46 ;  /* 0x0000002e12127c20 */ /* 0x000fc80008400000 */
[----:B--2---:R-:W-:Y:S02]  /*13d50*/  FFMA R20, R51, UR47, R18 ;  /* 0x0000002f33147c23 */ /* 0x004fe40008000012 */
[----:B------:R-:W0:Y:S01]  /*13d60*/  @!P0 LDC.64 R18, c[0x0][0x5c0] ;  /* 0x00017000ff128b82 */ /* 0x000e220000000a00 */
[----:B------:R-:W-:Y:S01]  /*13d70*/  ISETP.LT.OR P3, PT, R30, 0x51, !P6 ;  /* 0x000000511e00780c */ /* 0x000fe20007761670 */
[----:B------:R-:W2:Y:S01]  /*13d80*/  LDL.LU R51, [R1+0x64] ;  /* 0x0000640001337983 */ /* 0x000ea20000300800 */
[----:B------:R-:W-:Y:S02]  /*13d90*/  F2FP.SATFINITE.E4M3.F32.PACK_AB_MERGE_C R20, RZ, R20, RZ ;  /* 0x00000014ff14723e */ /* 0x000fe400048070ff */
[----:B0-----:R-:W-:-:S05]  /*13da0*/  @!P0 IADD3 R18, P2, R26, R18, RZ ;  /* 0x000000121a128210 */ /* 0x001fca0007f5e0ff */
[----:B------:R-:W-:-:S05]  /*13db0*/  @!P0 IMAD.X R19, R32, 0x1, R19, P2 ;  /* 0x0000000120138824 */ /* 0x000fca00010e0613 */
[----:B------:R0:W-:Y:S01]  /*13dc0*/  @!P0 STG.E.U8 desc[UR54][R18.64+0x10], R20 ;  /* 0x0000101412008986 */ /* 0x0001e2000c101136 */
[----:B------:R-:W-:Y:S02]  /*13dd0*/  ISETP.LT.OR P0, PT, R30, 0x12, !P4 ;  /* 0x000000121e00780c */ /* 0x000fe40006701670 */
[----:B0-----:R-:W-:-:S11]  /*13de0*/  PRMT R20, RZ, 0x7610, R20 ;  /* 0x00007610ff147816 */ /* 0x001fd60000000014 */
[----:B------:R-:W0:Y:S01]  /*13df0*/  @!P0 LDC.64 R18, c[0x0][0x5c0] ;  /* 0x00017000ff128b82 */ /* 0x000e220000000a00 */
[----:B------:R-:W4:Y:S01]  /*13e00*/  @!P0 LDG.E.U8 R20, desc[UR54][R28.64+0x11] ;  /* 0x000011361c148981 */ /* 0x000f22000c1e1100 */
[----:B0-----:R-:W-:-:S05]  /*13e10*/  @!P0 IADD3 R18, P2, R26, R18, RZ ;  /* 0x000000121a128210 */ /* 0x001fca0007f5e0ff */
[----:B------:R-:W-:Y:S02]  /*13e20*/  @!P0 IMAD.X R19, R32, 0x1, R19, P2 ;  /* 0x0000000120138824 */ /* 0x000fe400010e0613 */
[----:B------:R-:W-:Y:S01]  /*13e30*/  @!P3 IMAD.MOV.U32 R21, RZ, RZ, R32 ;  /* 0x000000ffff15b224 */ /* 0x000fe200078e0020 */
[----:B------:R-:W-:Y:S01]  /*13e40*/  LOP3.LUT R13, R13, 0x7fffffff, RZ, 0xc0, !PT ;  /* 0x7fffffff0d0d7812 */ /* 0x000fe200078ec0ff */
[----:B------:R-:W-:-:S03]  /*13e50*/  @!P3 IMAD R22, R25, 0x180, RZ ;  /* 0x000001801916b824 */ /* 0x000fc600078e02ff */
[----:B------:R-:W-:Y:S02]  /*13e60*/  @P5 LOP3.LUT R13, R13, 0x80000000, RZ, 0xfc, !PT ;  /* 0x800000000d0d5812 */ /* 0x000fe400078efcff */
[----:B------:R-:W-:Y:S02]  /*13e70*/  ISETP.GE.AND P5, PT, R31, 0x9, PT ;  /* 0x000000091f00780c */ /* 0x000fe40003fa6270 */
        /* <DEDUP_REMOVED lines=9> */
[----:B0-----:R-:W0:Y:S01]  /*13f10*/  @!P3 LDC.64 R18, c[0x0][0x5c0] ;  /* 0x00017000ff12bb82 */ /* 0x001e220000000a00 */
[----:B------:R-:W-:-:S04]  /*13f20*/  @!P3 IMAD.MOV.U32 R20, RZ, RZ, R26 ;  /* 0x000000ffff14b224 */ /* 0x000fc800078e001a */
[----:B------:R-:W-:-:S04]  /*13f30*/  @!P3 IMAD.WIDE.U32 R20, R24, 0x180, R20 ;  /* 0x000001801814b825 */ /* 0x000fc800078e0014 */
[----:B------:R-:W-:Y:S01]  /*13f40*/  @!P3 IMAD.IADD R22, R21, 0x1, R22 ;  /* 0x000000011516b824 */ /* 0x000fe200078e0216 */
[----:B0-----:R-:W-:-:S04]  /*13f50*/  @!P3 IADD3 R158, P0, P2, R20, UR8, R18 ;  /* 0x00000008149ebc10 */ /* 0x001fc8000fa1e012 */
[----:B------:R-:W-:Y:S02]  /*13f60*/  @!P3 IADD3.X R159, R22, UR7, R19, P0, P2 ;  /* 0x00000007169fbc10 */ /* 0x000fe400087e4413 */
[----:B------:R-:W-:Y:S02]  /*13f70*/  ISETP.LT.OR P0, PT, R30, 0x11, !P5 ;  /* 0x000000111e00780c */ /* 0x000fe40006f01670 */
[----:B------:R-:W-:-:S11]  /*13f80*/  PRMT R18, RZ, 0x7610, R18 ;  /* 0x00007610ff127816 */ /* 0x000fd60000000012 */
[----:B------:R-:W4:Y:S01]  /*13f90*/  @!P0 LDG.E.U8 R18, desc[UR54][R10.64+0x10] ;  /* 0x000010360a128981 */ /* 0x000f22000c1e1100 */
[----:B------:R-:W-:Y:S02]  /*13fa0*/  @P3 LOP3.LUT R0, R0, 0x40, RZ, 0xfc, !PT ;  /* 0x0000004000003812 */ /* 0x000fe400078efcff */
[----:B----4-:R-:W-:-:S04]  /*13fb0*/  LOP3.LUT R18, R18, 0xff, RZ, 0xc0, !PT ;  /* 0x000000ff12127812 */ /* 0x010fc800078ec0ff */
[----:B------:R-:W-:-:S05]  /*13fc0*/  F2FP.F16.E4M3.UNPACK_B R18, R18 ;  /* 0x00000012ff12723e */ /* 0x000fca00020006ff */
[----:B------:R-:W-:-:S05]  /*13fd0*/  HADD2.F32 R18, -RZ, R18.H0_H0 ;  /* 0x20000012ff127230 */ /* 0x000fca0000004100 */
[----:B------:R-:W-:-:S04]  /*13fe0*/  FMUL R18, R18, UR46 ;  /* 0x0000002e12127c20 */ /* 0x000fc80008400000 */
[----:B--2---:R-:W-:Y:S02]  /*13ff0*/  FFMA R20, R51, UR47, R18 ;  /* 0x0000002f33147c23 */ /* 0x004fe40008000012 */
[----:B------:R-:W0:Y:S01]  /*14000*/  @!P0 LDC.64 R18, c[0x0][0x5c0] ;  /* 0x00017000ff128b82 */ /* 0x000e220000000a00 */
[----:B------:R-:W2:Y:S02]  /*14010*/  LDL.LU R51, [R1+0x6c] ;  /* 0x00006c0001337983 */ /* 0x000ea40000300800 */
[----:B------:R-:W-:Y:S02]  /*14020*/  F2FP.SATFINITE.E4M3.F32.PACK_AB_MERGE_C R20, RZ, R20, RZ ;  /* 0x00000014ff14723e */ /* 0x000fe400048070ff */
[----:B0-----:R-:W-:-:S04]  /*14030*/  @!P0 IADD3 R18, P2, P3, R26, UR8, R18 ;  /* 0x000000081a128c10 */ /* 0x001fc8000fb5e012 */
[----:B------:R-:W-:-:S05]  /*14040*/  @!P0 IADD3.X R19, R32, UR7, R19, P2, P3 ;  /* 0x0000000720138c10 */ /* 0x000fca00097e6413 */
[----:B------:R0:W-:Y:S01]  /*14050*/  @!P0 STG.E.U8 desc[UR54][R18.64+0x10], R20 ;  /* 0x0000101412008986 */ /* 0x0001e2000c101136 */
[----:B------:R-:W-:Y:S02]  /*14060*/  ISETP.LT.OR P0, PT, R30, 0x12, !P5 ;  /* 0x000000121e00780c */ /* 0x000fe40006f01670 */
[----:B0-----:R-:W-:-:S11]  /*14070*/  PRMT R20, RZ, 0x7610, R20 ;  /* 0x00007610ff147816 */ /* 0x001fd60000000014 */
[----:B------:R-:W0:Y:S01]  /*14080*/  @!P0 LDC.64 R18, c[0x0][0x5c0] ;  /* 0x00017000ff128b82 */ /* 0x000e220000000a00 */
[----:B------:R-:W4:Y:S01]  /*14090*/  @!P0 LDG.E.U8 R20, desc[UR54][R10.64+0x11] ;  /* 0x000011360a148981 */ /* 0x000f22000c1e1100 */
[----:B0-----:R-:W-:-:S04]  /*140a0*/  @!P0 IADD3 R18, P2, P3, R26, UR8, R18 ;  /* 0x000000081a128c10 */ /* 0x001fc8000fb5e012 */
[----:B------:R-:W-:Y:S02]  /*140b0*/  @!P0 IADD3.X R19, R32, UR7, R19, P2, P3 ;  /* 0x0000000720138c10 */ /* 0x000fe400097e6413 */
[----:B------:R-:W-:-:S13]  /*140c0*/  ISETP.LT.OR P3, PT, R30, 0x52, !P6 ;  /* 0x000000521e00780c */ /* 0x000fda0007761670 */
[----:B------:R-:W-:Y:S02]  /*140d0*/  @!P3 IMAD.MOV.U32 R21, RZ, RZ, R32 ;  /* 0x000000ffff15b224 */ /* 0x000fe400078e0020 */
[----:B------:R-:W-:Y:S01]  /*140e0*/  @!P3 IMAD R22, R25, 0x180, RZ ;  /* 0x000001801916b824 */ /* 0x000fe200078e02ff */
[----:B----4-:R-:W-:-:S04]  /*140f0*/  LOP3.LUT R20, R20, 0xff, RZ, 0xc0, !PT ;  /* 0x000000ff14147812 */ /* 0x010fc800078ec0ff */
[----:B------:R-:W-:-:S05]  /*14100*/  F2FP.F16.E4M3.UNPACK_B R20, R20 ;  /* 0x00000014ff14723e */ /* 0x000fca00020006ff */
[----:B------:R-:W-:-:S05]  /*14110*/  HADD2.F32 R20, -RZ, R20.H0_H0 ;  /* 0x20000014ff147230 */ /* 0x000fca0000004100 */
[----:B------:R-:W-:-:S04]  /*14120*/  FMUL R20, R20, UR46 ;  /* 0x0000002e14147c20 */ /* 0x000fc80008400000 */
[----:B---3--:R-:W-:Y:S02]  /*14130*/  FFMA R20, R52, UR47, R20 ;  /* 0x0000002f34147c23 */ /* 0x008fe40008000014 */
        /* <DEDUP_REMOVED lines=18> */
[----:B------:R-:W-:Y:S01]  /*14260*/  LOP3.LUT R0, R0, 0xffffffef, RZ, 0xc0, !PT ;  /* 0xffffffef00007812 */ /* 0x000fe200078ec0ff */
        /* <DEDUP_REMOVED lines=9> */
[----:B------:R-:W-:Y:S02]  /*14300*/  @P3 LOP3.LUT R0, R0, 0x10, RZ, 0xfc, !PT ;  /* 0x0000001000003812 */ /* 0x000fe400078efcff */
[----:B------:R-:W-:Y:S02]  /*14310*/  ISETP.LT.OR P3, PT, R30, 0x59, !P6 ;  /* 0x000000591e00780c */ /* 0x000fe40007761670 */
[----:B0-----:R-:W-:-:S05]  /*14320*/  @!P0 IADD3 R18, P2, R26, R18, RZ ;  /* 0x000000121a128210 */ /* 0x001fca0007f5e0ff */
[----:B------:R-:W-:-:S06]  /*14330*/  @!P0 IMAD.X R19, R32, 0x1, R19, P2 ;  /* 0x0000000120138824 */ /* 0x000fcc00010e0613 */
[----:B------:R-:W-:Y:S02]  /*14340*/  @!P3 IMAD.MOV.U32 R21, RZ, RZ, R32 ;  /* 0x000000ffff15b224 */ /* 0x000fe400078e0020 */
[----:B------:R-:W-:Y:S01]  /*14350*/  @!P3 IMAD R22, R25, 0x180, RZ ;  /* 0x000001801916b824 */ /* 0x000fe200078e02ff */
        /* <DEDUP_REMOVED lines=36> */
[----:B------:R-:W-:Y:S01]  /*145a0*/  @!P0 IADD3.X R19, R32, UR7, R19, P2, P3 ;  /* 0x0000000720138c10 */ /* 0x000fe200097e6413 */
[----:B------:R-:W-:Y:S02]  /*145b0*/  @!P4 IMAD.MOV.U32 R21, RZ, RZ, R32 ;  /* 0x000000ffff15c224 */ /* 0x000fe400078e0020 */
[----:B------:R-:W-:Y:S01]  /*145c0*/  @!P4 IMAD R22, R25, 0x180, RZ ;  /* 0x000001801916c824 */ /* 0x000fe200078e02ff */
[----:B------:R-:W-:Y:S02]  /*145d0*/  LOP3.LUT P1, RZ, R50, 0x8, RZ, 0xc0, !PT ;  /* 0x0000000832ff7812 */ /* 0x000fe4000782c0ff */
        /* <DEDUP_REMOVED lines=23> */
[----:B------:R-:W-:Y:S01]  /*14750*/  ISETP.GE.AND P6, PT, R31, 0x89, PT ;  /* 0x000000891f00780c */ /* 0x000fe20003fc6270 */
[----:B------:R-:W-:Y:S01]  /*14760*/  IMAD.U32 R21, RZ, RZ, UR8 ;  /* 0x00000008ff157e24 */ /* 0x000fe2000f8e00ff */
[----:B------:R-:W-:Y:S01]  /*14770*/  F2FP.SATFINITE.E4M3.F32.PACK_AB_MERGE_C R20, RZ, R20, RZ ;  /* 0x00000014ff14723e */ /* 0x000fe200048070ff */
[----:B------:R-:W2:Y:S01]  /*14780*/  LDL.LU R51, [R1+0x84] ;  /* 0x0000840001337983 */ /* 0x000ea20000300800 */
        /* <DEDUP_REMOVED lines=9> */
[----:B------:R-:W-:Y:S02]  /*14820*/  ISETP.LT.OR P2, PT, R30, 0x11, !P6 ;  /* 0x000000111e00780c */ /* 0x000fe40007741670 */
[----:B----4-:R-:W-:-:S04]  /*14830*/  LOP3.LUT R20, R20, 0xff, RZ, 0xc0, !PT ;  /* 0x000000ff14147812 */ /* 0x010fc800078ec0ff */
[----:B------:R-:W-:-:S05]  /*14840*/  F2FP.F16.E4M3.UNPACK_B R20, R20 ;  /* 0x00000014ff14723e */ /* 0x000fca00020006ff */
[----:B------:R-:W-:-:S05]  /*14850*/  HADD2.F32 R20, -RZ, R20.H0_H0 ;  /* 0x20000014ff147230 */ /* 0x000fca0000004100 */
[----:B------:R-:W-:-:S04]  /*14860*/  FMUL R20, R20, UR46 ;  /* 0x0000002e14147c20 */ /* 0x000fc80008400000 */
[----:B---3--:R-:W-:Y:S01]  /*14870*/  FFMA R20, R52, UR47, R20 ;  /* 0x0000002f34147c23 */ /* 0x008fe20008000014 */
[----:B------:R-:W-:Y:S01]  /*14880*/  LOP3.LUT R13, R13, 0xdfffffff, RZ, 0xc0, !PT ;  /* 0xdfffffff0d0d7812 */ /* 0x000fe200078ec0ff */
[----:B------:R-:W-:Y:S01]  /*14890*/  IMAD.U32 R22, RZ, RZ, UR8 ;  /* 0x00000008ff167e24 */ /* 0x000fe2000f8e00ff */
[----:B------:R-:W3:Y:S02]  /*148a0*/  LDL.LU R52, [R1+0x88] ;  /* 0x0000880001347983 */ /* 0x000ee40000300800 */
[----:B------:R-:W-:-:S05]  /*148b0*/  F2FP.SATFINITE.E4M3.F32.PACK_AB_MERGE_C R20, RZ, R20, RZ ;  /* 0x00000014ff14723e */ /* 0x000fca00048070ff */
[----:B------:R0:W-:Y:S02]  /*148c0*/  @!P0 STG.E.U8 desc[UR54][R18.64+0x11], R20 ;  /* 0x0000111412008986 */ /* 0x0001e4000c101136 */
[----:B0-----:R-:W0:Y:S01]  /*148d0*/  @!P2 LDC.64 R18, c[0x0][0x5c0] ;  /* 0x00017000ff12ab82 */ /* 0x001e220000000a00 */
[----:B------:R-:W-:Y:S01]  /*148e0*/  IMAD.U32 R20, RZ, RZ, UR7 ;  /* 0x00000007ff147e24 */ /* 0x000fe2000f8e00ff */
[----:B------:R-:W-:-:S04]  /*148f0*/  @!P2 IADD3 R21, P0, P3, R21, UR6, R26 ;  /* 0x000000061515ac10 */ /* 0x000fc8000fb1e01a */
[----:B------:R-:W-:Y:S02]  /*14900*/  @!P2 IADD3.X R20, R20, UR5, R32, P0, P3 ;  /* 0x000000051414ac10 */ /* 0x000fe400087e6420 */
[----:B0-----:R-:W-:-:S05]  /*14910*/  @!P2 IADD3 R18, P0, R21, R18, RZ ;  /* 0x000000121512a210 */ /* 0x001fca0007f1e0ff */
[----:B------:R-:W-:Y:S01]  /*14920*/  @!P2 IMAD.X R19, R20, 0x1, R19, P0 ;  /* 0x000000011413a824 */ /* 0x000fe200000e0613 */
[----:B------:R-:W-:-:S06]  /*14930*/  PRMT R20, RZ, 0x7610, R20 ;  /* 0x00007610ff147816 */ /* 0x000fcc0000000014 */
[----:B------:R-:W4:Y:S01]  /*14940*/  @!P2 LDG.E.U8 R20, desc[UR54][R2.64+0x10] ;  /* 0x000010360214a981 */ /* 0x000f22000c1e1100 */
[----:B------:R-:W-:Y:S01]  /*14950*/  ISETP.LT.OR P0, PT, R30, 0x12, !P6 ;  /* 0x000000121e00780c */ /* 0x000fe20007701670 */
[----:B------:R-:W-:Y:S01]  /*14960*/  IMAD.U32 R33, RZ, RZ, UR7 ;  /* 0x00000007ff217e24 */ /* 0x000fe2000f8e00ff */
[----:B------:R-:W-:-:S11]  /*14970*/  @P4 LOP3.LUT R13, R13, 0x20000000, RZ, 0xfc, !PT ;  /* 0x200000000d0d4812 */ /* 0x000fd600078efcff */
[----:B------:R-:W-:-:S04]  /*14980*/  @!P0 IADD3 R22, P3, P4, R22, UR6, R26 ;  /* 0x0000000616168c10 */ /* 0x000fc8000fc7e01a */
[----:B------:R-:W-:Y:S02]  /*14990*/  @!P0 IADD3.X R33, R33, UR5, R32, P3, P4 ;  /* 0x0000000521218c10 */ /* 0x000fe40009fe8420 */
[----:B----4-:R-:W-:-:S04]  /*149a0*/  LOP3.LUT R20, R20, 0xff, RZ, 0xc0, !PT ;  /* 0x000000ff14147812 */ /* 0x010fc800078ec0ff */
[----:B------:R-:W-:-:S05]  /*149b0*/  F2FP.F16.E4M3.UNPACK_B R20, R20 ;  /* 0x00000014ff14723e */ /* 0x000fca00020006ff */
[----:B------:R-:W-:-:S05]  /*149c0*/  HADD2.F32 R20, -RZ, R20.H0_H0 ;  /* 0x20000014ff147230 */ /* 0x000fca0000004100 */
[----:B------:R-:W-:-:S04]  /*149d0*/  FMUL R20, R20, UR46 ;  /* 0x0000002e14147c20 */ /* 0x000fc80008400000 */
[----:B--2---:R-:W-:Y:S02]  /*149e0*/  FFMA R20, R51, UR47, R20 ;  /* 0x0000002f33147c23 */ /* 0x004fe40008000014 */
[----:B------:R-:W2:Y:S03]  /*149f0*/  LDL.LU R51, [R1+0x8c] ;  /* 0x00008c0001337983 */ /* 0x000ea60000300800 */
[----:B------:R-:W-:-:S05]  /*14a00*/  F2FP.SATFINITE.E4M3.F32.PACK_AB_MERGE_C R20, RZ, R20, RZ ;  /* 0x00000014ff14723e */ /* 0x000fca00048070ff */
[----:B------:R0:W-:Y:S01]  /*14a10*/  @!P2 STG.E.U8 desc[UR54][R18.64+0x10], R20 ;  /* 0x000010141200a986 */ /* 0x0001e2000c101136 */
[----:B------:R-:W-:Y:S01]  /*14a20*/  ISETP.LT.OR P2, PT, R30, 0x19, !P1 ;  /* 0x000000191e00780c */ /* 0x000fe20004f41670 */
[----:B0-----:R-:W0:-:S12]  /*14a30*/  @!P0 LDC.64 R20, c[0x0][0x5c0] ;  /* 0x00017000ff148b82 */ /* 0x001e180000000a00 */
[----:B------:R-:W4:Y:S01]  /*14a40*/  @!P2 LDC.64 R18, c[0x0][0x5c0] ;  /* 0x00017000ff12ab82 */ /* 0x000f220000000a00 */
[----:B0-----:R-:W-:Y:S02]  /*14a50*/  @!P0 IADD3 R20, P3, R22, R20, RZ ;  /* 0x0000001416148210 */ /* 0x001fe40007f7e0ff */
[--C-:B----4-:R-:W-:Y:S02]  /*14a60*/  @!P2 IADD3 R22, P4, P5, R26, UR6, R18.reuse ;  /* 0x000000061a16ac10 */ /* 0x110fe4000fd9e012 */
[----:B------:R-:W-:-:S06]  /*14a70*/  PRMT R18, RZ, 0x7610, R18 ;  /* 0x00007610ff127816 */ /* 0x000fcc0000000012 */
[----:B------:R-:W4:Y:S01]  /*14a80*/  @!P0 LDG.E.U8 R18, desc[UR54][R2.64+0x11] ;  /* 0x0000113602128981 */ /* 0x000f22000c1e1100 */
[----:B------:R-:W-:Y:S01]  /*14a90*/  @!P0 IMAD.X R21, R33, 0x1, R21, P3 ;  /* 0x0000000121158824 */ /* 0x000fe200018e0615 */
[----:B------:R-:W-:Y:S02]  /*14aa0*/  ISETP.LT.OR P3, PT, R30, 0x1a, !P1 ;  /* 0x0000001a1e00780c */ /* 0x000fe40004f61670 */
[----:B------:R-:W-:Y:S02]  /*14ab0*/  @!P2 IADD3.X R23, R32, UR5, R19, P4, P5 ;  /* 0x000000052017ac10 */ /* 0x000fe4000a7ea413 */
        /* <DEDUP_REMOVED lines=13> */
[----:B------:R-:W-:Y:S02]  /*14b90*/  @P1 LOP3.LUT R0, R0, 0x80000000, RZ, 0xfc, !PT ;  /* 0x8000000000001812 */ /* 0x000fe400078efcff */
[----:B------:R-:W-:Y:S02]  /*14ba0*/  ISETP.GE.AND P1, PT, R31, 0x101, PT ;  /* 0x000001011f00780c */ /* 0x000fe40003f26270 */
[----:B------:R-:W-:Y:S02]  /*14bb0*/  @!P3 IADD3.X R21, R32, UR5, R19, P0, P4 ;  /* 0x000000052015bc10 */ /* 0x000fe400087e8413 */
[----:B------:R-:W-:Y:S02]  /*14bc0*/  ISETP.LT.OR P0, PT, R30, 0x11, !P1 ;  /* 0x000000111e00780c */ /* 0x000fe40004f01670 */
[----:B----4-:R-:W-:-:S04]  /*14bd0*/  LOP3.LUT R18, R18, 0xff, RZ, 0xc0, !PT ;  /* 0x000000ff12127812 */ /* 0x010fc800078ec0ff */
[----:B------:R-:W-:-:S05]  /*14be0*/  F2FP.F16.E4M3.UNPACK_B R18, R18 ;  /* 0x00000012ff12723e */ /* 0x000fca00020006ff */
[----:B------:R-:W-:-:S05]  /*14bf0*/  HADD2.F32 R18, -RZ, R18.H0_H0 ;  /* 0x20000012ff127230 */ /* 0x000fca0000004100 */
[----:B------:R-:W-:-:S04]  /*14c00*/  FMUL R18, R18, UR46 ;  /* 0x0000002e12127c20 */ /* 0x000fc80008400000 */
[----:B--2---:R-:W-:Y:S02]  /*14c10*/  FFMA R33, R51, UR47, R18 ;  /* 0x0000002f33217c23 */ /* 0x004fe40008000012 */
[----:B------:R-:W0:Y:S01]  /*14c20*/  @!P0 LDC.64 R18, c[0x0][0x5c0] ;  /* 0x00017000ff128b82 */ /* 0x000e220000000a00 */
[----:B------:R-:W2:Y:S02]  /*14c30*/  LDL.LU R51, [R1+0x94] ;  /* 0x0000940001337983 */ /* 0x000ea40000300800 */
[----:B------:R-:W-:-:S05]  /*14c40*/  F2FP.SATFINITE.E4M3.F32.PACK_AB_MERGE_C R33, RZ, R33, RZ ;  /* 0x00000021ff21723e */ /* 0x000fca00048070ff */
[----:B------:R-:W-:Y:S01]  /*14c50*/  @!P2 STG.E.U8 desc[UR54][R22.64+0x18], R33 ;  /* 0x000018211600a986 */ /* 0x000fe2000c101136 */
[----:B------:R-:W-:Y:S02]  /*14c60*/  ISETP.LT.OR P2, PT, R30, 0x12, !P1 ;  /* 0x000000121e00780c */ /* 0x000fe40004f41670 */
[----:B0-----:R-:W-:-:S04]  /*14c70*/  @!P0 IADD3 R38, P4, P5, R26, UR11, R18 ;  /* 0x0000000b1a268c10 */ /* 0x001fc8000fd9e012 */
[----:B------:R-:W-:-:S07]  /*14c80*/  @!P0 IADD3.X R39, R32, UR10, R19, P4, P5 ;  /* 0x0000000a20278c10 */ /* 0x000fce000a7ea413 */
[----:B------:R-:W0:Y:S02]  /*14c90*/  @!P2 LDC.64 R18, c[0x0][0x5c0] ;  /* 0x00017000ff12ab82 */ /* 0x000e240000000a00 */
[--C-:B0-----:R-:W-:Y:S02]  /*14ca0*/  @!P2 IADD3 R34, P4, P5, R26, UR11, R18.reuse ;  /* 0x0000000b1a22ac10 */ /* 0x101fe4000fd9e012 */
[----:B------:R-:W-:-:S06]  /*14cb0*/  PRMT R18, RZ, 0x7610, R18 ;  /* 0x00007610ff127816 */ /* 0x000fcc0000000012 */
[----:B------:R-:W4:Y:S01]  /*14cc0*/  @!P3 LDG.E.U8 R18, desc[UR54][R4.64+0x19] ;  /* 0x000019360412b981 */ /* 0x000f22000c1e1100 */
[----:B------:R-:W-:Y:S02]  /*14cd0*/  @!P2 IADD3.X R35, R32, UR10, R19, P4, P5 ;  /* 0x0000000a2023ac10 */ /* 0x000fe4000a7ea413 */
[----:B------:R-:W-:Y:S02]  /*14ce0*/  ISETP.LT.OR P4, PT, R30, 0x19, !P6 ;  /* 0x000000191e00780c */ /* 0x000fe40007781670 */
[----:B----4-:R-:W-:-:S04]  /*14cf0*/  LOP3.LUT R18, R18, 0xff, RZ, 0xc0, !PT ;  /* 0x000000ff12127812 */ /* 0x010fc800078ec0ff */
[----:B------:R-:W-:-:S05]  /*14d00*/  F2FP.F16.E4M3.UNPACK_B R18, R18 ;  /* 0x00000012ff12723e */ /* 0x000fca00020006ff */
[----:B------:R-:W-:-:S05]  /*14d10*/  HADD2.F32 R18, -RZ, R18.H0_H0 ;  /* 0x20000012ff127230 */ /* 0x000fca0000004100 */
[----:B------:R-:W-:-:S04]  /*14d20*/  FMUL R18, R18, UR46 ;  /* 0x0000002e12127c20 */ /* 0x000fc80008400000 */
[----:B---3--:R-:W-:-:S05]  /*14d30*/  FFMA R18, R52, UR47, R18 ;  /* 0x0000002f34127c23 */ /* 0x008fca0008000012 */
[----:B------:R-:W-:-:S05]  /*14d40*/  F2FP.SATFINITE.E4M3.F32.PACK_AB_MERGE_C R18, RZ, R18, RZ ;  /* 0x00000012ff12723e */ /* 0x000fca00048070ff */
[----:B------:R0:W-:Y:S02]  /*14d50*/  @!P3 STG.E.U8 desc[UR54][R20.64+0x19], R18 ;  /* 0x000019121400b986 */ /* 0x0001e4000c101136 */
[----:B0-----:R-:W0:Y:S01]  /*14d60*/  @!P4 LDC.64 R18, c[0x0][0x5c0] ;  /* 0x00017000ff12cb82 */ /* 0x001e220000000a00 */
[----:B------:R-:W-:Y:S02]  /*14d70*/  IMAD.U32 R21, RZ, RZ, UR8 ;  /* 0x00000008ff157e24 */ /* 0x000fe4000f8e00ff */
[----:B------:R-:W-:-:S03]  /*14d80*/  IMAD.U32 R20, RZ, RZ, UR7 ;  /* 0x00000007ff147e24 */ /* 0x000fc6000f8e00ff */
[----:B------:R-:W-:-:S04]  /*14d90*/  @!P4 IADD3 R21, P3, P5, R21, UR6, R26 ;  /* 0x000000061515cc10 */ /* 0x000fc8000fd7e01a */
[----:B------:R-:W-:Y:S02]  /*14da0*/  @!P4 IADD3.X R20, R20, UR5, R32, P3, P5 ;  /* 0x000000051414cc10 */ /* 0x000fe40009fea420 */
[----:B0-----:R-:W-:-:S05]  /*14db0*/  @!P4 IADD3 R18, P3, R21, R18, RZ ;  /* 0x000000121512c210 */ /* 0x001fca0007f7e0ff */
[----:B------:R-:W-:Y:S01]  /*14dc0*/  @!P4 IMAD.X R19, R20, 0x1, R19, P3 ;  /* 0x000000011413c824 */ /* 0x000fe200018e0613 */
[----:B------:R-:W-:-:S06]  /*14dd0*/  PRMT R20, RZ, 0x7610, R20 ;  /* 0x00007610ff147816 */ /* 0x000fcc0000000014 */
[----:B------:R-:W3:Y:S01]  /*14de0*/  @!P4 LDG.E.U8 R20, desc[UR54][R2.64+0x18] ;  /* 0x000018360214c981 */ /* 0x000ee2000c1e1100 */
[----:B------:R-:W-:Y:S01]  /*14df0*/  ISETP.LT.OR P3, PT, R30, 0x1a, !P6 ;  /* 0x0000001a1e00780c */ /* 0x000fe20007761670 */
[----:B------:R-:W-:Y:S02]  /*14e00*/  IMAD.U32 R23, RZ, RZ, UR8 ;  /* 0x00000008ff177e24 */ /* 0x000fe4000f8e00ff */
[----:B------:R-:W-:-:S10]  /*14e10*/  IMAD.U32 R22, RZ, RZ, UR7 ;  /* 0x00000007ff167e24 */ /* 0x000fd4000f8e00ff */
[----:B------:R-:W-:-:S04]  /*14e20*/  @!P3 IADD3 R23, P5, P6, R23, UR6, R26 ;  /* 0x000000061717bc10 */ /* 0x000fc8000febe01a */
[----:B------:R-:W-:Y:S02]  /*14e30*/  @!P3 IADD3.X R22, R22, UR5, R32, P5, P6 ;  /* 0x000000051616bc10 */ /* 0x000fe4000afec420 */
[----:B------:R-:W-:-:S04]  /*14e40*/  LOP3.LUT R50, R50, 0xfffffffe, RZ, 0xc0, !PT ;  /* 0xfffffffe32327812 */ /* 0x000fc800078ec0ff */
[----:B------:R-:W-:-:S05]  /*14e50*/  @P2 LOP3.LUT R50, R50, 0x1, RZ, 0xfc, !PT ;  /* 0x0000000132322812 */ /* 0x000fca00078efcff */
[----:B------:R-:W-:Y:S04]  /*14e60*/  STL [R1+0x35c], R50 ;  /* 0x00035c3201007387 */ /* 0x000fe80000100800 */
[----:B------:R-:W4:Y:S01]  /*14e70*/  LDL.LU R52, [R1+0x98] ;  /* 0x0000980001347983 */ /* 0x000f220000300800 */
[----:B---3--:R-:W-:-:S04]  /*14e80*/  LOP3.LUT R20, R20, 0xff, RZ, 0xc0, !PT ;  /* 0x000000ff14147812 */ /* 0x008fc800078ec0ff */
[----:B------:R-:W-:-:S05]  /*14e90*/  F2FP.F16.E4M3.UNPACK_B R20, R20 ;  /* 0x00000014ff14723e */ /* 0x000fca00020006ff */
[----:B------:R-:W-:-:S05]  /*14ea0*/  HADD2.F32 R20, -RZ, R20.H0_H0 ;  /* 0x20000014ff147230 */ /* 0x000fca0000004100 */
[----:B------:R-:W-:-:S04]  /*14eb0*/  FMUL R20, R20, UR46 ;  /* 0x0000002e14147c20 */ /* 0x000fc80008400000 */
[----:B--2---:R-:W-:Y:S02]  /*14ec0*/  FFMA R20, R51, UR47, R20 ;  /* 0x0000002f33147c23 */ /* 0x004fe40008000014 */
[----:B------:R-:W2:Y:S03]  /*14ed0*/  LDL.LU R51, [R1+0x9c] ;  /* 0x00009c0001337983 */ /* 0x000ea60000300800 */
[----:B------:R-:W-:Y:S01]  /*14ee0*/  F2FP.SATFINITE.E4M3.F32.PACK_AB_MERGE_C R20, RZ, R20, RZ ;  /* 0x00000014ff14723e */ /* 0x000fe200048070ff */
[----:B------:R-:W3:Y:S04]  /*14ef0*/  LDL.LU R53, [R1+0xa0] ;  /* 0x0000a00001357983 */ /* 0x000ee80000300800 */
[----:B------:R0:W-:Y:S01]  /*14f00*/  @!P4 STG.E.U8 desc[UR54][R18.64+0x18], R20 ;  /* 0x000018141200c986 */ /* 0x0001e2000c101136 */
[----:B------:R-:W-:Y:S01]  /*14f10*/  ISETP.LT.OR P4, PT, R30, 0x19, !P1 ;  /* 0x000000191e00780c */ /* 0x000fe20004f81670 */
[----:B0-----:R-:W0:-:S12]  /*14f20*/  @!P3 LDC.64 R20, c[0x0][0x5c0] ;  /* 0x00017000ff14bb82 */ /* 0x001e180000000a00 */
[----:B------:R-:W1:Y:S02]  /*14f30*/  @!P4 LDC.64 R18, c[0x0][0x5c0] ;  /* 0x00017000ff12cb82 */ /* 0x000e640000000a00 */
[--C-:B-1----:R-:W-:Y:S02]  /*14f40*/  @!P4 IADD3 R36, P5, P6, R26, UR11, R18.reuse ;  /* 0x0000000b1a24cc10 */ /* 0x102fe4000febe012 */
[----:B------:R-:W-:-:S06]  /*14f50*/  PRMT R18, RZ, 0x7610, R18 ;  /* 0x00007610ff127816 */ /* 0x000fcc0000000012 */
[----:B------:R-:W4:Y:S01]  /*14f60*/  @!P3 LDG.E.U8 R18, desc[UR54][R2.64+0x19] ;  /* 0x000019360212b981 */ /* 0x000f22000c1e1100 */
[----:B0-----:R-:W-:-:S05]  /*14f70*/  @!P3 IADD3 R20, P2, R23, R20, RZ ;  /* 0x000000141714b210 */ /* 0x001fca0007f5e0ff */
[----:B------:R-:W-:Y:S01]  /*14f80*/  @!P3 IMAD.X R21, R22, 0x1, R21, P2 ;  /* 0x000000011615b824 */ /* 0x000fe200010e0615 */
[----:B------:R-:W-:Y:S02]  /*14f90*/  @!P4 IADD3.X R37, R32, UR10, R19, P5, P6 ;  /* 0x0000000a2025cc10 */ /* 0x000fe4000afec413 */
[----:B----4-:R-:W-:-:S04]  /*14fa0*/  LOP3.LUT R18, R18, 0xff, RZ, 0xc0, !PT ;  /* 0x000000ff12127812 */ /* 0x010fc800078ec0ff */
[----:B------:R-:W-:-:S05]  /*14fb0*/  F2FP.F16.E4M3.UNPACK_B R18, R18 ;  /* 0x00000012ff12723e */ /* 0x000fca00020006ff */
[----:B------:R-:W-:-:S05]  /*14fc0*/  HADD2.F32 R18, -RZ, R18.H0_H0 ;  /* 0x20000012ff127230 */ /* 0x000fca0000004100 */
[----:B------:R-:W-:-:S04]  /*14fd0*/  FMUL R18, R18, UR46 ;  /* 0x0000002e12127c20 */ /* 0x000fc80008400000 */
[----:B------:R-:W-:Y:S01]  /*14fe0*/  FFMA R18, R52, UR47, R18 ;  /* 0x0000002f34127c23 */ /* 0x000fe20008000012 */
[----:B------:R-:W-:Y:S01]  /*14ff0*/  LOP3.LUT R12, R12, 0xffffffdf, RZ, 0xc0, !PT ;  /* 0xffffffdf0c0c7812 */ /* 0x000fe200078ec0ff */
[----:B------:R-:W4:Y:S03]  /*15000*/  LDL.LU R52, [R1+0xa4] ;  /* 0x0000a40001347983 */ /* 0x000f260000300800 */
[----:B------:R-:W-:Y:S01]  /*15010*/  F2FP.SATFINITE.E4M3.F32.PACK_AB_MERGE_C R18, RZ, R18, RZ ;  /* 0x00000012ff12723e */ /* 0x000fe200048070ff */
[----:B------:R-:W-:Y:S01]  /*15020*/  IMAD.U32 R33, RZ, RZ, UR7 ;  /* 0x00000007ff217e24 */ /* 0x000fe2000f8e00ff */
[----:B------:R-:W4:Y:S04]  /*15030*/  LDL.LU R67, [R1+0xa8] ;  /* 0x0000a80001437983 */ /* 0x000f280000300800 */
[----:B------:R0:W-:Y:S01]  /*15040*/  @!P3 STG.E.U8 desc[UR54][R20.64+0x19], R18 ;  /* 0x000019121400b986 */ /* 0x0001e2000c101136 */
[----:B------:R-:W-:-:S03]  /*15050*/  ISETP.LT.OR P3, PT, R30, 0x1a, !P1 ;  /* 0x0000001a1e00780c */ /* 0x000fc60004f61670 */
[----:B------:R-:W4:Y:S10]  /*15060*/  LDL.LU R66, [R1+0xac] ;  /* 0x0000ac0001427983 */ /* 0x000f340000300800 */
[----:B0-----:R-:W0:Y:S02]  /*15070*/  @!P3 LDC.64 R18, c[0x0][0x5c0] ;  /* 0x00017000ff12bb82 */ /* 0x001e240000000a00 */
[----:B0-----:R-:W-:-:S02]  /*15080*/  @!P3 IADD3 R22, P5, P6, R26, UR11, R18 ;  /* 0x0000000b1a16bc10 */ /* 0x001fc4000febe012 */
[----:B------:R-:W-:-:S06]  /*15090*/  PRMT R18, RZ, 0x7610, R18 ;  /* 0x00007610ff127816 */ /* 0x000fcc0000000012 */
[----:B------:R-:W2:Y:S01]  /*150a0*/  @!P0 LDG.E.U8 R18, desc[UR54][R6.64+0x10] ;  /* 0x0000103606128981 */ /* 0x000ea2000c1e1100 */
[----:B------:R-:W-:-:S04]  /*150b0*/  ISETP.GE.AND P1, PT, R31, 0x9, PT ;  /* 0x000000091f00780c */ /* 0x000fc80003f26270 */
[----:B------:R-:W-:Y:S02]  /*150c0*/  ISETP.LT.OR P2, PT, R30, 0x21, !P1 ;  /* 0x000000211e00780c */ /* 0x000fe40004f41670 */
[----:B------:R-:W-:-:S11]  /*150d0*/  @!P3 IADD3.X R23, R32, UR10, R19, P5, P6 ;  /* 0x0000000a2017bc10 */ /* 0x000fd6000afec413 */
[----:B------:R-:W-:Y:S02]  /*150e0*/  @P2 LOP3.LUT R12, R12, 0x20, RZ, 0xfc, !PT ;  /* 0x000000200c0c2812 */ /* 0x000fe400078efcff */
[----:B--2---:R-:W-:-:S04]  /*150f0*/  LOP3.LUT R18, R18, 0xff, RZ, 0xc0, !PT ;  /* 0x000000ff12127812 */ /* 0x004fc800078ec0ff */
[----:B------:R-:W-:-:S05]  /*15100*/  F2FP.F16.E4M3.UNPACK_B R18, R18 ;  /* 0x00000012ff12723e */ /* 0x000fca00020006ff */
[----:B------:R-:W-:-:S05]  /*15110*/  HADD2.F32 R18, -RZ, R18.H0_H0 ;  /* 0x20000012ff127230 */ /* 0x000fca0000004100 */
[----:B------:R-:W-:-:S04]  /*15120*/  FMUL R18, R18, UR46 ;  /* 0x0000002e12127c20 */ /* 0x000fc80008400000 */
[----:B------:R-:W-:Y:S02]  /*15130*/  FFMA R20, R51, UR47, R18 ;  /* 0x0000002f33147c23 */ /* 0x000fe40008000012 */
[----:B------:R-:W0:Y:S02]  /*15140*/  @!P2 LDC.64 R18, c[0x0][0x5c0] ;  /* 0x00017000ff12ab82 */ /* 0x000e240000000a00 */
[----:B0-----:R-:W-:-:S04]  /*15150*/  @!P2 IADD3 R54, P5, P6, R26, UR8, R18 ;  /* 0x000000081a36ac10 */ /* 0x001fc8000febe012 */
[----:B------:R-:W-:Y:S02]  /*15160*/  @!P2 IADD3.X R55, R32, UR7, R19, P5, P6 ;  /* 0x000000072037ac10 */ /* 0x000fe4000afec413 */
[----:B------:R-:W-:-:S13]  /*15170*/  ISETP.LT.OR P6, PT, R30, 0x22, !P1 ;  /* 0x000000221e00780c */ /* 0x000fda0004fc1670 */
[----:B------:R-:W0:Y:S01]  /*15180*/  @!P6 LDC.64 R18, c[0x0][0x5c0] ;  /* 0x00017000ff12eb82 */ /* 0x000e220000000a00 */
[----:B------:R-:W-:Y:S02]  /*15190*/  LOP3.LUT P2, RZ, R50, 0x1, RZ, 0xc0, !PT ;  /* 0x0000000132ff7812 */ /* 0x000fe4000784c0ff */
[----:B------:R-:W-:-:S05]  /*151a0*/  F2FP.SATFINITE.E4M3.F32.PACK_AB_MERGE_C R20, RZ, R20, RZ ;  /* 0x00000014ff14723e */ /* 0x000fca00048070ff */
[----:B------:R1:W-:Y:S01]  /*151b0*/  @!P0 STG.E.U8 desc[UR54][R38.64+0x10], R20 ;  /* 0x0000101426008986 */ /* 0x0003e2000c101136 */
[--C-:B0-----:R-:W-:Y:S02]  /*151c0*/  @!P6 IADD3 R50, P0, P5, R26, UR8, R18.reuse ;  /* 0x000000081a32ec10 */ /* 0x101fe4000fd1e012 */
[----:B------:R-:W-:-:S06]  /*151d0*/  PRMT R18, RZ, 0x7610, R18 ;  /* 0x00007610ff127816 */ /* 0x000fcc0000000012 */
[----:B------:R-:W2:Y:S01]  /*151e0*/  @!P2 LDG.E.U8 R18, desc[UR54][R6.64+0x11] ;  /* 0x000011360612a981 */ /* 0x000ea2000c1e1100 */
[----:B------:R-:W-:Y:S02]  /*151f0*/  LOP3.LUT R12, R12, 0xfffffffe, RZ, 0xc0, !PT ;  /* 0xfffffffe0c0c7812 */ /* 0x000fe400078ec0ff */
[----:B------:R-:W-:Y:S02]  /*15200*/  @!P6 IADD3.X R51, R32, UR7, R19, P0, P5 ;  /* 0x000000072033ec10 */ /* 0x000fe400087ea413 */
[----:B------:R-:W-:Y:S02]  /*15210*/  @P6 LOP3.LUT R12, R12, 0x1, RZ, 0xfc, !PT ;  /* 0x000000010c0c6812 */ /* 0x000fe400078efcff */
[----:B------:R-:W-:Y:S01]  /*15220*/  ISETP.GE.AND P6, PT, R31, 0x109, PT ;  /* 0x000001091f00780c */ /* 0x000fe20003fc6270 */
[----:B------:R-:W-:Y:S02]  /*15230*/  IMAD.U32 R21, RZ, RZ, UR8 ;  /* 0x00000008ff157e24 */ /* 0x000fe4000f8e00ff */
[----:B-1----:R-:W-:Y:S01]  /*15240*/  IMAD.U32 R20, RZ, RZ, UR7 ;  /* 0x00000007ff147e24 */ /* 0x002fe2000f8e00ff */
[----:B--2---:R-:W-:-:S04]  /*15250*/  LOP3.LUT R18, R18, 0xff, RZ, 0xc0, !PT ;  /* 0x000000ff12127812 */ /* 0x004fc800078ec0ff */
[----:B------:R-:W-:-:S05]  /*15260*/  F2FP.F16.E4M3.UNPACK_B R18, R18 ;  /* 0x00000012ff12723e */ /* 0x000fca00020006ff */
[----:B------:R-:W-:-:S05]  /*15270*/  HADD2.F32 R18, -RZ, R18.H0_H0 ;  /* 0x20000012ff127230 */ /* 0x000fca0000004100 */
[----:B------:R-:W-:-:S04]  /*15280*/  FMUL R18, R18, UR46 ;  /* 0x0000002e12127c20 */ /* 0x000fc80008400000 */
[----:B---3--:R-:W-:-:S05]  /*15290*/  FFMA R18, R53, UR47, R18 ;  /* 0x0000002f35127c23 */ /* 0x008fca0008000012 */
[----:B------:R-:W-:-:S05]  /*152a0*/  F2FP.SATFINITE.E4M3.F32.PACK_AB_MERGE_C R18, RZ, R18, RZ ;  /* 0x00000012ff12723e */ /* 0x000fca00048070ff */
[----:B------:R0:W-:Y:S01]  /*152b0*/  @!P2 STG.E.U8 desc[UR54][R34.64+0x11], R18 ;  /* 0x000011122200a986 */ /* 0x0001e2000c101136 */
[----:B------:R-:W-:-:S13]  /*152c0*/  ISETP.LT.OR P2, PT, R30, 0x11, !P6 ;  /* 0x000000111e00780c */ /* 0x000fda0007741670 */
[----:B0-----:R-:W0:Y:S01]  /*152d0*/  @!P2 LDC.64 R18, c[0x0][0x5c0] ;  /* 0x00017000ff12ab82 */ /* 0x001e220000000a00 */
[----:B------:R-:W-:-:S04]  /*152e0*/  @!P2 IADD3 R21, P0, P5, R21, UR11, R26 ;  /* 0x0000000b1515ac10 */ /* 0x000fc8000fd1e01a */
[----:B------:R-:W-:Y:S02]  /*152f0*/  @!P2 IADD3.X R20, R20, UR10, R32, P0, P5 ;  /* 0x0000000a1414ac10 */ /* 0x000fe400087ea420 */
[----:B0-----:R-:W-:-:S05]  /*15300*/  @!P2 IADD3 R18, P0, R21, R18, RZ ;  /* 0x000000121512a210 */ /* 0x001fca0007f1e0ff */
[----:B------:R-:W-:Y:S01]  /*15310*/  @!P2 IMAD.X R19, R20, 0x1, R19, P0 ;  /* 0x000000011413a824 */ /* 0x000fe200000e0613 */
[----:B------:R-:W-:-:S06]  /*15320*/  PRMT R20, RZ, 0x7610, R20 ;  /* 0x00007610ff147816 */ /* 0x000fcc0000000014 */
[----:B------:R-:W2:Y:S01]  /*15330*/  @!P2 LDG.E.U8 R20, desc[UR54][R8.64+0x10] ;  /* 0x000010360814a981 */ /* 0x000ea2000c1e1100 */
[C---:B------:R-:W-:Y:S02]  /*15340*/  ISETP.LT.OR P1, PT, R30.reuse, 0x29, !P1 ;  /* 0x000000291e00780c */ /* 0x040fe40004f21670 */
[----:B------:R-:W-:Y:S01]  /*15350*/  ISETP.LT.OR P0, PT, R30, 0x12, !P6 ;  /* 0x000000121e00780c */ /* 0x000fe20007701670 */
[----:B------:R-:W-:-:S12]  /*15360*/  IMAD.U32 R34, RZ, RZ, UR8 ;  /* 0x00000008ff227e24 */ /* 0x000fd8000f8e00ff */
[----:B------:R-:W-:-:S04]  /*15370*/  @!P0 IADD3 R34, P5, P6, R34, UR11, R26 ;  /* 0x0000000b22228c10 */ /* 0x000fc8000febe01a */
[----:B------:R-:W-:Y:S02]  /*15380*/  @!P0 IADD3.X R33, R33, UR10, R32, P5, P6 ;  /* 0x0000000a21218c10 */ /* 0x000fe4000afec420 */
[----:B--2---:R-:W-:-:S04]  /*15390*/  LOP3.LUT R20, R20, 0xff, RZ, 0xc0, !PT ;  /* 0x000000ff14147812 */ /* 0x004fc800078ec0ff */
[----:B------:R-:W-:-:S05]  /*153a0*/  F2FP.F16.E4M3.UNPACK_B R20, R20 ;  /* 0x00000014ff14723e */ /* 0x000fca00020006ff */
[----:B------:R-:W-:-:S05]  /*153b0*/  HADD2.F32 R20, -RZ, R20.H0_H0 ;  /* 0x20000014ff147230 */ /* 0x000fca0000004100 */
[----:B------:R-:W-:-:S04]  /*153c0*/  FMUL R20, R20, UR46 ;  /* 0x0000002e14147c20 */ /* 0x000fc80008400000 */
[----:B----4-:R-:W-:-:S05]  /*153d0*/  FFMA R20, R52, UR47, R20 ;  /* 0x0000002f34147c23 */ /* 0x010fca0008000014 */
[----:B------:R-:W-:-:S05]  /*153e0*/  F2FP.SATFINITE.E4M3.F32.PACK_AB_MERGE_C R20, RZ, R20, RZ ;  /* 0x00000014ff14723e */ /* 0x000fca00048070ff */
[----:B------:R0:W-:Y:S02]  /*153f0*/  @!P2 STG.E.U8 desc[UR54][R18.64+0x10], R20 ;  /* 0x000010141200a986 */ /* 0x0001e4000c101136 */
[----:B0-----:R-:W0:Y:S08]  /*15400*/  @!P1 LDC.64 R18, c[0x0][0x5c0] ;  /* 0x00017000ff129b82 */ /* 0x001e300000000a00 */
[----:B------:R-:W1:Y:S01]  /*15410*/  @!P0 LDC.64 R20, c[0x0][0x5c0] ;  /* 0x00017000ff148b82 */ /* 0x000e620000000a00 */
[----:B0-----:R-:W-:-:S02]  /*15420*/  @!P1 IADD3 R52, P5, P6, R26, UR8, R18 ;  /* 0x000000081a349c10 */ /* 0x001fc4000febe012 */
[----:B------:R-:W-:-:S06]  /*15430*/  PRMT R18, RZ, 0x7610, R18 ;  /* 0x00007610ff127816 */ /* 0x000fcc0000000012 */
[----:B------:R-:W2:Y:S01]  /*15440*/  @!P0 LDG.E.U8 R18, desc[UR54][R8.64+0x11] ;  /* 0x0000113608128981 */ /* 0x000ea2000c1e1100 */
[----:B-1----:R-:W-:Y:S02]  /*15450*/  @!P0 IADD3 R20, P2, R34, R20, RZ ;  /* 0x0000001422148210 */ /* 0x002fe40007f5e0ff */
[----:B------:R-:W-:-:S03]  /*15460*/  @!P1 IADD3.X R53, R32, UR7, R19, P5, P6 ;  /* 0x0000000720359c10 */ /* 0x000fc6000afec413 */
[----:B------:R-:W-:Y:S01]  /*15470*/  @!P0 IMAD.X R21, R33, 0x1, R21, P2 ;  /* 0x0000000121158824 */ /* 0x000fe200010e0615 */
[----:B------:R-:W-:Y:S02]  /*15480*/  ISETP.GE.AND P6, PT, R31, 0x9, PT ;  /* 0x000000091f00780c */ /* 0x000fe40003fc6270 */
[----:B--2---:R-:W-:-:S04]  /*15490*/  LOP3.LUT R18, R18, 0xff, RZ, 0xc0, !PT ;  /* 0x000000ff12127812 */ /* 0x004fc800078ec0ff */
[----:B------:R-:W-:-:S05]  /*154a0*/  F2FP.F16.E4M3.UNPACK_B R18, R18 ;  /* 0x00000012ff12723e */ /* 0x000fca00020006ff */
[----:B------:R-:W-:-:S05]  /*154b0*/  HADD2.F32 R18, -RZ, R18.H0_H0 ;  /* 0x20000012ff127230 */ /* 0x000fca0000004100 */
[----:B------:R-:W-:-:S04]  /*154c0*/  FMUL R18, R18, UR46 ;  /* 0x0000002e12127c20 */ /* 0x000fc80008400000 */
[----:B------:R-:W-:Y:S01]  /*154d0*/  FFMA R18, R67, UR47, R18 ;  /* 0x0000002f43127c23 */ /* 0x000fe20008000012 */
[----:B------:R-:W-:Y:S01]  /*154e0*/  LOP3.LUT R12, R12, 0xffffffef, RZ, 0xc0, !PT ;  /* 0xffffffef0c0c7812 */ /* 0x000fe200078ec0ff */
[----:B------:R-:W2:Y:S03]  /*154f0*/  LDL.LU R67, [R1+0xb0] ;  /* 0x0000b00001437983 */ /* 0x000ea60000300800 */
[----:B------:R-:W-:-:S05]  /*15500*/  F2FP.SATFINITE.E4M3.F32.PACK_AB_MERGE_C R18, RZ, R18, RZ ;  /* 0x00000012ff12723e */ /* 0x000fca00048070ff */
[----:B------:R0:W-:Y:S01]  /*15510*/  @!P0 STG.E.U8 desc[UR54][R20.64+0x11], R18 ;  /* 0x0000111214008986 */ /* 0x0001e2000c101136 */
[----:B------:R-:W-:-:S13]  /*15520*/  ISETP.LT.OR P0, PT, R30, 0x2a, !P6 ;  /* 0x0000002a1e00780c */ /* 0x000fda0007701670 */
[----:B0-----:R-:W0:Y:S02]  /*15530*/  @!P0 LDC.64 R18, c[0x0][0x5c0] ;  /* 0x00017000ff128b82 */ /* 0x001e240000000a00 */
[--C-:B0-----:R-:W-:Y:S02]  /*15540*/  @!P0 IADD3 R48, P2, P5, R26, UR8, R18.reuse ;  /* 0x000000081a308c10 */ /* 0x101fe4000fd5e012 */
[----:B------:R-:W-:-:S06]  /*15550*/  PRMT R18, RZ, 0x7610, R18 ;  /* 0x00007610ff127816 */ /* 0x000fcc0000000012 */
[----:B------:R-:W3:Y:S01]  /*15560*/  @!P4 LDG.E.U8 R18, desc[UR54][R6.64+0x18] ;  /* 0x000018360612c981 */ /* 0x000ee2000c1e1100 */
[----:B------:R-:W-:Y:S02]  /*15570*/  @P1 LOP3.LUT R12, R12, 0x10, RZ, 0xfc, !PT ;  /* 0x000000100c0c1812 */ /* 0x000fe400078efcff */
[----:B------:R-:W-:-:S04]  /*15580*/  LOP3.LUT P1, RZ, R0, 0x80000000, RZ, 0xc0, !PT ;  /* 0x8000000000ff7812 */ /* 0x000fc8000782c0ff */
[----:B------:R-:W-:Y:S02]  /*15590*/  ISETP.LT.OR P6, PT, R30, 0x21, !P1 ;  /* 0x000000211e00780c */ /* 0x000fe40004fc1670 */
[----:B------:R-:W-:Y:S02]  /*155a0*/  @!P0 IADD3.X R49, R32, UR7, R19, P2, P5 ;  /* 0x0000000720318c10 */ /* 0x000fe400097ea413 */
[----:B---3--:R-:W-:-:S04]  /*155b0*/  LOP3.LUT R18, R18, 0xff, RZ, 0xc0, !PT ;  /* 0x000000ff12127812 */ /* 0x008fc800078ec0ff */
[----:B------:R-:W-:-:S05]  /*155c0*/  F2FP.F16.E4M3.UNPACK_B R18, R18 ;  /* 0x00000012ff12723e */ /* 0x000fca00020006ff */
[----:B------:R-:W-:-:S05]  /*155d0*/  HADD2.F32 R18, -RZ, R18.H0_H0 ;  /* 0x20000012ff127230 */ /* 0x000fca0000004100 */
[----:B------:R-:W-:-:S04]  /*155e0*/  FMUL R18, R18, UR46 ;  /* 0x0000002e12127c20 */ /* 0x000fc80008400000 */
[----:B------:R-:W-:Y:S02]  /*155f0*/  FFMA R20, R66, UR47, R18 ;  /* 0x0000002f42147c23 */ /* 0x000fe40008000012 */
[----:B------:R-:W0:Y:S01]  /*15600*/  @!P6 LDC.64 R18, c[0x0][0x5c0] ;  /* 0x00017000ff12eb82 */ /* 0x000e220000000a00 */
[----:B------:R-:W-:Y:S01]  /*15610*/  IMAD.U32 R21, RZ, RZ, UR8 ;  /* 0x00000008ff157e24 */ /* 0x000fe2000f8e00ff */
[----:B------:R-:W3:Y:S01]  /*15620*/  LDL.LU R66, [R1+0xb4] ;  /* 0x0000b40001427983 */ /* 0x000ee20000300800 */
[----:B0-----:R-:W-:-:S04]  /*15630*/  @!P6 IADD3 R46, P2, P5, R26, UR6, R18 ;  /* 0x000000061a2eec10 */ /* 0x001fc8000fd5e012 */
[----:B------:R-:W-:Y:S02]  /*15640*/  @!P6 IADD3.X R47, R32, UR5, R19, P2, P5 ;  /* 0x00000005202fec10 */ /* 0x000fe400097ea413 */
[----:B------:R-:W-:-:S13]  /*15650*/  ISETP.LT.OR P2, PT, R30, 0x22, !P1 ;  /* 0x000000221e00780c */ /* 0x000fda0004f41670 */
[----:B------:R-:W0:Y:S01]  /*15660*/  @!P2 LDC.64 R18, c[0x0][0x5c0] ;  /* 0x00017000ff12ab82 */ /* 0x000e220000000a00 */
[----:B------:R-:W-:-:S05]  /*15670*/  F2FP.SATFINITE.E4M3.F32.PACK_AB_MERGE_C R20, RZ, R20, RZ ;  /* 0x00000014ff14723e */ /* 0x000fca00048070ff */
[----:B------:R1:W-:Y:S01]  /*15680*/  @!P4 STG.E.U8 desc[UR54][R36.64+0x18], R20 ;  /* 0x000018142400c986 */ /* 0x0003e2000c101136 */
[--C-:B0-----:R-:W-:Y:S02]  /*15690*/  @!P2 IADD3 R44, P4, P5, R26, UR6, R18.reuse ;  /* 0x000000061a2cac10 */ /* 0x101fe4000fd9e012 */
[----:B------:R-:W-:-:S06]  /*156a0*/  PRMT R18, RZ, 0x7610, R18 ;  /* 0x00007610ff127816 */ /* 0x000fcc0000000012 */
[----:B------:R-:W4:Y:S01]  /*156b0*/  @!P3 LDG.E.U8 R18, desc[UR54][R6.64+0x19] ;  /* 0x000019360612b981 */ /* 0x000f22000c1e1100 */
[----:B------:R-:W-:Y:S02]  /*156c0*/  ISETP.GE.AND P6, PT, R31, 0x109, PT ;  /* 0x000001091f00780c */ /* 0x000fe40003fc6270 */
[----:B------:R-:W-:Y:S01]  /*156d0*/  @!P2 IADD3.X R45, R32, UR5, R19, P4, P5 ;  /* 0x00000005202dac10 */ /* 0x000fe2000a7ea413 */
[----:B-1----:R-:W-:Y:S01]  /*156e0*/  IMAD.U32 R20, RZ, RZ, UR7 ;  /* 0x00000007ff147e24 */ /* 0x002fe2000f8e00ff */
        /* <DEDUP_REMOVED lines=15> */
[----:B------:R-:W4:Y:S01]  /*157e0*/  @!P3 LDG.E.U8 R20, desc[UR54][R8.64+0x18] ;  /* 0x000018360814b981 */ /* 0x000f22000c1e1100 */
[----:B------:R-:W-:Y:S01]  /*157f0*/  ISETP.LT.OR P4, PT, R30, 0x1a, !P6 ;  /* 0x0000001a1e00780c */ /* 0x000fe20007781670 */
[----:B------:R-:W-:-:S12]  /*15800*/  IMAD.U32 R21, RZ, RZ, UR8 ;  /* 0x00000008ff157e24 */ /* 0x000fd8000f8e00ff */
[----:B------:R-:W-:Y:S02]  /*15810*/  @!P4 IADD3 R21, P5, P6, R21, UR11, R26 ;  /* 0x0000000b1515cc10 */ /* 0x000fe4000febe01a */
        /* <DEDUP_REMOVED lines=15> */
[----:B------:R-:W4:Y:S01]  /*15910*/  @!P4 LDG.E.U8 R20, desc[UR54][R8.64+0x19] ;  /* 0x000019360814c981 */ /* 0x000f22000c1e1100 */
[----:B------:R-:W-:-:S04]  /*15920*/  @P0 LOP3.LUT R0, R0, 0x10000000, RZ, 0xfc, !PT ;  /* 0x1000000000000812 */ /* 0x000fc800078efcff */
[----:B------:R-:W-:-:S04]  /*15930*/  LOP3.LUT R0, R0, 0xdfffffff, RZ, 0xc0, !PT ;  /* 0xdfffffff00007812 */ /* 0x000fc800078ec0ff */
[----:B------:R-:W-:Y:S02]  /*15940*/  @P2 LOP3.LUT R0, R0, 0x20000000, RZ, 0xfc, !PT ;  /* 0x2000000000002812 */ /* 0x000fe400078efcff */
[----:B------:R-:W-:-:S04]  /*15950*/  ISETP.GE.AND P2, PT, R31, 0x181, PT ;  /* 0x000001811f00780c */ /* 0x000fc80003f46270 */
[C---:B------:R-:W-:Y:S02]  /*15960*/  ISETP.LT.OR P3, PT, R30.reuse, 0x11, !P2 ;  /* 0x000000111e00780c */ /* 0x040fe40005761670 */
[----:B------:R-:W-:-:S11]  /*15970*/  ISETP.LT.OR P0, PT, R30, 0x29, !P1 ;  /* 0x000000291e00780c */ /* 0x000fd60004f01670 */
[----:B------:R-:W-:Y:S01]  /*15980*/  @!P3 IMAD R22, R25, 0x180, RZ ;  /* 0x000001801916b824 */ /* 0x000fe200078e02ff */
[----:B----4-:R-:W-:-:S04]  /*15990*/  LOP3.LUT R20, R20, 0xff, RZ, 0xc0, !PT ;  /* 0x000000ff14147812 */ /* 0x010fc800078ec0ff */
[----:B------:R-:W-:-:S05]  /*159a0*/  F2FP.F16.E4M3.UNPACK_B R20, R20 ;  /* 0x00000014ff14723e */ /* 0x000fca00020006ff */
[----:B------:R-:W-:-:S05]  /*159b0*/  HADD2.F32 R20, -RZ, R20.H0_H0 ;  /* 0x20000014ff147230 */ /* 0x000fca0000004100 */
[----:B------:R-:W-:-:S04]  /*159c0*/  FMUL R20, R20, UR46 ;  /* 0x0000002e14147c20 */ /* 0x000fc80008400000 */
[----:B--2---:R-:W-:Y:S02]  /*159d0*/  FFMA R20, R67, UR47, R20 ;  /* 0x0000002f43147c23 */ /* 0x004fe40008000014 */
[----:B------:R-:W2:Y:S03]  /*159e0*/  LDL.LU R67, [R1+0xc0] ;  /* 0x0000c00001437983 */ /* 0x000ea60000300800 */
[----:B------:R-:W-:-:S05]  /*159f0*/  F2FP.SATFINITE.E4M3.F32.PACK_AB_MERGE_C R20, RZ, R20, RZ ;  /* 0x00000014ff14723e */ /* 0x000fca00048070ff */
[----:B------:R0:W-:Y:S02]  /*15a00*/  @!P4 STG.E.U8 desc[UR54][R18.64+0x19], R20 ;  /* 0x000019141200c986 */ /* 0x0001e4000c101136 */
[----:B0-----:R-:W0:Y:S01]  /*15a10*/  @!P3 LDC.64 R20, c[0x0][0x5c0] ;  /* 0x00017000ff14bb82 */ /* 0x001e220000000a00 */
[----:B------:R-:W-:Y:S02]  /*15a20*/  @!P3 IMAD.MOV.U32 R18, RZ, RZ, R26 ;  /* 0x000000ffff12b224 */ /* 0x000fe400078e001a */
[----:B------:R-:W-:Y:S02]  /*15a30*/  @!P3 IMAD.MOV.U32 R19, RZ, RZ, R32 ;  /* 0x000000ffff13b224 */ /* 0x000fe400078e0020 */
[----:B------:R-:W-:-:S03]  /*15a40*/  @!P3 IMAD.WIDE.U32 R18, R24, 0x180, R18 ;  /* 0x000001801812b825 */ /* 0x000fc600078e0012 */
[----:B0-----:R-:W-:-:S04]  /*15a50*/  @!P3 IADD3 R20, P4, R18, R20, RZ ;  /* 0x000000141214b210 */ /* 0x001fc80007f9e0ff */
[----:B------:R-:W-:Y:S02]  /*15a60*/  @!P3 IADD3.X R21, R21, R19, R22, P4, !PT ;  /* 0x000000131515b210 */ /* 0x000fe400027fe416 */
        /* <DEDUP_REMOVED lines=10> */
[----:B---3--:R-:W-:Y:S01]  /*15b10*/  FFMA R18, R66, UR47, R18 ;  /* 0x0000002f42127c23 */ /* 0x008fe20008000012 */
[----:B------:R-:W-:Y:S01]  /*15b20*/  LOP3.LUT P6, RZ, R12, 0x400, RZ, 0xc0, !PT ;  /* 0x000004000cff7812 */ /* 0x000fe200078cc0ff */
[----:B------:R-:W3:Y:S03]  /*15b30*/  LDL.LU R66, [R1+0xc4] ;  /* 0x0000c40001427983 */ /* 0x000ee60000300800 */
        /* <DEDUP_REMOVED lines=10> */
[----:B------:R-:W0:Y:S02]  /*15be0*/  @!P0 LDC.64 R18, c[0x0][0x5c0] ;  /* 0x00017000ff128b82 */ /* 0x000e240000000a00 */
[--C-:B0-----:R-:W-:Y:S02]  /*15bf0*/  @!P0 IADD3 R22, P4, P5, R26, UR6, R18.reuse ;  /* 0x000000061a168c10 */ /* 0x101fe4000fd9e012 */
[----:B------:R-:W-:-:S06]  /*15c00*/  PRMT R18, RZ, 0x7610, R18 ;  /* 0x00007610ff127816 */ /* 0x000fcc0000000012 */
[----:B------:R-:W4:Y:S01]  /*15c10*/  @!P3 LDG.E.U8 R18, desc[UR54][R14.64+0x11] ;  /* 0x000011360e12b981 */ /* 0x000f22000c1e1100 */
[----:B------:R-:W-:Y:S02]  /*15c20*/  LOP3.LUT R0, R0, 0xbfffffff, RZ, 0xc0, !PT ;  /* 0xbfffffff00007812 */ /* 0x000fe400078ec0ff */
[----:B------:R-:W-:Y:S02]  /*15c30*/  @!P0 IADD3.X R23, R32, UR5, R19, P4, P5 ;  /* 0x0000000520178c10 */ /* 0x000fe4000a7ea413 */
[----:B------:R-:W-:Y:S02]  /*15c40*/  ISETP.GE.AND P0, PT, R31, 0x101, PT ;  /* 0x000001011f00780c */ /* 0x000fe40003f06270 */
[----:B------:R-:W-:Y:S02]  /*15c50*/  @P6 LOP3.LUT R0, R0, 0x40000000, RZ, 0xfc, !PT ;  /* 0x4000000000006812 */ /* 0x000fe400078efcff */
[----:B------:R-:W-:Y:S02]  /*15c60*/  ISETP.LT.OR P6, PT, R30, 0x21, !P0 ;  /* 0x000000211e00780c */ /* 0x000fe400047c1670 */
[----:B------:R-:W-:-:S02]  /*15c70*/  LOP3.LUT P5, RZ, R12, 0x800, RZ, 0xc0, !PT ;  /* 0x000008000cff7812 */ /* 0x000fc400078ac0ff */
        /* <DEDUP_REMOVED lines=8> */
[----:B------:R0:W-:Y:S02]  /*15d00*/  @!P3 STG.E.U8 desc[UR54][R20.64+0x11], R18 ;  /* 0x000011121400b986 */ /* 0x0001e4000c101136 */
[----:B0-----:R-:W0:Y:S02]  /*15d10*/  @!P6 LDC.64 R18, c[0x0][0x5c0] ;  /* 0x00017000ff12eb82 */ /* 0x001e240000000a00 */
[--C-:B0-----:R-:W-:Y:S02]  /*15d20*/  @!P6 IADD3 R38, P3, P4, R26, UR11, R18.reuse ;  /* 0x0000000b1a26ec10 */ /* 0x101fe4000fc7e012 */
[----:B------:R-:W-:-:S06]  /*15d30*/  PRMT R18, RZ, 0x7610, R18 ;  /* 0x00007610ff127816 */ /* 0x000fcc0000000012 */
[----:B------:R-:W4:Y:S01]  /*15d40*/  @!P5 LDG.E.U8 R18, desc[UR54][R16.64+0x10] ;  /* 0x000010361012d981 */ /* 0x000f22000c1e1100 */
[----:B------:R-:W-:Y:S02]  /*15d50*/  @P6 LOP3.LUT R12, R12, 0x200, RZ, 0xfc, !PT ;  /* 0x000002000c0c6812 */ /* 0x000fe400078efcff */
[----:B------:R-:W-:Y:S02]  /*15d60*/  @!P6 IADD3.X R39, R32, UR10, R19, P3, P4 ;  /* 0x0000000a2027ec10 */ /* 0x000fe40009fe8413 */
[----:B------:R-:W-:Y:S02]  /*15d70*/  ISETP.LT.OR P6, PT, R30, 0x22, !P0 ;  /* 0x000000221e00780c */ /* 0x000fe400047c1670 */
[----:B------:R-:W-:-:S11]  /*15d80*/  LOP3.LUT R12, R12, 0xfffffeff, RZ, 0xc0, !PT ;  /* 0xfffffeff0c0c7812 */ /* 0x000fd600078ec0ff */
[----:B------:R-:W-:Y:S02]  /*15d90*/  @P6 LOP3.LUT R12, R12, 0x100, RZ, 0xfc, !PT ;  /* 0x000001000c0c6812 */ /* 0x000fe400078efcff */
[----:B----4-:R-:W-:-:S04]  /*15da0*/  LOP3.LUT R18, R18, 0xff, RZ, 0xc0, !PT ;  /* 0x000000ff12127812 */ /* 0x010fc800078ec0ff */
[----:B------:R-:W-:-:S05]  /*15db0*/  F2FP.F16.E4M3.UNPACK_B R18, R18 ;  /* 0x00000012ff12723e */ /* 0x000fca00020006ff */
[----:B------:R-:W-:-:S05]  /*15dc0*/  HADD2.F32 R18, -RZ, R18.H0_H0 ;  /* 0x20000012ff127230 */ /* 0x000fca0000004100 */
[----:B------:R-:W-:-:S04]  /*15dd0*/  FMUL R18, R18, UR46 ;  /* 0x0000002e12127c20 */ /* 0x000fc80008400000 */
[----:B---3--:R-:W-:Y:S02]  /*15de0*/  FFMA R20, R66, UR47, R18 ;  /* 0x0000002f42147c23 */ /* 0x008fe40008000012 */
[----:B------:R-:W0:Y:S01]  /*15df0*/  @!P6 LDC.64 R18, c[0x0][0x5c0] ;  /* 0x00017000ff12eb82 */ /* 0x000e220000000a00 */
[----:B------:R-:W3:Y:S02]  /*15e00*/  LDL.LU R66, [R1+0xcc] ;  /* 0x0000cc0001427983 */ /* 0x000ee40000300800 */
[----:B------:R-:W-:Y:S02]  /*15e10*/  F2FP.SATFINITE.E4M3.F32.PACK_AB_MERGE_C R20, RZ, R20, RZ ;  /* 0x00000014ff14723e */ /* 0x000fe400048070ff */
[----:B0-----:R-:W-:-:S04]  /*15e20*/  @!P6 IADD3 R36, P3, P4, R26, UR11, R18 ;  /* 0x0000000b1a24ec10 */ /* 0x001fc8000fc7e012 */
[----:B------:R-:W-:Y:S02]  /*15e30*/  @!P6 IADD3.X R37, R32, UR10, R19, P3, P4 ;  /* 0x0000000a2025ec10 */ /* 0x000fe40009fe8413 */
[----:B------:R-:W-:Y:S02]  /*15e40*/  LOP3.LUT P6, RZ, R0, 0x40000000, RZ, 0xc0, !PT ;  /* 0x4000000000ff7812 */ /* 0x000fe400078cc0ff */
[----:B------:R-:W-:Y:S01]  /*15e50*/  PRMT R18, RZ, 0x7610, R18 ;  /* 0x00007610ff127816 */ /* 0x000fe20000000012 */
[----:B------:R0:W-:Y:S10]  /*15e60*/  @!P5 STG.E.U8 desc[UR54][R64.64+0x10], R20 ;  /* 0x000010144000d986 */ /* 0x0001f4000c101136 */
[----:B------:R-:W4:Y:S01]  /*15e70*/  @!P6 LDG.E.U8 R18, desc[UR54][R16.64+0x11] ;  /* 0x000011361012e981 */ /* 0x000f22000c1e1100 */
[----:B------:R-:W-:-:S13]  /*15e80*/  ISETP.LT.OR P3, PT, R30, 0x19, !P2 ;  /* 0x000000191e00780c */ /* 0x000fda0005761670 */
[----:B0-----:R-:W0:Y:S01]  /*15e90*/  @!P3 LDC.64 R20, c[0x0][0x5c0] ;  /* 0x00017000ff14bb82 */ /* 0x001e220000000a00 */
[----:B------:R-:W-:Y:S02]  /*15ea0*/  @!P3 IMAD.MOV.U32 R19, RZ, RZ, R32 ;  /* 0x000000ffff13b224 */ /* 0x000fe400078e0020 */
        /* <DEDUP_REMOVED lines=10> */
[----:B-1----:R-:W-:-:S04]  /*15f50*/  @!P3 IMAD.MOV.U32 R18, RZ, RZ, R26 ;  /* 0x000000ffff12b224 */ /* 0x002fc800078e001a */
        /* <DEDUP_REMOVED lines=30> */
[----:B------:R-:W-:-:S04]  /*16140*/  @P6 LOP3.LUT R12, R12, 0x800, RZ, 0xfc, !PT ;  /* 0x000008000c0c6812 */ /* 0x000fc800078efcff */
[----:B------:R-:W-:Y:S02]  /*16150*/  LOP3.LUT R12, R12, 0xfffffbff, RZ, 0xc0, !PT ;  /* 0xfffffbff0c0c7812 */ /* 0x000fe400078ec0ff */
[----:B------:R-:W-:Y:S02]  /*16160*/  @!P0 IADD3.X R35, R32, UR10, R19, P4, P5 ;  /* 0x0000000a20238c10 */ /* 0x000fe4000a7ea413 */
[----:B------:R-:W-:Y:S02]  /*16170*/  @P0 LOP3.LUT R12, R12, 0x400, RZ, 0xfc, !PT ;  /* 0x000004000c0c0812 */ /* 0x000fe400078efcff */
[----:B------:R-:W-:-:S04]  /*16180*/  ISETP.GE.AND P0, PT, R31, 0x9, PT ;  /* 0x000000091f00780c */ /* 0x000fc80003f06270 */
[----:B------:R-:W-:Y:S02]  /*16190*/  ISETP.LT.OR P2, PT, R30, 0x31, !P0 ;  /* 0x000000311e00780c */ /* 0x000fe40004741670 */
[----:B------:R-:W-:Y:S02]  /*161a0*/  LOP3.LUT P5, RZ, R12, 0x1000, RZ, 0xc0, !PT ;  /* 0x000010000cff7812 */ /* 0x000fe400078ac0ff */
[----:B----4-:R-:W-:-:S04]  /*161b0*/  LOP3.LUT R18, R18, 0xff, RZ, 0xc0, !PT ;  /* 0x000000ff12127812 */ /* 0x010fc800078ec0ff */
[----:B------:R-:W-:-:S05]  /*161c0*/  F2FP.F16.E4M3.UNPACK_B R18, R18 ;  /* 0x00000012ff12723e */ /* 0x000fca00020006ff */
[----:B------:R-:W-:-:S05]  /*161d0*/  HADD2.F32 R18, -RZ, R18.H0_H0 ;  /* 0x20000012ff127230 */ /* 0x000fca0000004100 */
[----:B------:R-:W-:-:S04]  /*161e0*/  FMUL R18, R18, UR46 ;  /* 0x0000002e12127c20 */ /* 0x000fc80008400000 */
[----:B--2---:R-:W-:Y:S01]  /*161f0*/  FFMA R18, R67, UR47, R18 ;  /* 0x0000002f43127c23 */ /* 0x004fe20008000012 */
[----:B------:R-:W-:Y:S01]  /*16200*/  LOP3.LUT P6, RZ, R12, 0x80, RZ, 0xc0, !PT ;  /* 0x000000800cff7812 */ /* 0x000fe200078cc0ff */
[----:B------:R-:W2:Y:S03]  /*16210*/  LDL.LU R67, [R1+0xd8] ;  /* 0x0000d80001437983 */ /* 0x000ea60000300800 */
[----:B------:R-:W-:-:S05]  /*16220*/  F2FP.SATFINITE.E4M3.F32.PACK_AB_MERGE_C R18, RZ, R18, RZ ;  /* 0x00000012ff12723e */ /* 0x000fca00048070ff */
[----:B------:R0:W-:Y:S02]  /*16230*/  @!P3 STG.E.U8 desc[UR54][R20.64+0x19], R18 ;  /* 0x000019121400b986 */ /* 0x0001e4000c101136 */
[----:B0-----:R-:W0:Y:S02]  /*16240*/  @!P2 LDC.64 R18, c[0x0][0x5c0] ;  /* 0x00017000ff12ab82 */ /* 0x001e240000000a00 */
[--C-:B0-----:R-:W-:Y:S02]  /*16250*/  @!P2 IADD3 R82, P3, P4, R26, UR8, R18.reuse ;  /* 0x000000081a52ac10 */ /* 0x101fe4000fc7e012 */
[----:B------:R-:W-:-:S06]  /*16260*/  PRMT R18, RZ, 0x7610, R18 ;  /* 0x00007610ff127816 */ /* 0x000fcc0000000012 */
[----:B------:R-:W4:Y:S01]  /*16270*/  @!P5 LDG.E.U8 R18, desc[UR54][R16.64+0x18] ;  /* 0x000018361012d981 */ /* 0x000f22000c1e1100 */
[----:B------:R-:W-:Y:S02]  /*16280*/  LOP3.LUT R12, R12, 0xffffbfff, RZ, 0xc0, !PT ;  /* 0xffffbfff0c0c7812 */ /* 0x000fe400078ec0ff */
[----:B------:R-:W-:Y:S02]  /*16290*/  @!P2 IADD3.X R83, R32, UR7, R19, P3, P4 ;  /* 0x000000072053ac10 */ /* 0x000fe40009fe8413 */
[----:B------:R-:W-:Y:S02]  /*162a0*/  @P2 LOP3.LUT R12, R12, 0x4000, RZ, 0xfc, !PT ;  /* 0x000040000c0c2812 */ /* 0x000fe400078efcff */
[----:B------:R-:W-:Y:S02]  /*162b0*/  ISETP.LT.OR P2, PT, R30, 0x32, !P0 ;  /* 0x000000321e00780c */ /* 0x000fe40004741670 */
[----:B----4-:R-:W-:-:S04]  /*162c0*/  LOP3.LUT R18, R18, 0xff, RZ, 0xc0, !PT ;  /* 0x000000ff12127812 */ /* 0x010fc800078ec0ff */
[----:B------:R-:W-:-:S05]  /*162d0*/  F2FP.F16.E4M3.UNPACK_B R18, R18 ;  /* 0x00000012ff12723e */ /* 0x000fca00020006ff */
[----:B------:R-:W-:-:S05]  /*162e0*/  HADD2.F32 R18, -RZ, R18.H0_H0 ;  /* 0x20000012ff127230 */ /* 0x000fca0000004100 */
[----:B------:R-:W-:-:S04]  /*162f0*/  FMUL R18, R18, UR46 ;  /* 0x0000002e12127c20 */ /* 0x000fc80008400000 */
[----:B---3--:R-:W-:Y:S02]  /*16300*/  FFMA R20, R66, UR47, R18 ;  /* 0x0000002f42147c23 */ /* 0x008fe40008000012 */
[----:B------:R-:W0:Y:S01]  /*16310*/  @!P2 LDC.64 R18, c[0x0][0x5c0] ;  /* 0x00017000ff12ab82 */ /* 0x000e220000000a00 */
[----:B------:R-:W-:Y:S01]  /*16320*/  LOP3.LUT R12, R12, 0xffffdfff, RZ, 0xc0, !PT ;  /* 0xffffdfff0c0c7812 */ /* 0x000fe200078ec0ff */
[----:B------:R-:W3:Y:S01]  /*16330*/  LDL.LU R66, [R1+0xdc] ;  /* 0x0000dc0001427983 */ /* 0x000ee20000300800 */
        /* <DEDUP_REMOVED lines=13> */
[----:B------:R-:W-:Y:S02]  /*16410*/  ISETP.LT.OR P5, PT, R30, 0x3a, !P0 ;  /* 0x0000003a1e00780c */ /* 0x000fe400047a1670 */
[----:B------:R-:W-:Y:S02]  /*16420*/  ISETP.GE.AND P0, PT, R31, 0x1, PT ;  /* 0x000000011f00780c */ /* 0x000fe40003f06270 */
        /* <DEDUP_REMOVED lines=31> */
[----:B------:R-:W-:Y:S01]  /*16620*/  @!P3 IMAD.X R19, R32, 0x1, R19, P4 ;  /* 0x000000012013b824 */ /* 0x000fe200020e0613 */
[----:B------:R-:W-:Y:S02]  /*16630*/  ISETP.LT.OR P4, PT, R30, 0x31, !P1 ;  /* 0x000000311e00780c */ /* 0x000fe40004f81670 */
[----:B------:R-:W-:Y:S02]  /*16640*/  LOP3.LUT P2, RZ, R0, 0x20000000, RZ, 0xc0, !PT ;  /* 0x2000000000ff7812 */ /* 0x000fe4000784c0ff */
[----:B------:R-:W-:Y:S02]  /*16650*/  @P5 LOP3.LUT R12, R12, 0x80, RZ, 0xfc, !PT ;  /* 0x000000800c0c5812 */ /* 0x000fe400078efcff */
[----:B------:R-:W-:-:S07]  /*16660*/  LOP3.LUT R0, R0, 0xffefffff, RZ, 0xc0, !PT ;  /* 0xffefffff00007812 */ /* 0x000fce00078ec0ff */
[----:B------:R-:W-:Y:S02]  /*16670*/  @P4 LOP3.LUT R0, R0, 0x100000, RZ, 0xfc, !PT ;  /* 0x0010000000004812 */ /* 0x000fe400078efcff */
        /* <DEDUP_REMOVED lines=10> */
[----:B0-----:R-:W-:-:S04]  /*16720*/  @!P4 IADD3 R100, P3, P5, R26, UR6, R18 ;  /* 0x000000061a64cc10 */ /* 0x001fc8000fd7e012 */
[----:B------:R-:W-:Y:S02]  /*16730*/  @!P4 IADD3.X R101, R32, UR5, R19, P3, P5 ;  /* 0x000000052065cc10 */ /* 0x000fe40009fea413 */
[----:B------:R-:W-:Y:S02]  /*16740*/  LOP3.LUT P4, RZ, R12, 0x20, RZ, 0xc0, !PT ;  /* 0x000000200cff7812 */ /* 0x000fe4000788c0ff */
[----:B------:R-:W-:-:S11]  /*16750*/  PRMT R18, RZ, 0x7610, R18 ;  /* 0x00007610ff127816 */ /* 0x000fd60000000012 */
[----:B------:R-:W4:Y:S01]  /*16760*/  @!P4 LDG.E.U8 R18, desc[UR54][R10.64+0x20] ;  /* 0x000020360a12c981 */ /* 0x000f22000c1e1100 */
[----:B------:R-:W-:-:S13]  /*16770*/  ISETP.LT.OR P3, PT, R30, 0x32, !P1 ;  /* 0x000000321e00780c */ /* 0x000fda0004f61670 */
[----:B------:R-:W-:Y:S02]  /*16780*/  @P3 LOP3.LUT R0, R0, 0x200000, RZ, 0xfc, !PT ;  /* 0x0020000000003812 */ /* 0x000fe400078efcff */
[----:B------:R-:W-:Y:S02]  /*16790*/  LOP3.LUT P0, RZ, R12, 0x1, RZ, 0xc0, !PT ;  /* 0x000000010cff7812 */ /* 0x000fe4000780c0ff */
        /* <DEDUP_REMOVED lines=8> */
[----:B0-----:R-:W-:-:S04]  /*16820*/  @!P3 IADD3 R98, P5, P6, R26, UR6, R18 ;  /* 0x000000061a62bc10 */ /* 0x001fc8000febe012 */
[----:B------:R-:W-:Y:S02]  /*16830*/  @!P3 IADD3.X R99, R32, UR5, R19, P5, P6 ;  /* 0x000000052063bc10 */ /* 0x000fe4000afec413 */
[----:B------:R-:W-:-:S13]  /*16840*/  ISETP.LT.OR P3, PT, R30, 0x39, !P1 ;  /* 0x000000391e00780c */ /* 0x000fda0004f61670 */
[----:B------:R-:W0:Y:S01]  /*16850*/  @!P3 LDC.64 R18, c[0x0][0x5c0] ;  /* 0x00017000ff12bb82 */ /* 0x000e220000000a00 */
[----:B------:R-:W-:-:S05]  /*16860*/  F2FP.SATFINITE.E4M3.F32.PACK_AB_MERGE_C R20, RZ, R20, RZ ;  /* 0x00000014ff14723e */ /* 0x000fca00048070ff */
[----:B------:R-:W-:Y:S01]  /*16870*/  @!P4 STG.E.U8 desc[UR54][R54.64+0x20], R20 ;  /* 0x000020143600c986 */ /* 0x000fe2000c101136 */
[--C-:B0-----:R-:W-:Y:S02]  /*16880*/  @!P3 IADD3 R112, P5, P6, R26, UR6, R18.reuse ;  /* 0x000000061a70bc10 */ /* 0x101fe4000febe012 */
[----:B------:R-:W-:-:S06]  /*16890*/  PRMT R18, RZ, 0x7610, R18 ;  /* 0x00007610ff127816 */ /* 0x000fcc0000000012 */
[----:B------:R-:W4:Y:S01]  /*168a0*/  @!P0 LDG.E.U8 R18, desc[UR54][R10.64+0x21] ;  /* 0x000021360a128981 */ /* 0x000f22000c1e1100 */
[----:B------:R-:W-:Y:S02]  /*168b0*/  @!P3 IADD3.X R113, R32, UR5, R19, P5, P6 ;  /* 0x000000052071bc10 */ /* 0x000fe4000afec413 */
[----:B------:R-:W-:Y:S02]  /*168c0*/  @P3 LOP3.LUT R12, R12, 0x20, RZ, 0xfc, !PT ;  /* 0x000000200c0c3812 */ /* 0x000fe400078efcff */
        /* <DEDUP_REMOVED lines=32> */
[----:B------:R-:W-:Y:S02]  /*16ad0*/  ISETP.GE.AND P4, PT, R31, 0x101, PT ;  /* 0x000001011f00780c */ /* 0x000fe40003f86270 */
[----:B------:R-:W-:Y:S02]  /*16ae0*/  @P0 LOP3.LUT R12, R12, 0x1, RZ, 0xfc, !PT ;  /* 0x000000010c0c0812 */ /* 0x000fe400078efcff */
[----:B------:R-:W-:Y:S02]  /*16af0*/  ISETP.LT.OR P0, PT, R30, 0x31, !P4 ;  /* 0x000000311e00780c */ /* 0x000fe40006701670 */
[----:B0-----:R-:W-:-:S05]  /*16b00*/  @!P5 IADD3 R18, P6, R26, R18, RZ ;  /* 0x000000121a12d210 */ /* 0x001fca0007fde0ff */
[----:B------:R-:W-:Y:S01]  /*16b10*/  @!P5 IMAD.X R19, R32, 0x1, R19, P6 ;  /* 0x000000012013d824 */ /* 0x000fe200030e0613 */
[----:B------:R-:W-:-:S04]  /*16b20*/  LOP3.LUT R0, R0, 0xfeffffff, RZ, 0xc0, !PT ;  /* 0xfeffffff00007812 */ /* 0x000fc800078ec0ff */
[----:B------:R-:W-:Y:S02]  /*16b30*/  @P3 LOP3.LUT R0, R0, 0x1000000, RZ, 0xfc, !PT ;  /* 0x0100000000003812 */ /* 0x000fe400078efcff */
[----:B------:R-:W-:Y:S02]  /*16b40*/  LOP3.LUT P3, RZ, R12, 0x10, RZ, 0xc0, !PT ;  /* 0x000000100cff7812 */ /* 0x000fe4000786c0ff */
        /* <DEDUP_REMOVED lines=31> */
[----:B------:R-:W0:Y:S01]  /*16d40*/  @!P3 LDC.64 R18, c[0x0][0x5c0] ;  /* 0x00017000ff12bb82 */ /* 0x000e220000000a00 */
[----:B------:R-:W-:Y:S02]  /*16d50*/  LOP3.LUT P0, RZ, R0, 0x10000000, RZ, 0xc0, !PT ;  /* 0x1000000000ff7812 */ /* 0x000fe4000780c0ff */
[--C-:B0-----:R-:W-:Y:S02]  /*16d60*/  @!P3 IADD3 R90, P5, P6, R26, UR11, R18.reuse ;  /* 0x0000000b1a5abc10 */ /* 0x101fe4000febe012 */
[----:B------:R-:W-:-:S09]  /*16d70*/  PRMT R18, RZ, 0x7610, R18 ;  /* 0x00007610ff127816 */ /* 0x000fd20000000012 */
[----:B------:R-:W4:Y:S01]  /*16d80*/  @!P0 LDG.E.U8 R18, desc[UR54][R10.64+0x29] ;  /* 0x000029360a128981 */ /* 0x000f22000c1e1100 */
[----:B------:R-:W-:Y:S02]  /*16d90*/  ISETP.LT.OR P4, PT, R30, 0x3a, !P4 ;  /* 0x0000003a1e00780c */ /* 0x000fe40006781670 */
[----:B------:R-:W-:Y:S02]  /*16da0*/  @!P3 IADD3.X R91, R32, UR10, R19, P5, P6 ;  /* 0x0000000a205bbc10 */ /* 0x000fe4000afec413 */
[----:B------:R-:W-:Y:S02]  /*16db0*/  @P3 LOP3.LUT R13, R13, 0x400, RZ, 0xfc, !PT ;  /* 0x000004000d0d3812 */ /* 0x000fe400078efcff */
[----:B------:R-:W-:Y:S02]  /*16dc0*/  ISETP.LT.OR P3, PT, R30, 0x21, !P1 ;  /* 0x000000211e00780c */ /* 0x000fe40004f61670 */
        /* <DEDUP_REMOVED lines=15> */
[----:B------:R-:W-:-:S04]  /*16ec0*/  ISETP.GE.AND P4, PT, R31, 0x9, PT ;  /* 0x000000091f00780c */ /* 0x000fc80003f86270 */
        /* <DEDUP_REMOVED lines=8> */
[----:B------:R-:W-:Y:S01]  /*16f50*/  IMAD.U32 R21, RZ, RZ, UR8 ;  /* 0x00000008ff157e24 */ /* 0x000fe2000f8e00ff */
[----:B------:R-:W-:Y:S01]  /*16f60*/  F2FP.SATFINITE.E4M3.F32.PACK_AB_MERGE_C R20, RZ, R20, RZ ;  /* 0x00000014ff14723e */ /* 0x000fe200048070ff */
[----:B------:R-:W3:Y:S04]  /*16f70*/  LDL.LU R66, [R1+0x104] ;  /* 0x0001040001427983 */ /* 0x000ee80000300800 */
[----:B------:R1:W-:Y:S01]  /*16f80*/  @!P3 STG.E.U8 desc[UR54][R46.64+0x20], R20 ;  /* 0x000020142e00b986 */ /* 0x0003e2000c101136 */
[----:B------:R-:W-:-:S02]  /*16f90*/  ISETP.LT.OR P3, PT, R30, 0x42, !P4 ;  /* 0x000000421e00780c */ /* 0x000fc40006761670 */
        /* <DEDUP_REMOVED lines=10> */
[----:B------:R-:W-:Y:S01]  /*17040*/  ISETP.GE.AND P3, PT, R31, 0x89, PT ;  /* 0x000000891f00780c */ /* 0x000fe20003f66270 */
[----:B-1----:R-:W-:Y:S01]  /*17050*/  IMAD.U32 R20, RZ, RZ, UR7 ;  /* 0x00000007ff147e24 */ /* 0x002fe2000f8e00ff */
[----:B----4-:R-:W-:-:S04]  /*17060*/  LOP3.LUT R18, R18, 0xff, RZ, 0xc0, !PT ;  /* 0x000000ff12127812 */ /* 0x010fc800078ec0ff */
[----:B------:R-:W-:-:S05]  /*17070*/  F2FP.F16.E4M3.UNPACK_B R18, R18 ;  /* 0x00000012ff12723e */ /* 0x000fca00020006ff */
[----:B------:R-:W-:-:S05]  /*17080*/  HADD2.F32 R18, -RZ, R18.H0_H0 ;  /* 0x20000012ff127230 */ /* 0x000fca0000004100 */
[----:B------:R-:W-:-:S04]  /*17090*/  FMUL R18, R18, UR46 ;  /* 0x0000002e12127c20 */ /* 0x000fc80008400000 */
[----:B--2---:R-:W-:Y:S01]  /*170a0*/  FFMA R18, R67, UR47, R18 ;  /* 0x0000002f43127c23 */ /* 0x004fe20008000012 */
[----:B------:R-:W-:Y:S01]  /*170b0*/  IMAD.U32 R33, RZ, RZ, UR7 ;  /* 0x00000007ff217e24 */ /* 0x000fe2000f8e00ff */
        /* <DEDUP_REMOVED lines=11> */
[C---:B------:R-:W-:Y:S02]  /*17170*/  ISETP.LT.OR P0, PT, R30.reuse, 0x22, !P3 ;  /* 0x000000221e00780c */ /* 0x040fe40005f01670 */
[----:B------:R-:W-:Y:S01]  /*17180*/  ISETP.LT.OR P3, PT, R30, 0x49, !P4 ;  /* 0x000000491e00780c */ /* 0x000fe20006761670 */
[----:B------:R-:W-:-:S10]  /*17190*/  IMAD.U32 R44, RZ, RZ, UR8 ;  /* 0x00000008ff2c7e24 */ /* 0x000fd4000f8e00ff */
[----:B------:R-:W-:-:S04]  /*171a0*/  @!P0 IADD3 R44, P5, P6, R44, UR6, R26 ;  /* 0x000000062c2c8c10 */ /* 0x000fc8000febe01a */
        /* <DEDUP_REMOVED lines=10> */
[----:B0-----:R-:W0:Y:S08]  /*17250*/  @!P3 LDC.64 R18, c[0x0][0x5c0] ;  /* 0x00017000ff12bb82 */ /* 0x001e300000000a00 */
[----:B------:R-:W1:Y:S01]  /*17260*/  @!P0 LDC.64 R20, c[0x0][0x5c0] ;  /* 0x00017000ff148b82 */ /* 0x000e620000000a00 */
[----:B0-----:R-:W-:-:S02]  /*17270*/  @!P3 IADD3 R120, P5, P6, R26, UR8, R18 ;  /* 0x000000081a78bc10 */ /* 0x001fc4000febe012 */
[----:B------:R-:W-:-:S06]  /*17280*/  PRMT R18, RZ, 0x7610, R18 ;  /* 0x00007610ff127816 */ /* 0x000fcc0000000012 */
[----:B------:R-:W4:Y:S01]  /*17290*/  @!P0 LDG.E.U8 R18, desc[UR54][R2.64+0x21] ;  /* 0x0000213602128981 */ /* 0x000f22000c1e1100 */
[----:B------:R-:W-:Y:S02]  /*172a0*/  @P3 LOP3.LUT R0, R0, 0x20, RZ, 0xfc, !PT ;  /* 0x0000002000003812 */ /* 0x000fe400078efcff */
[----:B------:R-:W-:Y:S02]  /*172b0*/  @!P3 IADD3.X R121, R32, UR7, R19, P5, P6 ;  /* 0x000000072079bc10 */ /* 0x000fe4000afec413 */
[----:B------:R-:W-:Y:S02]  /*172c0*/  ISETP.LT.OR P3, PT, R30, 0x4a, !P4 ;  /* 0x0000004a1e00780c */ /* 0x000fe40006761670 */
[----:B-1----:R-:W-:-:S05]  /*172d0*/  @!P0 IADD3 R20, P2, R44, R20, RZ ;  /* 0x000000142c148210 */ /* 0x002fca0007f5e0ff */
[----:B------:R-:W-:Y:S01]  /*172e0*/  @!P0 IMAD.X R21, R33, 0x1, R21, P2 ;  /* 0x0000000121158824 */ /* 0x000fe200010e0615 */
[----:B------:R-:W-:-:S05]  /*172f0*/  LOP3.LUT R13, R13, 0xbfffffff, RZ, 0xc0, !PT ;  /* 0xbfffffff0d0d7812 */ /* 0x000fca00078ec0ff */
[----:B------:R-:W-:Y:S02]  /*17300*/  @P3 LOP3.LUT R13, R13, 0x40000000, RZ, 0xfc, !PT ;  /* 0x400000000d0d3812 */ /* 0x000fe400078efcff */
[----:B----4-:R-:W-:-:S04]  /*17310*/  LOP3.LUT R18, R18, 0xff, RZ, 0xc0, !PT ;  /* 0x000000ff12127812 */ /* 0x010fc800078ec0ff */
[----:B------:R-:W-:-:S05]  /*17320*/  F2FP.F16.E4M3.UNPACK_B R18, R18 ;  /* 0x00000012ff12723e */ /* 0x000fca00020006ff */
[----:B------:R-:W-:-:S05]  /*17330*/  HADD2.F32 R18, -RZ, R18.H0_H0 ;  /* 0x20000012ff127230 */ /* 0x000fca0000004100 */
[----:B------:R-:W-:-:S04]  /*17340*/  FMUL R18, R18, UR46 ;  /* 0x0000002e12127c20 */ /* 0x000fc80008400000 */
[----:B--2---:R-:W-:Y:S01]  /*17350*/  FFMA R18, R67, UR47, R18 ;  /* 0x0000002f43127c23 */ /* 0x004fe20008000012 */
[----:B------:R-:W-:Y:S01]  /*17360*/  ISETP.LT.OR P5, PT, R30, 0x41, !P1 ;  /* 0x000000411e00780c */ /* 0x000fe20004fa1670 */
        /* <DEDUP_REMOVED lines=8> */
[----:B------:R-:W4:Y:S01]  /*173f0*/  @!P3 LDG.E.U8 R18, desc[UR54][R4.64+0x28] ;  /* 0x000028360412b981 */ /* 0x000f22000c1e1100 */
[----:B------:R-:W-:-:S04]  /*17400*/  LOP3.LUT R0, R0, 0xf7ffffff, RZ, 0xc0, !PT ;  /* 0xf7ffffff00007812 */ /* 0x000fc800078ec0ff */
        /* <DEDUP_REMOVED lines=8> */
[----:B------:R-:W-:Y:S01]  /*17490*/  ISETP.GE.AND P6, PT, R31, 0x89, PT ;  /* 0x000000891f00780c */ /* 0x000fe20003fc6270 */
[----:B------:R-:W-:Y:S01]  /*174a0*/  IMAD.U32 R21, RZ, RZ, UR8 ;  /* 0x00000008ff157e24 */ /* 0x000fe2000f8e00ff */
[----:B------:R-:W-:Y:S01]  /*174b0*/  F2FP.SATFINITE.E4M3.F32.PACK_AB_MERGE_C R20, RZ, R20, RZ ;  /* 0x00000014ff14723e */ /* 0x000fe200048070ff */
[----:B------:R-:W3:Y:S01]  /*174c0*/  LDL.LU R66, [R1+0x114] ;  /* 0x0001140001427983 */ /* 0x000ee20000300800 */
[----:B0-----:R-:W-:-:S04]  /*174d0*/  @!P5 IADD3 R116, P0, P2, R26, UR6, R18 ;  /* 0x000000061a74dc10 */ /* 0x001fc8000fa1e012 */
[----:B------:R-:W-:Y:S02]  /*174e0*/  @!P5 IADD3.X R117, R32, UR5, R19, P0, P2 ;  /* 0x000000052075dc10 */ /* 0x000fe400087e4413 */
[----:B------:R-:W0:Y:S01]  /*174f0*/  @!P4 LDC.64 R18, c[0x0][0x5c0] ;  /* 0x00017000ff12cb82 */ /* 0x000e220000000a00 */
[----:B------:R1:W-:Y:S01]  /*17500*/  @!P3 STG.E.U8 desc[UR54][R40.64+0x28], R20 ;  /* 0x000028142800b986 */ /* 0x0003e2000c101136 */
[----:B------:R-:W-:Y:S02]  /*17510*/  ISETP.LT.OR P3, PT, R30, 0x2a, !P1 ;  /* 0x0000002a1e00780c */ /* 0x000fe40004f61670 */
[--C-:B0-----:R-:W-:Y:S02]  /*17520*/  @!P4 IADD3 R114, P0, P2, R26, UR6, R18.reuse ;  /* 0x000000061a72cc10 */ /* 0x101fe4000fa1e012 */
[----:B------:R-:W-:-:S09]  /*17530*/  PRMT R18, RZ, 0x7610, R18 ;  /* 0x00007610ff127816 */ /* 0x000fd20000000012 */
[----:B------:R-:W4:Y:S01]  /*17540*/  @!P3 LDG.E.U8 R18, desc[UR54][R4.64+0x29] ;  /* 0x000029360412b981 */ /* 0x000f22000c1e1100 */
[----:B------:R-:W-:Y:S02]  /*17550*/  @!P4 IADD3.X R115, R32, UR5, R19, P0, P2 ;  /* 0x000000052073cc10 */ /* 0x000fe400087e4413 */
[----:B------:R-:W-:Y:S02]  /*17560*/  ISETP.LT.OR P2, PT, R30, 0x29, !P6 ;  /* 0x000000291e00780c */ /* 0x000fe40007741670 */
[----:B------:R-:W-:Y:S01]  /*17570*/  LOP3.LUT R13, R13, 0xefffffff, RZ, 0xc0, !PT ;  /* 0xefffffff0d0d7812 */ /* 0x000fe200078ec0ff */
[----:B-1----:R-:W-:-:S03]  /*17580*/  IMAD.U32 R20, RZ, RZ, UR7 ;  /* 0x00000007ff147e24 */ /* 0x002fc6000f8e00ff */
[----:B------:R-:W-:-:S07]  /*17590*/  @P5 LOP3.LUT R13, R13, 0x10000000, RZ, 0xfc, !PT ;  /* 0x100000000d0d5812 */ /* 0x000fce00078efcff */
[----:B------:R-:W-:-:S04]  /*175a0*/  @!P2 IADD3 R21, P0, P5, R21, UR6, R26 ;  /* 0x000000061515ac10 */ /* 0x000fc8000fd1e01a */
        /* <DEDUP_REMOVED lines=11> */
[----:B0-----:R-:W-:-:S05]  /*17660*/  @!P2 IADD3 R18, P0, R21, R18, RZ ;  /* 0x000000121512a210 */ /* 0x001fca0007f1e0ff */
[----:B------:R-:W-:Y:S01]  /*17670*/  @!P2 IMAD.X R19, R20, 0x1, R19, P0 ;  /* 0x000000011413a824 */ /* 0x000fe200000e0613 */
[----:B------:R-:W-:-:S06]  /*17680*/  PRMT R20, RZ, 0x7610, R20 ;  /* 0x00007610ff147816 */ /* 0x000fcc0000000014 */
[----:B------:R-:W4:Y:S01]  /*17690*/  @!P2 LDG.E.U8 R20, desc[UR54][R2.64+0x28] ;  /* 0x000028360214a981 */ /* 0x000f22000c1e1100 */
[----:B------:R-:W-:Y:S02]  /*176a0*/  @P4 LOP3.LUT R13, R13, 0x8000000, RZ, 0xfc, !PT ;  /* 0x080000000d0d4812 */ /* 0x000fe400078efcff */
[C---:B------:R-:W-:Y:S02]  /*176b0*/  ISETP.LT.OR P4, PT, R30.reuse, 0x49, !P1 ;  /* 0x000000491e00780c */ /* 0x040fe40004f81670 */
[----:B------:R-:W-:Y:S01]  /*176c0*/  ISETP.LT.OR P0, PT, R30, 0x2a, !P6 ;  /* 0x0000002a1e00780c */ /* 0x000fe20007701670 */
[----:B------:R-:W-:Y:S02]  /*176d0*/  IMAD.U32 R23, RZ, RZ, UR8 ;  /* 0x00000008ff177e24 */ /* 0x000fe4000f8e00ff */
        /* <DEDUP_REMOVED lines=17> */
[----:B------:R-:W-:Y:S02]  /*177f0*/  @!P4 IADD3.X R107, R32, UR5, R19, P5, P6 ;  /* 0x00000005206bcc10 */ /* 0x000fe4000afec413 */
[----:B------:R-:W-:Y:S02]  /*17800*/  ISETP.LT.OR P6, PT, R30, 0x4a, !P1 ;  /* 0x0000004a1e00780c */ /* 0x000fe40004fc1670 */
[----:B-1----:R-:W-:-:S05]  /*17810*/  @!P0 IADD3 R20, P2, R23, R20, RZ ;  /* 0x0000001417148210 */ /* 0x002fca0007f5e0ff */
[----:B------:R-:W-:Y:S01]  /*17820*/  @!P0 IMAD.X R21, R22, 0x1, R21, P2 ;  /* 0x0000000116158824 */ /* 0x000fe200010e0615 */
        /* <DEDUP_REMOVED lines=14> */
[----:B------:R-:W-:-:S04]  /*17910*/  ISETP.GE.AND P1, PT, R31, 0x101, PT ;  /* 0x000001011f00780c */ /* 0x000fc80003f26270 */
[----:B------:R-:W-:Y:S02]  /*17920*/  ISETP.LT.OR P5, PT, R30, 0x41, !P1 ;  /* 0x000000411e00780c */ /* 0x000fe40004fa1670 */
[----:B------:R-:W-:Y:S02]  /*17930*/  @!P6 IADD3.X R97, R32, UR5, R19, P0, P2 ;  /* 0x000000052061ec10 */ /* 0x000fe400087e4413 */
[----:B------:R-:W-:-:S04]  /*17940*/  LOP3.LUT R13, R13, 0xfeffffff, RZ, 0xc0, !PT ;  /* 0xfeffffff0d0d7812 */ /* 0x000fc800078ec0ff */
        /* <DEDUP_REMOVED lines=21> */
[----:B------:R-:W-:-:S04]  /*17aa0*/  LOP3.LUT R13, R13, 0xffefffff, RZ, 0xc0, !PT ;  /* 0xffefffff0d0d7812 */ /* 0x000fc800078ec0ff */
[----:B------:R-:W-:-:S04]  /*17ab0*/  @P5 LOP3.LUT R13, R13, 0x100000, RZ, 0xfc, !PT ;  /* 0x001000000d0d5812 */ /* 0x000fc800078efcff */
[----:B------:R-:W-:Y:S02]  /*17ac0*/  LOP3.LUT R13, R13, 0xfffbffff, RZ, 0xc0, !PT ;  /* 0xfffbffff0d0d7812 */ /* 0x000fe400078ec0ff */
[----:B------:R-:W-:Y:S02]  /*17ad0*/  @!P3 IADD3.X R95, R32, UR10, R19, P0, P2 ;  /* 0x0000000a205fbc10 */ /* 0x000fe400087e4413 */
[----:B------:R-:W-:Y:S02]  /*17ae0*/  @P3 LOP3.LUT R13, R13, 0x40000, RZ, 0xfc, !PT ;  /* 0x000400000d0d3812 */ /* 0x000fe400078efcff */
[----:B------:R-:W-:-:S04]  /*17af0*/  ISETP.GE.AND P3, PT, R31, 0x109, PT ;  /* 0x000001091f00780c */ /* 0x000fc80003f66270 */
[----:B------:R-:W-:Y:S01]  /*17b00*/  ISETP.LT.OR P2, PT, R30, 0x21, !P3 ;  /* 0x000000211e00780c */ /* 0x000fe20005f41670 */
[----:B-1----:R-:W-:-:S12]  /*17b10*/  IMAD.U32 R20, RZ, RZ, UR7 ;  /* 0x00000007ff147e24 */ /* 0x002fd8000f8e00ff */
[----:B------:R-:W-:-:S04]  /*17b20*/  @!P2 IADD3 R21, P0, P5, R21, UR11, R26 ;  /* 0x0000000b1515ac10 */ /* 0x000fc8000fd1e01a */
[----:B------:R-:W-:Y:S02]  /*17b30*/  @!P2 IADD3.X R20, R20, UR10, R32, P0, P5 ;  /* 0x0000000a1414ac10 */ /* 0x000fe400087ea420 */
        /* <DEDUP_REMOVED lines=14> */
[C---:B------:R-:W-:Y:S02]  /*17c20*/  ISETP.LT.OR P4, PT, R30.reuse, 0x49, !P1 ;  /* 0x000000491e00780c */ /* 0x040fe40004f81670 */
[----:B------:R-:W-:Y:S01]  /*17c30*/  ISETP.LT.OR P0, PT, R30, 0x22, !P3 ;  /* 0x000000221e00780c */ /* 0x000fe20005f01670 */
[----:B------:R-:W-:-:S12]  /*17c40*/  IMAD.U32 R22, RZ, RZ, UR7 ;  /* 0x00000007ff167e24 */ /* 0x000fd8000f8e00ff */
[----:B------:R-:W-:-:S04]  /*17c50*/  @!P0 IADD3 R23, P5, P6, R23, UR11, R26 ;  /* 0x0000000b17178c10 */ /* 0x000fc8000febe01a */
[----:B------:R-:W-:Y:S02]  /*17c60*/  @!P0 IADD3.X R22, R22, UR10, R32, P5, P6 ;  /* 0x0000000a16168c10 */ /* 0x000fe4000afec420 */
[----:B----4-:R-:W-:-:S04]  /*17c70*/  LOP3.LUT R20, R20, 0xff, RZ, 0xc0, !PT ;  /* 0x000000ff14147812 */ /* 0x010fc800078ec0ff */
[----:B------:R-:W-:-:S05]  /*17c80*/  F2FP.F16.E4M3.UNPACK_B R20, R20 ;  /* 0x00000014ff14723e */ /* 0x000fca00020006ff */
[----:B------:R-:W-:-:S05]  /*17c90*/  HADD2.F32 R20, -RZ, R20.H0_H0 ;  /* 0x20000014ff147230 */ /* 0x000fca0000004100 */
[----:B------:R-:W-:-:S04]  /*17ca0*/  FMUL R20, R20, UR46 ;  /* 0x0000002e14147c20 */ /* 0x000fc80008400000 */
[----:B---3--:R-:W-:Y:S01]  /*17cb0*/  FFMA R20, R66, UR47, R20 ;  /* 0x0000002f42147c23 */ /* 0x008fe20008000014 */
[----:B------:R-:W-:Y:S01]  /*17cc0*/  ISETP.LT.OR P1, PT, R30, 0x4a, !P1 ;  /* 0x0000004a1e00780c */ /* 0x000fe20004f21670 */
        /* <DEDUP_REMOVED lines=8> */
[----:B-1----:R-:W-:-:S05]  /*17d50*/  @!P0 IADD3 R20, P2, R23, R20, RZ ;  /* 0x0000001417148210 */ /* 0x002fca0007f5e0ff */
[----:B------:R-:W-:Y:S01]  /*17d60*/  @!P0 IMAD.X R21, R22, 0x1, R21, P2 ;  /* 0x0000000116158824 */ /* 0x000fe200010e0615 */
[----:B------:R-:W-:Y:S02]  /*17d70*/  @!P4 IADD3.X R89, R32, UR10, R19, P5, P6 ;  /* 0x0000000a2059cc10 */ /* 0x000fe4000afec413 */
        /* <DEDUP_REMOVED lines=15> */
[----:B------:R-:W-:Y:S02]  /*17e70*/  LOP3.LUT P4, RZ, R0, 0x8000000, RZ, 0xc0, !PT ;  /* 0x0800000000ff7812 */ /* 0x000fe4000788c0ff */
[----:B------:R-:W-:Y:S02]  /*17e80*/  LOP3.LUT R13, R13, 0xffffbfff, RZ, 0xc0, !PT ;  /* 0xffffbfff0d0d7812 */ /* 0x000fe400078ec0ff */
[----:B------:R-:W-:Y:S02]  /*17e90*/  @!P1 IADD3.X R79, R32, UR10, R19, P0, P2 ;  /* 0x0000000a204f9c10 */ /* 0x000fe400087e4413 */
[----:B------:R-:W-:Y:S02]  /*17ea0*/  @P1 LOP3.LUT R13, R13, 0x4000, RZ, 0xfc, !PT ;  /* 0x000040000d0d1812 */ /* 0x000fe400078efcff */
[----:B------:R-:W-:-:S02]  /*17eb0*/  ISETP.LT.OR P1, PT, R30, 0x51, !P4 ;  /* 0x000000511e00780c */ /* 0x000fc40006721670 */
        /* <DEDUP_REMOVED lines=21> */
[----:B------:R-:W-:-:S04]  /*18010*/  @P1 LOP3.LUT R13, R13, 0x80000, RZ, 0xfc, !PT ;  /* 0x000800000d0d1812 */ /* 0x000fc800078efcff */
[----:B------:R-:W-:Y:S01]  /*18020*/  LOP3.LUT R13, R13, 0xfffdffff, RZ, 0xc0, !PT ;  /* 0xfffdffff0d0d7812 */ /* 0x000fe200078ec0ff */
[----:B-1----:R-:W-:-:S03]  /*18030*/  IMAD.U32 R20, RZ, RZ, UR7 ;  /* 0x00000007ff147e24 */ /* 0x002fc6000f8e00ff */
[----:B------:R-:W-:-:S03]  /*18040*/  @P5 LOP3.LUT R13, R13, 0x20000, RZ, 0xfc, !PT ;  /* 0x000200000d0d5812 */ /* 0x000fc600078efcff */
        /* <DEDUP_REMOVED lines=23> */
[----:B------:R-:W-:Y:S01]  /*181c0*/  ISETP.GE.AND P3, PT, R31, 0x181, PT ;  /* 0x000001811f00780c */ /* 0x000fe20003f66270 */
        /* <DEDUP_REMOVED lines=10> */
[C---:B------:R-:W-:Y:S02]  /*18270*/  ISETP.LT.OR P0, PT, R30.reuse, 0x21, !P3 ;  /* 0x000000211e00780c */ /* 0x040fe40005f01670 */
[----:B------:R-:W-:-:S11]  /*18280*/  ISETP.LT.OR P6, PT, R30, 0x59, !P4 ;  /* 0x000000591e00780c */ /* 0x000fd600067c1670 */
[----:B------:R-:W-:Y:S01]  /*18290*/  @!P0 IMAD R22, R25, 0x180, RZ ;  /* 0x0000018019168824 */ /* 0x000fe200078e02ff */
        /* <DEDUP_REMOVED lines=20> */
[----:B------:R-:W-:Y:S02]  /*183e0*/  @P6 LOP3.LUT R13, R13, 0x8000, RZ, 0xfc, !PT ;  /* 0x000080000d0d6812 */ /* 0x000fe400078efcff */
[----:B------:R-:W-:Y:S02]  /*183f0*/  LOP3.LUT P6, RZ, R12, 0x8000, RZ, 0xc0, !PT ;  /* 0x000080000cff7812 */ /* 0x000fe400078cc0ff */
[C---:B------:R-:W-:Y:S02]  /*18400*/  LOP3.LUT P1, RZ, R0.reuse, 0x4000000, RZ, 0xc0, !PT ;  /* 0x0400000000ff7812 */ /* 0x040fe4000782c0ff */
[----:B------:R-:W-:-:S09]  /*18410*/  LOP3.LUT R0, R0, 0xfdffffff, RZ, 0xc0, !PT ;  /* 0xfdffffff00007812 */ /* 0x000fd200078ec0ff */
[----:B------:R-:W-:Y:S02]  /*18420*/  @P6 LOP3.LUT R0, R0, 0x2000000, RZ, 0xfc, !PT ;  /* 0x0200000000006812 */ /* 0x000fe400078efcff */
        /* <DEDUP_REMOVED lines=8> */
[----:B------:R-:W-:Y:S01]  /*184b0*/  F2FP.SATFINITE.E4M3.F32.PACK_AB_MERGE_C R18, RZ, R18, RZ ;  /* 0x00000012ff12723e */ /* 0x000fe200048070ff */
[----:B------:R-:W4:Y:S04]  /*184c0*/  LDL.LU R131, [R1+0x148] ;  /* 0x0001480001837983 */ /* 0x000f280000300800 */
[----:B------:R0:W-:Y:S01]  /*184d0*/  @!P0 STG.E.U8 desc[UR54][R20.64+0x20], R18 ;  /* 0x0000201214008986 */ /* 0x0001e2000c101136 */
[----:B------:R-:W-:-:S02]  /*184e0*/  ISETP.LT.OR P0, PT, R30, 0x22, !P3 ;  /* 0x000000221e00780c */ /* 0x000fc40005f01670 */
[----:B------:R-:W-:Y:S01]  /*184f0*/  @P6 LOP3.LUT R13, R13, 0x2000, RZ, 0xfc, !PT ;  /* 0x000020000d0d6812 */ /* 0x000fe200078efcff */
[----:B------:R-:W4:Y:S10]  /*18500*/  LDL.LU R130, [R1+0x14c] ;  /* 0x00014c0001827983 */ /* 0x000f340000300800 */
[----:B0-----:R-:W0:Y:S01]  /*18510*/  @!P0 LDC.64 R18, c[0x0][0x5c0] ;  /* 0x00017000ff128b82 */ /* 0x001e220000000a00 */
[----:B------:R-:W-:-:S02]  /*18520*/  @!P0 IMAD.MOV.U32 R20, RZ, RZ, R26 ;  /* 0x000000ffff148224 */ /* 0x000fc400078e001a */
        /* <DEDUP_REMOVED lines=8> */
[----:B------:R-:W2:Y:S01]  /*185b0*/  @!P0 LDG.E.U8 R18, desc[UR54][R14.64+0x21] ;  /* 0x000021360e128981 */ /* 0x000ea2000c1e1100 */
[----:B------:R-:W-:Y:S02]  /*185c0*/  @!P6 IADD3.X R71, R32, UR7, R19, P2, P5 ;  /* 0x000000072047ec10 */ /* 0x000fe400097ea413 */
[----:B------:R-:W-:Y:S02]  /*185d0*/  ISETP.LT.OR P6, PT, R30, 0x51, !P1 ;  /* 0x000000511e00780c */ /* 0x000fe40004fc1670 */
[----:B------:R-:W-:Y:S02]  /*185e0*/  LOP3.LUT P5, RZ, R12, 0x400000, RZ, 0xc0, !PT ;  /* 0x004000000cff7812 */ /* 0x000fe400078ac0ff */
[----:B--2---:R-:W-:-:S04]  /*185f0*/  LOP3.LUT R18, R18, 0xff, RZ, 0xc0, !PT ;  /* 0x000000ff12127812 */ /* 0x004fc800078ec0ff */
[----:B------:R-:W-:-:S05]  /*18600*/  F2FP.F16.E4M3.UNPACK_B R18, R18 ;  /* 0x00000012ff12723e */ /* 0x000fca00020006ff */
[----:B------:R-:W-:-:S05]  /*18610*/  HADD2.F32 R18, -RZ, R18.H0_H0 ;  /* 0x20000012ff127230 */ /* 0x000fca0000004100 */
[----:B------:R-:W-:-:S04]  /*18620*/  FMUL R18, R18, UR46 ;  /* 0x0000002e12127c20 */ /* 0x000fc80008400000 */
[----:B------:R-:W-:-:S05]  /*18630*/  FFMA R18, R67, UR47, R18 ;  /* 0x0000002f43127c23 */ /* 0x000fca0008000012 */
[----:B------:R-:W-:-:S05]  /*18640*/  F2FP.SATFINITE.E4M3.F32.PACK_AB_MERGE_C R18, RZ, R18, RZ ;  /* 0x00000012ff12723e */ /* 0x000fca00048070ff */
[----:B------:R0:W-:Y:S02]  /*18650*/  @!P0 STG.E.U8 desc[UR54][R20.64+0x21], R18 ;  /* 0x0000211214008986 */ /* 0x0001e4000c101136 */
[----:B0-----:R-:W0:Y:S02]  /*18660*/  @!P6 LDC.64 R18, c[0x0][0x5c0] ;  /* 0x00017000ff12eb82 */ /* 0x001e240000000a00 */
[--C-:B0-----:R-:W-:Y:S02]  /*18670*/  @!P6 IADD3 R68, P0, P2, R26, UR6, R18.reuse ;  /* 0x000000061a44ec10 */ /* 0x101fe4000fa1e012 */
[----:B------:R-:W-:-:S06]  /*18680*/  PRMT R18, RZ, 0x7610, R18 ;  /* 0x00007610ff127816 */ /* 0x000fcc0000000012 */
[----:B------:R-:W2:Y:S01]  /*18690*/  @!P5 LDG.E.U8 R18, desc[UR54][R16.64+0x20] ;  /* 0x000020361012d981 */ /* 0x000ea2000c1e1100 */
[----:B------:R-:W-:Y:S02]  /*186a0*/  LOP3.LUT R13, R13, 0xffffefff, RZ, 0xc0, !PT ;  /* 0xffffefff0d0d7812 */ /* 0x000fe400078ec0ff */
[----:B------:R-:W-:Y:S02]  /*186b0*/  @!P6 IADD3.X R69, R32, UR5, R19, P0, P2 ;  /* 0x000000052045ec10 */ /* 0x000fe400087e4413 */
[----:B------:R-:W-:Y:S02]  /*186c0*/  @P6 LOP3.LUT R13, R13, 0x1000, RZ, 0xfc, !PT ;  /* 0x000010000d0d6812 */ /* 0x000fe400078efcff */
[----:B------:R-:W-:Y:S02]  /*186d0*/  ISETP.LT.OR P6, PT, R30, 0x52, !P1 ;  /* 0x000000521e00780c */ /* 0x000fe40004fc1670 */
[----:B------:R-:W-:-:S11]  /*186e0*/  LOP3.LUT R13, R13, 0xfffff7ff, RZ, 0xc0, !PT ;  /* 0xfffff7ff0d0d7812 */ /* 0x000fd600078ec0ff */
[----:B------:R-:W-:Y:S02]  /*186f0*/  @P6 LOP3.LUT R13, R13, 0x800, RZ, 0xfc, !PT ;  /* 0x000008000d0d6812 */ /* 0x000fe400078efcff */
[----:B--2---:R-:W-:-:S04]  /*18700*/  LOP3.LUT R18, R18, 0xff, RZ, 0xc0, !PT ;  /* 0x000000ff12127812 */ /* 0x004fc800078ec0ff */
[----:B------:R-:W-:-:S05]  /*18710*/  F2FP.F16.E4M3.UNPACK_B R18, R18 ;  /* 0x00000012ff12723e */ /* 0x000fca00020006ff */
[----:B------:R-:W-:-:S05]  /*18720*/  HADD2.F32 R18, -RZ, R18.H0_H0 ;  /* 0x20000012ff127230 */ /* 0x000fca0000004100 */
[----:B------:R-:W-:-:S04]  /*18730*/  FMUL R18, R18, UR46 ;  /* 0x0000002e12127c20 */ /* 0x000fc80008400000 */
[----:B---3--:R-:W-:Y:S02]  /*18740*/  FFMA R20, R66, UR47, R18 ;  /* 0x0000002f42147c23 */ /* 0x008fe40008000012 */
[----:B------:R-:W0:Y:S03]  /*18750*/  @!P6 LDC.64 R18, c[0x0][0x5c0] ;  /* 0x00017000ff12eb82 */ /* 0x000e260000000a00 */
[----:B------:R-:W-:Y:S02]  /*18760*/  F2FP.SATFINITE.E4M3.F32.PACK_AB_MERGE_C R20, RZ, R20, RZ ;  /* 0x00000014ff14723e */ /* 0x000fe400048070ff */
[----:B0-----:R-:W-:-:S04]  /*18770*/  @!P6 IADD3 R66, P0, P2, R26, UR6, R18 ;  /* 0x000000061a42ec10 */ /* 0x001fc8000fa1e012 */
[----:B------:R-:W-:Y:S02]  /*18780*/  @!P6 IADD3.X R67, R32, UR5, R19, P0, P2 ;  /* 0x000000052043ec10 */ /* 0x000fe400087e4413 */
[----:B------:R-:W-:Y:S02]  /*18790*/  LOP3.LUT P6, RZ, R0, 0x2000000, RZ, 0xc0, !PT ;  /* 0x0200000000ff7812 */ /* 0x000fe400078cc0ff */
[----:B------:R-:W-:Y:S01]  /*187a0*/  PRMT R18, RZ, 0x7610, R18 ;  /* 0x00007610ff127816 */ /* 0x000fe20000000012 */
[----:B------:R0:W-:Y:S10]  /*187b0*/  @!P5 STG.E.U8 desc[UR54][R60.64+0x20], R20 ;  /* 0x000020143c00d986 */ /* 0x0001f4000c101136 */
[----:B------:R-:W2:Y:S01]  /*187c0*/  @!P6 LDG.E.U8 R18, desc[UR54][R16.64+0x21] ;  /* 0x000021361012e981 */ /* 0x000ea2000c1e1100 */
[----:B------:R-:W-:-:S13]  /*187d0*/  ISETP.LT.OR P0, PT, R30, 0x29, !P3 ;  /* 0x000000291e00780c */ /* 0x000fda0005f01670 */
[----:B0-----:R-:W0:Y:S01]  /*187e0*/  @!P0 LDC.64 R20, c[0x0][0x5c0] ;  /* 0x00017000ff148b82 */ /* 0x001e220000000a00 */
[----:B------:R-:W-:Y:S02]  /*187f0*/  @!P0 IMAD.MOV.U32 R19, RZ, RZ, R32 ;  /* 0x000000ffff138224 */ /* 0x000fe400078e0020 */
[----:B------:R-:W-:Y:S01]  /*18800*/  @!P0 IMAD R22, R25, 0x180, RZ ;  /* 0x0000018019168824 */ /* 0x000fe200078e02ff */
[----:B--2---:R-:W-:-:S04]  /*18810*/  LOP3.LUT R18, R18, 0xff, RZ, 0xc0, !PT ;  /* 0x000000ff12127812 */ /* 0x004fc800078ec0ff */
[----:B------:R-:W-:-:S05]  /*18820*/  F2FP.F16.E4M3.UNPACK_B R18, R18 ;  /* 0x00000012ff12723e */ /* 0x000fca00020006ff */
[----:B------:R-:W-:-:S05]  /*18830*/  HADD2.F32 R18, -RZ, R18.H0_H0 ;  /* 0x20000012ff127230 */ /* 0x000fca0000004100 */
[----:B------:R-:W-:-:S04]  /*18840*/  FMUL R18, R18, UR46 ;  /* 0x0000002e12127c20 */ /* 0x000fc80008400000 */
[----:B----4-:R-:W-:Y:S02]  /*18850*/  FFMA R18, R131, UR47, R18 ;  /* 0x0000002f83127c23 */ /* 0x010fe40008000012 */
        /* <DEDUP_REMOVED lines=11> */
[----:B------:R-:W3:Y:S01]  /*18910*/  @!P0 LDG.E.U8 R18, desc[UR54][R14.64+0x28] ;  /* 0x000028360e128981 */ /* 0x000ee2000c1e1100 */
[----:B------:R-:W-:Y:S02]  /*18920*/  @!P6 IADD3.X R65, R32, UR5, R19, P2, P5 ;  /* 0x000000052041ec10 */ /* 0x000fe400097ea413 */
[----:B---3--:R-:W-:-:S04]  /*18930*/  LOP3.LUT R18, R18, 0xff, RZ, 0xc0, !PT ;  /* 0x000000ff12127812 */ /* 0x008fc800078ec0ff */
[----:B------:R-:W-:-:S05]  /*18940*/  F2FP.F16.E4M3.UNPACK_B R18, R18 ;  /* 0x00000012ff12723e */ /* 0x000fca00020006ff */
[----:B------:R-:W-:-:S05]  /*18950*/  HADD2.F32 R18, -RZ, R18.H0_H0 ;  /* 0x20000012ff127230 */ /* 0x000fca0000004100 */
[----:B------:R-:W-:-:S04]  /*18960*/  FMUL R18, R18, UR46 ;  /* 0x0000002e12127c20 */ /* 0x000fc80008400000 */
[----:B------:R-:W-:Y:S01]  /*18970*/  FFMA R18, R130, UR47, R18 ;  /* 0x0000002f82127c23 */ /* 0x000fe20008000012 */
[----:B------:R-:W-:Y:S01]  /*18980*/  LOP3.LUT R13, R13, 0xfffffdff, RZ, 0xc0, !PT ;  /* 0xfffffdff0d0d7812 */ /* 0x000fe200078ec0ff */
[----:B------:R-:W3:Y:S03]  /*18990*/  LDL.LU R130, [R1+0x154] ;  /* 0x0001540001827983 */ /* 0x000ee60000300800 */
        /* <DEDUP_REMOVED lines=15> */
[----:B------:R-:W-:Y:S02]  /*18a90*/  @P6 LOP3.LUT R13, R13, 0x200, RZ, 0xfc, !PT ;  /* 0x000002000d0d6812 */ /* 0x000fe400078efcff */
[----:B------:R-:W-:Y:S02]  /*18aa0*/  @!P3 IADD3.X R63, R32, UR5, R19, P2, P5 ;  /* 0x00000005203fbc10 */ /* 0x000fe400097ea413 */
[----:B------:R-:W-:Y:S02]  /*18ab0*/  LOP3.LUT R13, R13, 0xffffff7f, RZ, 0xc0, !PT ;  /* 0xffffff7f0d0d7812 */ /* 0x000fe400078ec0ff */
[----:B------:R-:W-:Y:S02]  /*18ac0*/  ISETP.GE.AND P5, PT, R31, 0x101, PT ;  /* 0x000001011f00780c */ /* 0x000fe40003fa6270 */
[----:B------:R-:W-:Y:S02]  /*18ad0*/  @P3 LOP3.LUT R13, R13, 0x80, RZ, 0xfc, !PT ;  /* 0x000000800d0d3812 */ /* 0x000fe400078efcff */
[----:B------:R-:W-:-:S02]  /*18ae0*/  ISETP.LT.OR P3, PT, R30, 0x51, !P5 ;  /* 0x000000511e00780c */ /* 0x000fc40006f61670 */
        /* <DEDUP_REMOVED lines=42> */
[----:B------:R-:W-:Y:S02]  /*18d90*/  LOP3.LUT P3, RZ, R0, 0x1000000, RZ, 0xc0, !PT ;  /* 0x0100000000ff7812 */ /* 0x000fe4000786c0ff */
        /* <DEDUP_REMOVED lines=60> */
[----:B------:R-:W3:Y:S02]  /*19160*/  LDL.LU R130, [R1+0x16c] ;  /* 0x00016c0001827983 */ /* 0x000ee40000300800 */
        /* <DEDUP_REMOVED lines=9> */
[----:B------:R-:W-:Y:S02]  /*19200*/  ISETP.LT.OR P4, PT, R30, 0x6a, !P4 ;  /* 0x0000006a1e00780c */ /* 0x000fe40006781670 */
        /* <DEDUP_REMOVED lines=31> */
[----:B------:R-:W-:-:S04]  /*19400*/  @P5 LOP3.LUT R13, R13, 0x10, RZ, 0xfc, !PT ;  /* 0x000000100d0d5812 */ /* 0x000fc800078efcff */
[----:B------:R-:W-:-:S04]  /*19410*/  LOP3.LUT R13, R13, 0xffffffbf, RZ, 0xc0, !PT ;  /* 0xffffffbf0d0d7812 */ /* 0x000fc800078ec0ff */
[----:B------:R-:W-:Y:S02]  /*19420*/  @P1 LOP3.LUT R13, R13, 0x40, RZ, 0xfc, !PT ;  /* 0x000000400d0d1812 */ /* 0x000fe400078efcff */
[----:B------:R-:W-:-:S04]  /*19430*/  LOP3.LUT P1, RZ, R0, 0x400000, RZ, 0xc0, !PT ;  /* 0x0040000000ff7812 */ /* 0x000fc8000782c0ff */
        /* <DEDUP_REMOVED lines=59> */
[----:B------:R-:W-:Y:S02]  /*197f0*/  LOP3.LUT P5, RZ, R0, 0x800000, RZ, 0xc0, !PT ;  /* 0x0080000000ff7812 */ /* 0x000fe400078ac0ff */
[----:B------:R-:W-:Y:S02]  /*19800*/  @P2 LOP3.LUT R12, R12, 0x4000000, RZ, 0xfc, !PT ;  /* 0x040000000c0c2812 */ /* 0x000fe400078efcff */
[----:B------:R-:W-:Y:S02]  /*19810*/  @!P2 IADD3.X R39, R32, UR5, R19, P0, P1 ;  /* 0x000000052027ac10 */ /* 0x000fe400087e2413 */
[----:B------:R-:W-:Y:S02]  /*19820*/  ISETP.LT.OR P2, PT, R30, 0x61, !P5 ;  /* 0x000000611e00780c */ /* 0x000fe40006f41670 */
[----:B------:R-:W-:-:S11]  /*19830*/  LOP3.LUT R12, R12, 0xfdffffff, RZ, 0xc0, !PT ;  /* 0xfdffffff0c0c7812 */ /* 0x000fd600078ec0ff */
        /* <DEDUP_REMOVED lines=10> */
[----:B------:R-:W-:Y:S01]  /*198e0*/  LOP3.LUT R12, R12, 0xffbfffff, RZ, 0xc0, !PT ;  /* 0xffbfffff0c0c7812 */ /* 0x000fe200078ec0ff */
        /* <DEDUP_REMOVED lines=10> */
[----:B------:R-:W-:Y:S02]  /*19990*/  @!P2 IADD3.X R35, R32, UR10, R19, P0, P1 ;  /* 0x0000000a2023ac10 */ /* 0x000fe400087e2413 */
[----:B------:R-:W-:Y:S01]  /*199a0*/  ISETP.LT.OR P1, PT, R30, 0x31, !P6 ;  /* 0x000000311e00780c */ /* 0x000fe20007721670 */
[----:B-1----:R-:W-:Y:S01]  /*199b0*/  IMAD.U32 R20, RZ, RZ, UR7 ;  /* 0x00000007ff147e24 */ /* 0x002fe2000f8e00ff */
[----:B------:R-:W-:-:S11]  /*199c0*/  @P2 LOP3.LUT R12, R12, 0x400000, RZ, 0xfc, !PT ;  /* 0x004000000c0c2812 */ /* 0x000fd600078efcff */
[----:B------:R-:W-:-:S04]  /*199d0*/  @!P1 IADD3 R21, P0, P2, R21, UR6, R26 ;  /* 0x0000000615159c10 */ /* 0x000fc8000fa1e01a */
[----:B------:R-:W-:Y:S02]  /*199e0*/  @!P1 IADD3.X R20, R20, UR5, R32, P0, P2 ;  /* 0x0000000514149c10 */ /* 0x000fe400087e4420 */
[----:B----4-:R-:W-:-:S04]  /*199f0*/  LOP3.LUT R18, R18, 0xff, RZ, 0xc0, !PT ;  /* 0x000000ff12127812 */ /* 0x010fc800078ec0ff */
[----:B------:R-:W-:-:S05]  /*19a00*/  F2FP.F16.E4M3.UNPACK_B R18, R18 ;  /* 0x00000012ff12723e */ /* 0x000fca00020006ff */
[----:B------:R-:W-:-:S05]  /*19a10*/  HADD2.F32 R18, -RZ, R18.H0_H0 ;  /* 0x20000012ff127230 */ /* 0x000fca0000004100 */
[----:B------:R-:W-:-:S04]  /*19a20*/  FMUL R18, R18, UR46 ;  /* 0x0000002e12127c20 */ /* 0x000fc80008400000 */
[----:B--2---:R-:W-:Y:S01]  /*19a30*/  FFMA R18, R131, UR47, R18 ;  /* 0x0000002f83127c23 */ /* 0x004fe20008000012 */
[----:B------:R-:W-:Y:S01]  /*19a40*/  ISETP.LT.OR P4, PT, R30, 0x69, !P5 ;  /* 0x000000691e00780c */ /* 0x000fe20006f81670 */
[----:B------:R-:W-:Y:S01]  /*19a50*/  IMAD.U32 R22, RZ, RZ, UR8 ;  /* 0x00000008ff167e24 */ /* 0x000fe2000f8e00ff */
[----:B------:R-:W2:Y:S02]  /*19a60*/  LDL.LU R131, [R1+0x188] ;  /* 0x0001880001837983 */ /* 0x000ea40000300800 */
        /* <DEDUP_REMOVED lines=22> */
[----:B0-----:R-:W-:-:S02]  /*19bd0*/  @!P0 IADD3 R20, P1, R22, R20, RZ ;  /* 0x0000001416148210 */ /* 0x001fc40007f3e0ff */
[--C-:B-1----:R-:W-:Y:S02]  /*19be0*/  @!P4 IADD3 R22, P2, P3, R26, UR11, R18.reuse ;  /* 0x0000000b1a16cc10 */ /* 0x102fe4000fb5e012 */
[----:B------:R-:W-:-:S06]  /*19bf0*/  PRMT R18, RZ, 0x7610, R18 ;  /* 0x00007610ff127816 */ /* 0x000fcc0000000012 */
[----:B------:R-:W4:Y:S01]  /*19c00*/  @!P0 LDG.E.U8 R18, desc[UR54][R2.64+0x31] ;  /* 0x0000313602128981 */ /* 0x000f22000c1e1100 */
[----:B------:R-:W-:Y:S02]  /*19c10*/  @P4 LOP3.LUT R12, R12, 0x200000, RZ, 0xfc, !PT ;  /* 0x002000000c0c4812 */ /* 0x000fe400078efcff */
[----:B------:R-:W-:Y:S01]  /*19c20*/  @!P4 IADD3.X R23, R32, UR10, R19, P2, P3 ;  /* 0x0000000a2017cc10 */ /* 0x000fe200097e6413 */
[----:B------:R-:W-:Y:S01]  /*19c30*/  @!P0 IMAD.X R21, R33, 0x1, R21, P1 ;  /* 0x0000000121158824 */ /* 0x000fe200008e0615 */
        /* <DEDUP_REMOVED lines=10> */
[----:B0-----:R-:W-:-:S06]  /*19ce0*/  PRMT R18, RZ, 0x7610, R18 ;  /* 0x00007610ff127816 */ /* 0x001fcc0000000012 */
[----:B------:R-:W4:Y:S02]  /*19cf0*/  @!P2 LDG.E.U8 R18, desc[UR54][R4.64+0x38] ;  /* 0x000038360412a981 */ /* 0x000f24000c1e1100 */
[----:B----4-:R-:W-:-:S04]  /*19d00*/  LOP3.LUT R18, R18, 0xff, RZ, 0xc0, !PT ;  /* 0x000000ff12127812 */ /* 0x010fc800078ec0ff */
[----:B------:R-:W-:-:S05]  /*19d10*/  F2FP.F16.E4M3.UNPACK_B R18, R18 ;  /* 0x00000012ff12723e */ /* 0x000fca00020006ff */
[----:B------:R-:W-:-:S05]  /*19d20*/  HADD2.F32 R18, -RZ, R18.H0_H0 ;  /* 0x20000012ff127230 */ /* 0x000fca0000004100 */
[----:B------:R-:W-:-:S04]  /*19d30*/  FMUL R18, R18, UR46 ;  /* 0x0000002e12127c20 */ /* 0x000fc80008400000 */
[----:B---3--:R-:W-:Y:S01]  /*19d40*/  FFMA R18, R130, UR47, R18 ;  /* 0x0000002f82127c23 */ /* 0x008fe20008000012 */
[C---:B------:R-:W-:Y:S02]  /*19d50*/  ISETP.LT.OR P3, PT, R30.reuse, 0x39, !P6 ;  /* 0x000000391e00780c */ /* 0x040fe40007761670 */
[----:B------:R-:W-:Y:S01]  /*19d60*/  ISETP.LT.OR P4, PT, R30, 0x3a, !P6 ;  /* 0x0000003a1e00780c */ /* 0x000fe20007781670 */
[----:B------:R-:W-:Y:S01]  /*19d70*/  IMAD.U32 R98, RZ, RZ, UR8 ;  /* 0x00000008ff627e24 */ /* 0x000fe2000f8e00ff */
[----:B------:R-:W-:Y:S01]  /*19d80*/  F2FP.SATFINITE.E4M3.F32.PACK_AB_MERGE_C R18, RZ, R18, RZ ;  /* 0x00000012ff12723e */ /* 0x000fe200048070ff */
[----:B------:R-:W-:Y:S01]  /*19d90*/  IMAD.U32 R20, RZ, RZ, UR7 ;  /* 0x00000007ff147e24 */ /* 0x000fe2000f8e00ff */
[----:B------:R-:W3:Y:S04]  /*19da0*/  LDL.LU R130, [R1+0x194] ;  /* 0x0001940001827983 */ /* 0x000ee80000300800 */
[----:B------:R0:W-:Y:S02]  /*19db0*/  @!P2 STG.E.U8 desc[UR54][R112.64+0x38], R18 ;  /* 0x000038127000a986 */ /* 0x0001e4000c101136 */
[----:B0-----:R-:W-:-:S06]  /*19dc0*/  PRMT R18, RZ, 0x7610, R18 ;  /* 0x00007610ff127816 */ /* 0x001fcc0000000012 */
[----:B------:R-:W4:Y:S01]  /*19dd0*/  @!P5 LDG.E.U8 R18, desc[UR54][R4.64+0x39] ;  /* 0x000039360412d981 */ /* 0x000f22000c1e1100 */
[----:B------:R-:W-:Y:S01]  /*19de0*/  @!P3 IADD3 R98, P0, P1, R98, UR6, R26 ;  /* 0x000000066262bc10 */ /* 0x000fe2000f91e01a */
[----:B------:R-:W-:Y:S02]  /*19df0*/  IMAD.U32 R82, RZ, RZ, UR8 ;  /* 0x00000008ff527e24 */ /* 0x000fe4000f8e00ff */
[----:B------:R-:W-:Y:S01]  /*19e00*/  IMAD.U32 R33, RZ, RZ, UR7 ;  /* 0x00000007ff217e24 */ /* 0x000fe2000f8e00ff */
[----:B------:R-:W-:Y:S02]  /*19e10*/  @!P3 IADD3.X R20, R20, UR5, R32, P0, P1 ;  /* 0x000000051414bc10 */ /* 0x000fe400087e2420 */
[----:B------:R-:W-:Y:S02]  /*19e20*/  @!P4 IADD3 R82, P0, P1, R82, UR6, R26 ;  /* 0x000000065252cc10 */ /* 0x000fe4000f91e01a */
[----:B------:R-:W-:Y:S02]  /*19e30*/  ISETP.GE.AND P6, PT, R31, 0x109, PT ;  /* 0x000001091f00780c */ /* 0x000fe40003fc6270 */
[----:B------:R-:W-:-:S02]  /*19e40*/  @!P4 IADD3.X R33, R33, UR5, R32, P0, P1 ;  /* 0x000000052121cc10 */ /* 0x000fc400087e2420 */
[----:B------:R-:W-:Y:S01]  /*19e50*/  ISETP.LT.OR P1, PT, R30, 0x31, !P6 ;  /* 0x000000311e00780c */ /* 0x000fe20007721670 */
[----:B------:R-:W-:Y:S02]  /*19e60*/  IMAD.U32 R80, RZ, RZ, UR8 ;  /* 0x00000008ff507e24 */ /* 0x000fe4000f8e00ff */
[----:B------:R-:W-:-:S10]  /*19e70*/  IMAD.U32 R81, RZ, RZ, UR7 ;  /* 0x00000007ff517e24 */ /* 0x000fd4000f8e00ff */
[----:B------:R-:W-:-:S04]  /*19e80*/  @!P1 IADD3 R80, P0, P2, R80, UR11, R26 ;  /* 0x0000000b50509c10 */ /* 0x000fc8000fa1e01a */
[----:B------:R-:W-:Y:S02]  /*19e90*/  @!P1 IADD3.X R81, R81, UR10, R32, P0, P2 ;  /* 0x0000000a51519c10 */ /* 0x000fe400087e4420 */
[----:B------:R-:W-:Y:S01]  /*19ea0*/  ISETP.LT.OR P0, PT, R30, 0x32, !P6 ;  /* 0x000000321e00780c */ /* 0x000fe20007701670 */
[----:B------:R-:W-:Y:S02]  /*19eb0*/  IMAD.U32 R21, RZ, RZ, UR8 ;  /* 0x00000008ff157e24 */ /* 0x000fe4000f8e00ff */
[----:B------:R-:W-:Y:S01]  /*19ec0*/  IMAD.U32 R83, RZ, RZ, UR7 ;  /* 0x00000007ff537e24 */ /* 0x000fe2000f8e00ff */
        /* <DEDUP_REMOVED lines=10> */
[----:B------:R-:W-:-:S04]  /*19f70*/  @!P0 IADD3 R21, P2, P5, R21, UR11, R26 ;  /* 0x0000000b15158c10 */ /* 0x000fc8000fd5e01a */
[----:B------:R-:W-:Y:S02]  /*19f80*/  @!P0 IADD3.X R83, R83, UR10, R32, P2, P5 ;  /* 0x0000000a53538c10 */ /* 0x000fe400097ea420 */
[----:B0-----:R-:W-:-:S05]  /*19f90*/  @!P3 IADD3 R18, P2, R98, R18, RZ ;  /* 0x000000126212b210 */ /* 0x001fca0007f5e0ff */
[----:B------:R-:W-:Y:S01]  /*19fa0*/  @!P3 IMAD.X R19, R20, 0x1, R19, P2 ;  /* 0x000000011413b824 */ /* 0x000fe200010e0613 */
[----:B------:R-:W-:-:S06]  /*19fb0*/  PRMT R20, RZ, 0x7610, R20 ;  /* 0x00007610ff147816 */ /* 0x000fcc0000000014 */
[----:B------:R-:W4:Y:S01]  /*19fc0*/  @!P3 LDG.E.U8 R20, desc[UR54][R2.64+0x38] ;  /* 0x000038360214b981 */ /* 0x000f22000c1e1100 */
[----:B------:R-:W-:Y:S02]  /*19fd0*/  @P0 LOP3.LUT R0, R0, 0x80000, RZ, 0xfc, !PT ;  /* 0x0008000000000812 */ /* 0x000fe400078efcff */
[----:B----4-:R-:W-:-:S04]  /*19fe0*/  LOP3.LUT R20, R20, 0xff, RZ, 0xc0, !PT ;  /* 0x000000ff14147812 */ /* 0x010fc800078ec0ff */
[----:B------:R-:W-:-:S05]  /*19ff0*/  F2FP.F16.E4M3.UNPACK_B R20, R20 ;  /* 0x00000014ff14723e */ /* 0x000fca00020006ff */
[----:B------:R-:W-:-:S05]  /*1a000*/  HADD2.F32 R20, -RZ, R20.H0_H0 ;  /* 0x20000014ff147230 */ /* 0x000fca0000004100 */
[----:B------:R-:W-:-:S04]  /*1a010*/  FMUL R20, R20, UR46 ;  /* 0x0000002e14147c20 */ /* 0x000fc80008400000 */
[----:B---3--:R-:W-:Y:S01]  /*1a020*/  FFMA R98, R130, UR47, R20 ;  /* 0x0000002f82627c23 */ /* 0x008fe20008000014 */
[----:B------:R-:W-:Y:S01]  /*1a030*/  ISETP.LT.OR P2, PT, R30, 0x39, !P6 ;  /* 0x000000391e00780c */ /* 0x000fe20007741670 */
[----:B------:R-:W-:Y:S01]  /*1a040*/  IMAD.U32 R99, RZ, RZ, UR7 ;  /* 0x00000007ff637e24 */ /* 0x000fe2000f8e00ff */
[----:B------:R-:W-:Y:S01]  /*1a050*/  LOP3.LUT R0, R0, 0xfffdffff, RZ, 0xc0, !PT ;  /* 0xfffdffff00007812 */ /* 0x000fe200078ec0ff */
[----:B------:R-:W3:Y:S01]  /*1a060*/  LDL.LU R130, [R1+0x19c] ;  /* 0x00019c0001827983 */ /* 0x000ee20000300800 */
[----:B------:R-:W-:-:S05]  /*1a070*/  F2FP.SATFINITE.E4M3.F32.PACK_AB_MERGE_C R98, RZ, R98, RZ ;  /* 0x00000062ff62723e */ /* 0x000fca00048070ff */
[----:B------:R0:W-:Y:S02]  /*1a080*/  @!P3 STG.E.U8 desc[UR54][R18.64+0x38], R98 ;  /* 0x000038621200b986 */ /* 0x0001e4000c101136 */
[----:B0-----:R-:W0:Y:S02]  /*1a090*/  @!P4 LDC.64 R18, c[0x0][0x5c0] ;  /* 0x00017000ff12cb82 */ /* 0x001e240000000a00 */
[----:B0-----:R-:W-:-:S05]  /*1a0a0*/  @!P4 IADD3 R18, P0, R82, R18, RZ ;  /* 0x000000125212c210 */ /* 0x001fca0007f1e0ff */
[----:B------:R-:W-:Y:S01]  /*1a0b0*/  @!P4 IMAD.X R19, R33, 0x1, R19, P0 ;  /* 0x000000012113c824 */ /* 0x000fe200000e0613 */
[----:B------:R-:W-:-:S06]  /*1a0c0*/  PRMT R33, RZ, 0x7610, R33 ;  /* 0x00007610ff217816 */ /* 0x000fcc0000000021 */
[----:B------:R-:W4:Y:S01]  /*1a0d0*/  @!P4 LDG.E.U8 R33, desc[UR54][R2.64+0x39] ;  /* 0x000039360221c981 */ /* 0x000f22000c1e1100 */
[----:B------:R-:W-:Y:S01]  /*1a0e0*/  IMAD.U32 R20, RZ, RZ, UR8 ;  /* 0x00000008ff147e24 */ /* 0x000fe2000f8e00ff */
[----:B------:R-:W-:-:S04]  /*1a0f0*/  @P2 LOP3.LUT R0, R0, 0x20000, RZ, 0xfc, !PT ;  /* 0x0002000000002812 */ /* 0x000fc800078efcff */
[----:B------:R-:W-:-:S04]  /*1a100*/  @!P2 IADD3 R20, P5, P6, R20, UR11, R26 ;  /* 0x0000000b1414ac10 */ /* 0x000fc8000febe01a */
[----:B------:R-:W-:Y:S02]  /*1a110*/  @!P2 IADD3.X R99, R99, UR10, R32, P5, P6 ;  /* 0x0000000a6363ac10 */ /* 0x000fe4000afec420 */
        /* <DEDUP_REMOVED lines=17> */
[----:B------:R-:W-:Y:S01]  /*1a230*/  PRMT R33, RZ, 0x7610, R33 ;  /* 0x00007610ff217816 */ /* 0x000fe20000000021 */
[----:B------:R-:W3:Y:S03]  /*1a240*/  LDL.LU R130, [R1+0x1a4] ;  /* 0x0001a40001827983 */ /* 0x000ee60000300800 */
[----:B------:R-:W-:-:S05]  /*1a250*/  F2FP.SATFINITE.E4M3.F32.PACK_AB_MERGE_C R18, RZ, R18, RZ ;  /* 0x00000012ff12723e */ /* 0x000fca00048070ff */
[----:B------:R0:W-:Y:S02]  /*1a260*/  @!P2 STG.E.U8 desc[UR54][R92.64+0x30], R18 ;  /* 0x000030125c00a986 */ /* 0x0001e4000c101136 */
[----:B0-----:R-:W-:-:S06]  /*1a270*/  PRMT R18, RZ, 0x7610, R18 ;  /* 0x00007610ff127816 */ /* 0x001fcc0000000012 */
[----:B------:R-:W4:Y:S01]  /*1a280*/  @!P0 LDG.E.U8 R18, desc[UR54][R6.64+0x31] ;  /* 0x0000313606128981 */ /* 0x000f22000c1e1100 */
[----:B------:R-:W-:-:S04]  /*1a290*/  ISETP.GE.AND P6, PT, R31, 0x109, PT ;  /* 0x000001091f00780c */ /* 0x000fc80003fc6270 */
[----:B------:R-:W-:Y:S01]  /*1a2a0*/  ISETP.LT.OR P3, PT, R30, 0x3a, !P6 ;  /* 0x0000003a1e00780c */ /* 0x000fe20007761670 */
[----:B------:R-:W-:Y:S02]  /*1a2b0*/  IMAD.U32 R100, RZ, RZ, UR8 ;  /* 0x00000008ff647e24 */ /* 0x000fe4000f8e00ff */
[----:B------:R-:W-:Y:S01]  /*1a2c0*/  IMAD.U32 R98, RZ, RZ, UR7 ;  /* 0x00000007ff627e24 */ /* 0x000fe2000f8e00ff */
[----:B------:R-:W-:-:S09]  /*1a2d0*/  LOP3.LUT R0, R0, 0xfffbffff, RZ, 0xc0, !PT ;  /* 0xfffbffff00007812 */ /* 0x000fd200078ec0ff */
[----:B------:R-:W-:-:S04]  /*1a2e0*/  @!P3 IADD3 R82, P5, P6, R100, UR11, R26 ;  /* 0x0000000b6452bc10 */ /* 0x000fc8000febe01a */
[----:B------:R-:W-:Y:S02]  /*1a2f0*/  @!P3 IADD3.X R98, R98, UR10, R32, P5, P6 ;  /* 0x0000000a6262bc10 */ /* 0x000fe4000afec420 */
[----:B------:R-:W-:Y:S02]  /*1a300*/  ISETP.GE.AND P6, PT, R31, 0x89, PT ;  /* 0x000000891f00780c */ /* 0x000fe40003fc6270 */
[----:B----4-:R-:W-:-:S04]  /*1a310*/  LOP3.LUT R18, R18, 0xff, RZ, 0xc0, !PT ;  /* 0x000000ff12127812 */ /* 0x010fc800078ec0ff */
[----:B------:R-:W-:-:S05]  /*1a320*/  F2FP.F16.E4M3.UNPACK_B R18, R18 ;  /* 0x00000012ff12723e */ /* 0x000fca00020006ff */
[----:B------:R-:W-:-:S05]  /*1a330*/  HADD2.F32 R18, -RZ, R18.H0_H0 ;  /* 0x20000012ff127230 */ /* 0x000fca0000004100 */
[----:B------:R-:W-:-:S04]  /*1a340*/  FMUL R18, R18, UR46 ;  /* 0x0000002e12127c20 */ /* 0x000fc80008400000 */
[----:B--2---:R-:W-:Y:S01]  /*1a350*/  FFMA R18, R131, UR47, R18 ;  /* 0x0000002f83127c23 */ /* 0x004fe20008000012 */
[----:B------:R-:W-:Y:S01]  /*1a360*/  @P3 LOP3.LUT R0, R0, 0x40000, RZ, 0xfc, !PT ;  /* 0x0004000000003812 */ /* 0x000fe200078efcff */
[----:B------:R-:W-:Y:S01]  /*1a370*/  IMAD.U32 R101, RZ, RZ, UR7 ;  /* 0x00000007ff657e24 */ /* 0x000fe2000f8e00ff */
[----:B------:R-:W-:Y:S01]  /*1a380*/  LOP3.LUT R12, R12, 0xfffffffe, RZ, 0xc0, !PT ;  /* 0xfffffffe0c0c7812 */ /* 0x000fe200078ec0ff */
[----:B------:R-:W-:Y:S01]  /*1a390*/  IMAD.U32 R104, RZ, RZ, UR8 ;  /* 0x00000008ff687e24 */ /* 0x000fe2000f8e00ff */
[----:B------:R-:W-:Y:S01]  /*1a3a0*/  F2FP.SATFINITE.E4M3.F32.PACK_AB_MERGE_C R18, RZ, R18, RZ ;  /* 0x00000012ff12723e */ /* 0x000fe200048070ff */
[----:B------:R-:W-:Y:S01]  /*1a3b0*/  IMAD.U32 R110, RZ, RZ, UR7 ;  /* 0x00000007ff6e7e24 */ /* 0x000fe2000f8e00ff */
[C---:B------:R-:W-:Y:S01]  /*1a3c0*/  ISETP.LT.OR P2, PT, R30.reuse, 0x49, !P6 ;  /* 0x000000491e00780c */ /* 0x040fe20007741670 */
[----:B------:R-:W-:Y:S01]  /*1a3d0*/  IMAD.U32 R109, RZ, RZ, UR8 ;  /* 0x00000008ff6d7e24 */ /* 0x000fe2000f8e00ff */
[----:B------:R-:W2:Y:S04]  /*1a3e0*/  LDL.LU R131, [R1+0x1a8] ;  /* 0x0001a80001837983 */ /* 0x000ea80000300800 */
[----:B------:R0:W-:Y:S04]  /*1a3f0*/  @!P0 STG.E.U8 desc[UR54][R86.64+0x31], R18 ;  /* 0x0000311256008986 */ /* 0x0001e8000c101136 */
[----:B------:R-:W4:Y:S01]  /*1a400*/  @!P1 LDG.E.U8 R33, desc[UR54][R8.64+0x30] ;  /* 0x0000303608219981 */ /* 0x000f22000c1e1100 */
[----:B------:R-:W-:Y:S01]  /*1a410*/  ISETP.LT.OR P3, PT, R30, 0x41, !P6 ;  /* 0x000000411e00780c */ /* 0x000fe20007761670 */
[----:B------:R-:W-:Y:S01]  /*1a420*/  IMAD.U32 R128, RZ, RZ, UR7 ;  /* 0x00000007ff807e24 */ /* 0x000fe2000f8e00ff */
[----:B0-----:R-:W0:Y:S11]  /*1a430*/  @!P1 LDC.64 R18, c[0x0][0x5c0] ;  /* 0x00017000ff129b82 */ /* 0x001e360000000a00 */
[----:B------:R-:W-:-:S02]  /*1a440*/  @!P3 IADD3 R100, P4, P5, R100, UR6, R26 ;  /* 0x000000066464bc10 */ /* 0x000fc4000fd9e01a */
[----:B------:R-:W-:Y:S02]  /*1a450*/  @P3 LOP3.LUT R12, R12, 0x1, RZ, 0xfc, !PT ;  /* 0x000000010c0c3812 */ /* 0x000fe400078efcff */
[----:B------:R-:W-:Y:S02]  /*1a460*/  @!P3 IADD3.X R101, R101, UR5, R32, P4, P5 ;  /* 0x000000056565bc10 */ /* 0x000fe4000a7ea420 */
[----:B------:R-:W-:Y:S02]  /*1a470*/  ISETP.LT.OR P3, PT, R30, 0x42, !P6 ;  /* 0x000000421e00780c */ /* 0x000fe40007761670 */
[----:B------:R-:W-:Y:S02]  /*1a480*/  LOP3.LUT R12, R12, 0xffffefff, RZ, 0xc0, !PT ;  /* 0xffffefff0c0c7812 */ /* 0x000fe400078ec0ff */
[----:B------:R-:W-:Y:S01]  /*1a490*/  ISETP.LT.OR P0, PT, R30, 0x4a, !P6 ;  /* 0x0000004a1e00780c */ /* 0x000fe20007701670 */
[----:B------:R-:W-:-:S08]  /*1a4a0*/  IMAD.U32 R112, RZ, RZ, UR8 ;  /* 0x00000008ff707e24 */ /* 0x000fd0000f8e00ff */
[----:B------:R-:W-:Y:S02]  /*1a4b0*/  @P3 LOP3.LUT R12, R12, 0x1000, RZ, 0xfc, !PT ;  /* 0x000010000c0c3812 */ /* 0x000fe400078efcff */
[----:B------:R-:W-:Y:S02]  /*1a4c0*/  @!P3 IADD3 R104, P4, P5, R104, UR6, R26 ;  /* 0x000000066868bc10 */ /* 0x000fe4000fd9e01a */
[----:B------:R-:W-:Y:S02]  /*1a4d0*/  LOP3.LUT R12, R12, 0xfffff7ff, RZ, 0xc0, !PT ;  /* 0xfffff7ff0c0c7812 */ /* 0x000fe400078ec0ff */
[----:B------:R-:W-:Y:S02]  /*1a4e0*/  @!P3 IADD3.X R110, R110, UR5, R32, P4, P5 ;  /* 0x000000056e6ebc10 */ /* 0x000fe4000a7ea420 */
[----:B------:R-:W-:Y:S02]  /*1a4f0*/  @!P2 IADD3 R109, P4, P5, R109, UR6, R26 ;  /* 0x000000066d6dac10 */ /* 0x000fe4000fd9e01a */
[----:B------:R-:W-:Y:S01]  /*1a500*/  @P2 LOP3.LUT R12, R12, 0x800, RZ, 0xfc, !PT ;  /* 0x000008000c0c2812 */ /* 0x000fe200078efcff */
[----:B------:R-:W-:Y:S01]  /*1a510*/  IMAD.U32 R129, RZ, RZ, UR7 ;  /* 0x00000007ff817e24 */ /* 0x000fe2000f8e00ff */
[----:B------:R-:W-:-:S02]  /*1a520*/  @!P2 IADD3.X R128, R128, UR5, R32, P4, P5 ;  /* 0x000000058080ac10 */ /* 0x000fc4000a7ea420 */
[----:B------:R-:W-:Y:S02]  /*1a530*/  LOP3.LUT R12, R12, 0xfffffbff, RZ, 0xc0, !PT ;  /* 0xfffffbff0c0c7812 */ /* 0x000fe400078ec0ff */
[----:B------:R-:W-:Y:S02]  /*1a540*/  @!P0 IADD3 R112, P4, P5, R112, UR6, R26 ;  /* 0x0000000670708c10 */ /* 0x000fe4000fd9e01a */
[----:B------:R-:W-:Y:S02]  /*1a550*/  ISETP.GE.AND P3, PT, R31, 0x109, PT ;  /* 0x000001091f00780c */ /* 0x000fe40003f66270 */
[----:B------:R-:W-:Y:S02]  /*1a560*/  @P0 LOP3.LUT R12, R12, 0x400, RZ, 0xfc, !PT ;  /* 0x000004000c0c0812 */ /* 0x000fe400078efcff */
[----:B------:R-:W-:Y:S02]  /*1a570*/  @!P0 IADD3.X R129, R129, UR5, R32, P4, P5 ;  /* 0x0000000581818c10 */ /* 0x000fe4000a7ea420 */
[----:B------:R-:W-:Y:S01]  /*1a580*/  ISETP.LT.OR P0, PT, R30, 0x41, !P3 ;  /* 0x000000411e00780c */ /* 0x000fe20005f01670 */
[----:B------:R-:W-:Y:S01]  /*1a590*/  IMAD.U32 R108, RZ, RZ, UR8 ;  /* 0x00000008ff6c7e24 */ /* 0x000fe2000f8e00ff */
[----:B0-----:R-:W-:Y:S01]  /*1a5a0*/  @!P1 IADD3 R18, P4, R80, R18, RZ ;  /* 0x0000001250129210 */ /* 0x001fe20007f9e0ff */
[----:B------:R-:W-:Y:S01]  /*1a5b0*/  IMAD.U32 R127, RZ, RZ, UR7 ;  /* 0x00000007ff7f7e24 */ /* 0x000fe2000f8e00ff */
[----:B------:R-:W-:-:S03]  /*1a5c0*/  LOP3.LUT R12, R12, 0xffffff7f, RZ, 0xc0, !PT ;  /* 0xffffff7f0c0c7812 */ /* 0x000fc600078ec0ff */
[----:B------:R-:W-:-:S06]  /*1a5d0*/  @!P1 IMAD.X R19, R81, 0x1, R19, P4 ;  /* 0x0000000151139824 */ /* 0x000fcc00020e0613 */
[----:B------:R-:W-:Y:S02]  /*1a5e0*/  @!P0 IADD3 R108, P4, P5, R108, UR11, R26 ;  /* 0x0000000b6c6c8c10 */ /* 0x000fe4000fd9e01a */
[----:B------:R-:W-:Y:S02]  /*1a5f0*/  @P0 LOP3.LUT R12, R12, 0x80, RZ, 0xfc, !PT ;  /* 0x000000800c0c0812 */ /* 0x000fe400078efcff */
[----:B------:R-:W-:Y:S02]  /*1a600*/  @!P0 IADD3.X R127, R127, UR10, R32, P4, P5 ;  /* 0x0000000a7f7f8c10 */ /* 0x000fe4000a7ea420 */
[----:B------:R-:W-:Y:S02]  /*1a610*/  LOP3.LUT P0, RZ, R0, 0x80000, RZ, 0xc0, !PT ;  /* 0x0008000000ff7812 */ /* 0x000fe4000780c0ff */
        /* <DEDUP_REMOVED lines=9> */
[----:B0-----:R-:W0:Y:S02]  /*1a6b0*/  @!P0 LDC.64 R18, c[0x0][0x5c0] ;  /* 0x00017000ff128b82 */ /* 0x001e240000000a00 */
[----:B0-----:R-:W-:Y:S02]  /*1a6c0*/  @!P0 IADD3 R18, P1, R21, R18, RZ ;  /* 0x0000001215128210 */ /* 0x001fe40007f3e0ff */
[----:B------:R-:W-:-:S06]  /*1a6d0*/  PRMT R21, RZ, 0x7610, R21 ;  /* 0x00007610ff157816 */ /* 0x000fcc0000000015 */
[----:B------:R-:W4:Y:S01]  /*1a6e0*/  @!P0 LDG.E.U8 R21, desc[UR54][R8.64+0x31] ;  /* 0x0000313608158981 */ /* 0x000f22000c1e1100 */
[----:B------:R-:W-:Y:S01]  /*1a6f0*/  @!P0 IMAD.X R19, R83, 0x1, R19, P1 ;  /* 0x0000000153138824 */ /* 0x000fe200008e0613 */
[----:B----4-:R-:W-:-:S04]  /*1a700*/  LOP3.LUT R21, R21, 0xff, RZ, 0xc0, !PT ;  /* 0x000000ff15157812 */ /* 0x010fc800078ec0ff */
[----:B------:R-:W-:-:S05]  /*1a710*/  F2FP.F16.E4M3.UNPACK_B R21, R21 ;  /* 0x00000015ff15723e */ /* 0x000fca00020006ff */
[----:B------:R-:W-:-:S05]  /*1a720*/  HADD2.F32 R21, -RZ, R21.H0_H0 ;  /* 0x20000015ff157230 */ /* 0x000fca0000004100 */
[----:B------:R-:W-:-:S04]  /*1a730*/  FMUL R21, R21, UR46 ;  /* 0x0000002e15157c20 */ /* 0x000fc80008400000 */
[----:B--2---:R-:W-:Y:S01]  /*1a740*/  FFMA R21, R131, UR47, R21 ;  /* 0x0000002f83157c23 */ /* 0x004fe20008000015 */
[----:B------:R-:W-:Y:S01]  /*1a750*/  ISETP.LT.OR P3, PT, R30, 0x42, !P3 ;  /* 0x000000421e00780c */ /* 0x000fe20005f61670 */
[----:B------:R-:W-:Y:S02]  /*1a760*/  IMAD.U32 R105, RZ, RZ, UR8 ;  /* 0x00000008ff697e24 */ /* 0x000fe4000f8e00ff */
[----:B------:R-:W-:Y:S01]  /*1a770*/  IMAD.U32 R126, RZ, RZ, UR7 ;  /* 0x00000007ff7e7e24 */ /* 0x000fe2000f8e00ff */
[----:B------:R-:W-:Y:S01]  /*1a780*/  F2FP.SATFINITE.E4M3.F32.PACK_AB_MERGE_C R21, RZ, R21, RZ ;  /* 0x00000015ff15723e */ /* 0x000fe200048070ff */
[----:B------:R-:W-:Y:S01]  /*1a790*/  IMAD.U32 R93, RZ, RZ, UR8 ;  /* 0x00000008ff5d7e24 */ /* 0x000fe2000f8e00ff */
[----:B------:R-:W-:Y:S01]  /*1a7a0*/  LOP3.LUT R12, R12, 0xfffffff7, RZ, 0xc0, !PT ;  /* 0xfffffff70c0c7812 */ /* 0x000fe200078ec0ff */
[----:B------:R-:W-:Y:S01]  /*1a7b0*/  IMAD.U32 R111, RZ, RZ, UR7 ;  /* 0x00000007ff6f7e24 */ /* 0x000fe2000f8e00ff */
[----:B------:R-:W2:Y:S04]  /*1a7c0*/  LDL.LU R131, [R1+0x1b0] ;  /* 0x0001b00001837983 */ /* 0x000ea80000300800 */
[----:B------:R0:W-:Y:S01]  /*1a7d0*/  @!P0 STG.E.U8 desc[UR54][R18.64+0x31], R21 ;  /* 0x0000311512008986 */ /* 0x0001e2000c101136 */
[----:B------:R-:W-:-:S02]  /*1a7e0*/  @!P3 IADD3 R105, P4, P5, R105, UR11, R26 ;  /* 0x0000000b6969bc10 */ /* 0x000fc4000fd9e01a */
[----:B------:R-:W-:Y:S01]  /*1a7f0*/  @P3 LOP3.LUT R12, R12, 0x8, RZ, 0xfc, !PT ;  /* 0x000000080c0c3812 */ /* 0x000fe200078efcff */
[----:B------:R-:W-:Y:S01]  /*1a800*/  IMAD.U32 R113, RZ, RZ, UR8 ;  /* 0x00000008ff717e24 */ /* 0x000fe2000f8e00ff */
[----:B------:R-:W4:Y:S01]  /*1a810*/  LDL.LU R132, [R1+0x1b4] ;  /* 0x0001b40001847983 */ /* 0x000f220000300800 */
[----:B0-----:R-:W-:-:S06]  /*1a820*/  PRMT R18, RZ, 0x7610, R18 ;  /* 0x00007610ff127816 */ /* 0x001fcc0000000012 */
[----:B------:R-:W3:Y:S01]  /*1a830*/  @!P2 LDG.E.U8 R18, desc[UR54][R6.64+0x38] ;  /* 0x000038360612a981 */ /* 0x000ee2000c1e1100 */
[----:B------:R-:W-:Y:S02]  /*1a840*/  @!P3 IADD3.X R126, R126, UR10, R32, P4, P5 ;  /* 0x0000000a7e7ebc10 */ /* 0x000fe4000a7ea420 */
[----:B------:R-:W-:-:S04]  /*1a850*/  ISETP.GE.AND P5, PT, R31, 0x109, PT ;  /* 0x000001091f00780c */ /* 0x000fc80003fa6270 */
[----:B------:R-:W-:Y:S02]  /*1a860*/  ISETP.LT.OR P0, PT, R30, 0x49, !P5 ;  /* 0x000000491e00780c */ /* 0x000fe40006f01670 */
[C---:B------:R-:W-:Y:S02]  /*1a870*/  LOP3.LUT P3, RZ, R0.reuse, 0x40000, RZ, 0xc0, !PT ;  /* 0x0004000000ff7812 */ /* 0x040fe4000786c0ff */
[----:B------:R-:W-:-:S09]  /*1a880*/  LOP3.LUT R0, R0, 0xffffbfff, RZ, 0xc0, !PT ;  /* 0xffffbfff00007812 */ /* 0x000fd200078ec0ff */
[----:B------:R-:W-:Y:S02]  /*1a890*/  @!P0 IADD3 R93, P1, P4, R93, UR11, R26 ;  /* 0x0000000b5d5d8c10 */ /* 0x000fe4000fc3e01a */
[----:B------:R-:W-:Y:S02]  /*1a8a0*/  @P0 LOP3.LUT R0, R0, 0x4000, RZ, 0xfc, !PT ;  /* 0x0000400000000812 */ /* 0x000fe400078efcff */
[----:B------:R-:W-:Y:S02]  /*1a8b0*/  @!P0 IADD3.X R111, R111, UR10, R32, P1, P4 ;  /* 0x0000000a6f6f8c10 */ /* 0x000fe40008fe8420 */
        /* <DEDUP_REMOVED lines=8> */
[----:B0-----:R-:W-:-:S06]  /*1a940*/  PRMT R18, RZ, 0x7610, R18 ;  /* 0x00007610ff127816 */ /* 0x001fcc0000000012 */
[----:B------:R-:W3:Y:S01]  /*1a950*/  @!P0 LDG.E.U8 R18, desc[UR54][R6.64+0x39] ;  /* 0x0000393606128981 */ /* 0x000ee2000c1e1100 */
[----:B------:R-:W-:Y:S02]  /*1a960*/  ISETP.LT.OR P1, PT, R30, 0x4a, !P5 ;  /* 0x0000004a1e00780c */ /* 0x000fe40006f21670 */
[----:B------:R-:W-:-:S11]  /*1a970*/  LOP3.LUT R0, R0, 0xffff7fff, RZ, 0xc0, !PT ;  /* 0xffff7fff00007812 */ /* 0x000fd600078ec0ff */
[----:B------:R-:W-:-:S04]  /*1a980*/  @P1 LOP3.LUT R0, R0, 0x8000, RZ, 0xfc, !PT ;  /* 0x0000800000001812 */ /* 0x000fc800078efcff */
[----:B------:R-:W-:Y:S01]  /*1a990*/  LOP3.LUT P2, RZ, R0, 0x20000, RZ, 0xc0, !PT ;  /* 0x0002000000ff7812 */ /* 0x000fe2000784c0ff */
[----:B------:R-:W-:Y:S01]  /*1a9a0*/  IMAD.U32 R130, RZ, RZ, UR7 ;  /* 0x00000007ff827e24 */ /* 0x000fe2000f8e00ff */
[----:B------:R-:W-:-:S04]  /*1a9b0*/  @!P1 IADD3 R113, P4, P5, R113, UR11, R26 ;  /* 0x0000000b71719c10 */ /* 0x000fc8000fd9e01a */
[----:B------:R-:W-:Y:S02]  /*1a9c0*/  @!P1 IADD3.X R130, R130, UR10, R32, P4, P5 ;  /* 0x0000000a82829c10 */ /* 0x000fe4000a7ea420 */
[----:B------:R-:W-:Y:S01]  /*1a9d0*/  ISETP.LT.OR P1, PT, R30, 0x51, !P6 ;  /* 0x000000511e00780c */ /* 0x000fe20007721670 */
[----:B------:R-:W-:Y:S02]  /*1a9e0*/  IMAD.U32 R144, RZ, RZ, UR8 ;  /* 0x00000008ff907e24 */ /* 0x000fe4000f8e00ff */
[----:B------:R-:W-:Y:S02]  /*1a9f0*/  IMAD.U32 R145, RZ, RZ, UR7 ;  /* 0x00000007ff917e24 */ /* 0x000fe4000f8e00ff */
[----:B------:R-:W-:Y:S02]  /*1aa00*/  IMAD.U32 R143, RZ, RZ, UR8 ;  /* 0x00000008ff8f7e24 */ /* 0x000fe4000f8e00ff */
[----:B------:R-:W-:-:S06]  /*1aa10*/  IMAD.U32 R146, RZ, RZ, UR7 ;  /* 0x00000007ff927e24 */ /* 0x000fcc000f8e00ff */
[----:B------:R-:W-:-:S04]  /*1aa20*/  @!P1 IADD3 R144, P4, P5, R144, UR6, R26 ;  /* 0x0000000690909c10 */ /* 0x000fc8000fd9e01a */
[----:B------:R-:W-:Y:S02]  /*1aa30*/  @!P1 IADD3.X R145, R145, UR5, R32, P4, P5 ;  /* 0x0000000591919c10 */ /* 0x000fe4000a7ea420 */
[----:B---3--:R-:W-:-:S04]  /*1aa40*/  LOP3.LUT R18, R18, 0xff, RZ, 0xc0, !PT ;  /* 0x000000ff12127812 */ /* 0x008fc800078ec0ff */
        /* <DEDUP_REMOVED lines=9> */
[----:B------:R-:W-:-:S04]  /*1aae0*/  @!P0 IADD3 R143, P4, P5, R143, UR6, R26 ;  /* 0x000000068f8f8c10 */ /* 0x000fc8000fd9e01a */
[----:B------:R-:W-:Y:S02]  /*1aaf0*/  @!P0 IADD3.X R146, R146, UR5, R32, P4, P5 ;  /* 0x0000000592928c10 */ /* 0x000fe4000a7ea420 */
[----:B0-----:R-:W-:Y:S02]  /*1ab00*/  @!P2 IADD3 R18, P4, R20, R18, RZ ;  /* 0x000000121412a210 */ /* 0x001fe40007f9e0ff */
[----:B------:R-:W-:-:S06]  /*1ab10*/  PRMT R20, RZ, 0x7610, R20 ;  /* 0x00007610ff147816 */ /* 0x000fcc0000000014 */
[----:B------:R-:W3:Y:S01]  /*1ab20*/  @!P2 LDG.E.U8 R20, desc[UR54][R8.64+0x38] ;  /* 0x000038360814a981 */ /* 0x000ee2000c1e1100 */
[----:B------:R-:W-:Y:S01]  /*1ab30*/  @!P2 IMAD.X R19, R99, 0x1, R19, P4 ;  /* 0x000000016313a824 */ /* 0x000fe200020e0613 */
[----:B---3--:R-:W-:-:S04]  /*1ab40*/  LOP3.LUT R20, R20, 0xff, RZ, 0xc0, !PT ;  /* 0x000000ff14147812 */ /* 0x008fc800078ec0ff */
[----:B------:R-:W-:-:S05]  /*1ab50*/  F2FP.F16.E4M3.UNPACK_B R20, R20 ;  /* 0x00000014ff14723e */ /* 0x000fca00020006ff */
[----:B------:R-:W-:-:S05]  /*1ab60*/  HADD2.F32 R20, -RZ, R20.H0_H0 ;  /* 0x20000014ff147230 */ /* 0x000fca0000004100 */
[----:B------:R-:W-:-:S04]  /*1ab70*/  FMUL R20, R20, UR46 ;  /* 0x0000002e14147c20 */ /* 0x000fc80008400000 */
[----:B----4-:R-:W-:Y:S01]  /*1ab80*/  FFMA R20, R132, UR47, R20 ;  /* 0x0000002f84147c23 */ /* 0x010fe20008000014 */
[----:B------:R-:W-:Y:S01]  /*1ab90*/  LOP3.LUT R12, R12, 0xfffeffff, RZ, 0xc0, !PT ;  /* 0xfffeffff0c0c7812 */ /* 0x000fe200078ec0ff */
[----:B------:R-:W-:Y:S01]  /*1aba0*/  IMAD.U32 R142, RZ, RZ, UR8 ;  /* 0x00000008ff8e7e24 */ /* 0x000fe2000f8e00ff */
[----:B------:R-:W3:Y:S02]  /*1abb0*/  LDL.LU R132, [R1+0x1bc] ;  /* 0x0001bc0001847983 */ /* 0x000ee40000300800 */
[----:B------:R-:W-:-:S05]  /*1abc0*/  F2FP.SATFINITE.E4M3.F32.PACK_AB_MERGE_C R20, RZ, R20, RZ ;  /* 0x00000014ff14723e */ /* 0x000fca00048070ff */
[----:B------:R0:W-:Y:S02]  /*1abd0*/  @!P2 STG.E.U8 desc[UR54][R18.64+0x38], R20 ;  /* 0x000038141200a986 */ /* 0x0001e4000c101136 */
[----:B0-----:R-:W-:Y:S01]  /*1abe0*/  PRMT R20, RZ, 0x7610, R20 ;  /* 0x00007610ff147816 */ /* 0x001fe20000000014 */
[----:B------:R-:W0:Y:S05]  /*1abf0*/  @!P3 LDC.64 R18, c[0x0][0x5c0] ;  /* 0x00017000ff12bb82 */ /* 0x000e2a0000000a00 */
[----:B------:R-:W4:Y:S01]  /*1ac00*/  @!P3 LDG.E.U8 R20, desc[UR54][R8.64+0x39] ;  /* 0x000039360814b981 */ /* 0x000f22000c1e1100 */
[----:B------:R-:W-:-:S04]  /*1ac10*/  @P1 LOP3.LUT R12, R12, 0x10000, RZ, 0xfc, !PT ;  /* 0x000100000c0c1812 */ /* 0x000fc800078efcff */
[----:B------:R-:W-:-:S04]  /*1ac20*/  LOP3.LUT R12, R12, 0xffff7fff, RZ, 0xc0, !PT ;  /* 0xffff7fff0c0c7812 */ /* 0x000fc800078ec0ff */
[----:B------:R-:W-:Y:S02]  /*1ac30*/  @P0 LOP3.LUT R12, R12, 0x8000, RZ, 0xfc, !PT ;  /* 0x000080000c0c0812 */ /* 0x000fe400078efcff */
[----:B------:R-:W-:Y:S01]  /*1ac40*/  ISETP.LT.OR P0, PT, R30, 0x59, !P6 ;  /* 0x000000591e00780c */ /* 0x000fe20007701670 */
[----:B------:R-:W-:Y:S01]  /*1ac50*/  IMAD.U32 R137, RZ, RZ, UR7 ;  /* 0x00000007ff897e24 */ /* 0x000fe2000f8e00ff */
[----:B------:R-:W-:Y:S02]  /*1ac60*/  LOP3.LUT R12, R12, 0xffffbfff, RZ, 0xc0, !PT ;  /* 0xffffbfff0c0c7812 */ /* 0x000fe400078ec0ff */
[----:B0-----:R-:W-:-:S09]  /*1ac70*/  @!P3 IADD3 R18, P2, R82, R18, RZ ;  /* 0x000000125212b210 */ /* 0x001fd20007f5e0ff */
[----:B------:R-:W-:Y:S02]  /*1ac80*/  @!P0 IADD3 R142, P4, P5, R142, UR6, R26 ;  /* 0x000000068e8e8c10 */ /* 0x000fe4000fd9e01a */
[----:B------:R-:W-:Y:S02]  /*1ac90*/  @P0 LOP3.LUT R12, R12, 0x4000, RZ, 0xfc, !PT ;  /* 0x000040000c0c0812 */ /* 0x000fe400078efcff */
[----:B------:R-:W-:Y:S02]  /*1aca0*/  @!P0 IADD3.X R137, R137, UR5, R32, P4, P5 ;  /* 0x0000000589898c10 */ /* 0x000fe4000a7ea420 */
[----:B------:R-:W-:Y:S01]  /*1acb0*/  ISETP.GE.AND P0, PT, R31, 0x181, PT ;  /* 0x000001811f00780c */ /* 0x000fe20003f06270 */
[----:B------:R-:W-:-:S03]  /*1acc0*/  @!P3 IMAD.X R19, R98, 0x1, R19, P2 ;  /* 0x000000016213b824 */ /* 0x000fc600010e0613 */
[----:B------:R-:W-:Y:S02]  /*1acd0*/  ISETP.LT.OR P2, PT, R30, 0x31, !P0 ;  /* 0x000000311e00780c */ /* 0x000fe40004741670 */
[----:B----4-:R-:W-:-:S04]  /*1ace0*/  LOP3.LUT R20, R20, 0xff, RZ, 0xc0, !PT ;  /* 0x000000ff14147812 */ /* 0x010fc800078ec0ff */
[----:B------:R-:W-:-:S05]  /*1acf0*/  F2FP.F16.E4M3.UNPACK_B R20, R20 ;  /* 0x00000014ff14723e */ /* 0x000fca00020006ff */
[----:B------:R-:W-:-:S05]  /*1ad00*/  HADD2.F32 R20, -RZ, R20.H0_H0 ;  /* 0x20000014ff147230 */ /* 0x000fca0000004100 */
[----:B------:R-:W-:-:S04]  /*1ad10*/  FMUL R20, R20, UR46 ;  /* 0x0000002e14147c20 */ /* 0x000fc80008400000 */
[----:B--2---:R-:W-:Y:S01]  /*1ad20*/  FFMA R20, R131, UR47, R20 ;  /* 0x0000002f83147c23 */ /* 0x004fe20008000014 */
[----:B------:R-:W-:Y:S01]  /*1ad30*/  @!P2 IMAD R33, R25, 0x180, RZ ;  /* 0x000001801921a824 */ /* 0x000fe200078e02ff */
[----:B------:R-:W-:Y:S01]  /*1ad40*/  ISETP.LT.OR P1, PT, R30, 0x5a, !P6 ;  /* 0x0000005a1e00780c */ /* 0x000fe20007721670 */
[----:B------:R-:W-:Y:S01]  /*1ad50*/  IMAD.U32 R136, RZ, RZ, UR8 ;  /* 0x00000008ff887e24 */ /* 0x000fe2000f8e00ff */
[----:B------:R-:W2:Y:S01]  /*1ad60*/  LDL.LU R131, [R1+0x1c0] ;  /* 0x0001c00001837983 */ /* 0x000ea20000300800 */
[----:B------:R-:W-:Y:S01]  /*1ad70*/  F2FP.SATFINITE.E4M3.F32.PACK_AB_MERGE_C R20, RZ, R20, RZ ;  /* 0x00000014ff14723e */ /* 0x000fe200048070ff */
[----:B------:R-:W-:Y:S01]  /*1ad80*/  IMAD.U32 R135, RZ, RZ, UR7 ;  /* 0x00000007ff877e24 */ /* 0x000fe2000f8e00ff */
[----:B------:R-:W-:Y:S01]  /*1ad90*/  LOP3.LUT R12, R12, 0xfffffdff, RZ, 0xc0, !PT ;  /* 0xfffffdff0c0c7812 */ /* 0x000fe200078ec0ff */
[----:B------:R-:W-:Y:S01]  /*1ada0*/  IMAD.U32 R134, RZ, RZ, UR8 ;  /* 0x00000008ff867e24 */ /* 0x000fe2000f8e00ff */
[----:B------:R-:W-:Y:S01]  /*1adb0*/  LOP3.LUT R0, R0, 0xfffeffff, RZ, 0xc0, !PT ;  /* 0xfffeffff00007812 */ /* 0x000fe200078ec0ff */
[----:B------:R0:W-:Y:S01]  /*1adc0*/  @!P3 STG.E.U8 desc[UR54][R18.64+0x39], R20 ;  /* 0x000039141200b986 */ /* 0x0001e2000c101136 */
[----:B------:R-:W-:-:S03]  /*1add0*/  IMAD.U32 R133, RZ, RZ, UR7 ;  /* 0x00000007ff857e24 */ /* 0x000fc6000f8e00ff */
[----:B------:R-:W4:Y:S01]  /*1ade0*/  LDL.LU R169, [R1+0x1c4] ;  /* 0x0001c40001a97983 */ /* 0x000f220000300800 */
[----:B------:R-:W-:Y:S02]  /*1adf0*/  @P1 LOP3.LUT R12, R12, 0x200, RZ, 0xfc, !PT ;  /* 0x000002000c0c1812 */ /* 0x000fe400078efcff */
[----:B------:R-:W-:Y:S01]  /*1ae00*/  @P6 LOP3.LUT R0, R0, 0x10000, RZ, 0xfc, !PT ;  /* 0x0001000000006812 */ /* 0x000fe200078efcff */
[----:B------:R-:W4:Y:S01]  /*1ae10*/  LDL.LU R168, [R1+0x1c8] ;  /* 0x0001c80001a87983 */ /* 0x000f220000300800 */
[----:B0-----:R-:W0:Y:S01]  /*1ae20*/  @!P2 LDC.64 R20, c[0x0][0x5c0] ;  /* 0x00017000ff14ab82 */ /* 0x001e220000000a00 */
[----:B------:R-:W-:Y:S02]  /*1ae30*/  @!P2 IMAD.MOV.U32 R18, RZ, RZ, R26 ;  /* 0x000000ffff12a224 */ /* 0x000fe400078e001a */
[----:B------:R-:W-:Y:S02]  /*1ae40*/  @!P2 IMAD.MOV.U32 R19, RZ, RZ, R32 ;  /* 0x000000ffff13a224 */ /* 0x000fe400078e0020 */
[----:B------:R-:W-:-:S03]  /*1ae50*/  @!P2 IMAD.WIDE.U32 R18, R24, 0x180, R18 ;  /* 0x000001801812a825 */ /* 0x000fc600078e0012 */
[----:B0-----:R-:W-:Y:S02]  /*1ae60*/  @!P2 IADD3 R18, P3, R18, R20, RZ ;  /* 0x000000141212a210 */ /* 0x001fe40007f7e0ff */
[----:B------:R-:W-:-:S06]  /*1ae70*/  PRMT R20, RZ, 0x7610, R20 ;  /* 0x00007610ff147816 */ /* 0x000fcc0000000014 */
[----:B------:R-:W3:Y:S01]  /*1ae80*/  @!P2 LDG.E.U8 R20, desc[UR54][R14.64+0x30] ;  /* 0x000030360e14a981 */ /* 0x000ee2000c1e1100 */
[----:B------:R-:W-:Y:S02]  /*1ae90*/  @!P2 IADD3.X R19, R21, R19, R33, P3, !PT ;  /* 0x000000131513a210 */ /* 0x000fe40001ffe421 */
[----:B------:R-:W-:-:S04]  /*1aea0*/  @!P1 IADD3 R136, P3, P4, R136, UR6, R26 ;  /* 0x0000000688889c10 */ /* 0x000fc8000fc7e01a */
        /* <DEDUP_REMOVED lines=12> */
[----:B------:R-:W-:-:S03]  /*1af70*/  @!P2 IMAD.WIDE.U32 R18, R24, 0x180, R18 ;  /* 0x000001801812a825 */ /* 0x000fc600078e0012 */
[----:B0-----:R-:W-:Y:S02]  /*1af80*/  @!P2 IADD3 R18, P3, R18, R20, RZ ;  /* 0x000000141212a210 */ /* 0x001fe40007f7e0ff */
[----:B------:R-:W-:-:S06]  /*1af90*/  PRMT R20, RZ, 0x7610, R20 ;  /* 0x00007610ff147816 */ /* 0x000fcc0000000014 */
[----:B------:R-:W3:Y:S01]  /*1afa0*/  @!P2 LDG.E.U8 R20, desc[UR54][R14.64+0x31] ;  /* 0x000031360e14a981 */ /* 0x000ee2000c1e1100 */
[----:B------:R-:W-:-:S04]  /*1afb0*/  ISETP.GE.AND P1, PT, R31, 0x109, PT ;  /* 0x000001091f00780c */ /* 0x000fc80003f26270 */
[----:B------:R-:W-:Y:S01]  /*1afc0*/  ISETP.LT.OR P6, PT, R30, 0x51, !P1 ;  /* 0x000000511e00780c */ /* 0x000fe20004fc1670 */
[----:B------:R-:W-:-:S05]  /*1afd0*/  @!P2 IMAD R33, R25, 0x180, RZ ;  /* 0x000001801921a824 */ /* 0x000fca00078e02ff */
[----:B------:R-:W-:-:S07]  /*1afe0*/  @!P2 IADD3.X R19, R21, R19, R33, P3, !PT ;  /* 0x000000131513a210 */ /* 0x000fce0001ffe421 */
[----:B------:R-:W-:-:S04]  /*1aff0*/  @!P6 IADD3 R134, P3, P4, R134, UR11, R26 ;  /* 0x0000000b8686ec10 */ /* 0x000fc8000fc7e01a */
[----:B------:R-:W-:Y:S02]  /*1b000*/  @!P6 IADD3.X R133, R133, UR10, R32, P3, P4 ;  /* 0x0000000a8585ec10 */ /* 0x000fe40009fe8420 */
[----:B------:R-:W-:Y:S02]  /*1b010*/  LOP3.LUT P4, RZ, R13, 0x800000, RZ, 0xc0, !PT ;  /* 0x008000000dff7812 */ /* 0x000fe4000788c0ff */
[----:B---3--:R-:W-:-:S04]  /*1b020*/  LOP3.LUT R20, R20, 0xff, RZ, 0xc0, !PT ;  /* 0x000000ff14147812 */ /* 0x008fc800078ec0ff */
[----:B------:R-:W-:-:S05]  /*1b030*/  F2FP.F16.E4M3.UNPACK_B R20, R20 ;  /* 0x00000014ff14723e */ /* 0x000fca00020006ff */
[----:B------:R-:W-:-:S05]  /*1b040*/  HADD2.F32 R20, -RZ, R20.H0_H0 ;  /* 0x20000014ff147230 */ /* 0x000fca0000004100 */
[----:B------:R-:W-:-:S04]  /*1b050*/  FMUL R20, R20, UR46 ;  /* 0x0000002e14147c20 */ /* 0x000fc80008400000 */
[----:B--2---:R-:W-:-:S05]  /*1b060*/  FFMA R20, R131, UR47, R20 ;  /* 0x0000002f83147c23 */ /* 0x004fca0008000014 */
[----:B------:R-:W-:-:S05]  /*1b070*/  F2FP.SATFINITE.E4M3.F32.PACK_AB_MERGE_C R20, RZ, R20, RZ ;  /* 0x00000014ff14723e */ /* 0x000fca00048070ff */
[----:B------:R0:W-:Y:S02]  /*1b080*/  @!P2 STG.E.U8 desc[UR54][R18.64+0x31], R20 ;  /* 0x000031141200a986 */ /* 0x0001e4000c101136 */
[----:B0-----:R-:W-:-:S06]  /*1b090*/  PRMT R18, RZ, 0x7610, R18 ;  /* 0x00007610ff127816 */ /* 0x001fcc0000000012 */
[----:B------:R-:W2:Y:S01]  /*1b0a0*/  @!P4 LDG.E.U8 R18, desc[UR54][R16.64+0x30] ;  /* 0x000030361012c981 */ /* 0x000ea2000c1e1100 */
[----:B------:R-:W-:Y:S02]  /*1b0b0*/  LOP3.LUT P5, RZ, R13, 0x400000, RZ, 0xc0, !PT ;  /* 0x004000000dff7812 */ /* 0x000fe400078ac0ff */
[----:B------:R-:W-:Y:S02]  /*1b0c0*/  LOP3.LUT R12, R12, 0xfffffeff, RZ, 0xc0, !PT ;  /* 0xfffffeff0c0c7812 */ /* 0x000fe400078ec0ff */
[----:B--2---:R-:W-:-:S04]  /*1b0d0*/  LOP3.LUT R18, R18, 0xff, RZ, 0xc0, !PT ;  /* 0x000000ff12127812 */ /* 0x004fc800078ec0ff */
[----:B------:R-:W-:-:S05]  /*1b0e0*/  F2FP.F16.E4M3.UNPACK_B R18, R18 ;  /* 0x00000012ff12723e */ /* 0x000fca00020006ff */
[----:B------:R-:W-:-:S05]  /*1b0f0*/  HADD2.F32 R18, -RZ, R18.H0_H0 ;  /* 0x20000012ff127230 */ /* 0x000fca0000004100 */
[----:B------:R-:W-:-:S04]  /*1b100*/  FMUL R18, R18, UR46 ;  /* 0x0000002e12127c20 */ /* 0x000fc80008400000 */
[----:B----4-:R-:W-:Y:S01]  /*1b110*/  FFMA R18, R169, UR47, R18 ;  /* 0x0000002fa9127c23 */ /* 0x010fe20008000012 */
[----:B------:R-:W-:Y:S01]  /*1b120*/  @P6 LOP3.LUT R12, R12, 0x100, RZ, 0xfc, !PT ;  /* 0x000001000c0c6812 */ /* 0x000fe200078efcff */
[----:B------:R-:W-:Y:S01]  /*1b130*/  IMAD.U32 R132, RZ, RZ, UR8 ;  /* 0x00000008ff847e24 */ /* 0x000fe2000f8e00ff */
[----:B------:R-:W2:Y:S02]  /*1b140*/  LDL.LU R169, [R1+0x1cc] ;  /* 0x0001cc0001a97983 */ /* 0x000ea40000300800 */
[----:B------:R-:W-:-:S05]  /*1b150*/  F2FP.SATFINITE.E4M3.F32.PACK_AB_MERGE_C R18, RZ, R18, RZ ;  /* 0x00000012ff12723e */ /* 0x000fca00048070ff */
[----:B------:R0:W-:Y:S02]  /*1b160*/  @!P4 STG.E.U8 desc[UR54][R150.64+0x30], R18 ;  /* 0x000030129600c986 */ /* 0x0001e4000c101136 */
[----:B0-----:R-:W-:-:S06]  /*1b170*/  PRMT R18, RZ, 0x7610, R18 ;  /* 0x00007610ff127816 */ /* 0x001fcc0000000012 */
[----:B------:R-:W3:Y:S01]  /*1b180*/  @!P5 LDG.E.U8 R18, desc[UR54][R16.64+0x31] ;  /* 0x000031361012d981 */ /* 0x000ee2000c1e1100 */
[----:B------:R-:W-:Y:S01]  /*1b190*/  ISETP.LT.OR P6, PT, R30, 0x52, !P1 ;  /* 0x000000521e00780c */ /* 0x000fe20004fc1670 */
[----:B------:R-:W-:Y:S01]  /*1b1a0*/  IMAD.U32 R131, RZ, RZ, UR7 ;  /* 0x00000007ff837e24 */ /* 0x000fe2000f8e00ff */
[----:B------:R-:W-:-:S11]  /*1b1b0*/  LOP3.LUT R12, R12, 0xffffffdf, RZ, 0xc0, !PT ;  /* 0xffffffdf0c0c7812 */ /* 0x000fd600078ec0ff */
[----:B------:R-:W-:Y:S02]  /*1b1c0*/  @!P6 IADD3 R132, P2, P3, R132, UR11, R26 ;  /* 0x0000000b8484ec10 */ /* 0x000fe4000fb5e01a */
[----:B------:R-:W-:Y:S02]  /*1b1d0*/  @P6 LOP3.LUT R12, R12, 0x20, RZ, 0xfc, !PT ;  /* 0x000000200c0c6812 */ /* 0x000fe400078efcff */
[----:B------:R-:W-:Y:S02]  /*1b1e0*/  @!P6 IADD3.X R131, R131, UR10, R32, P2, P3 ;  /* 0x0000000a8383ec10 */ /* 0x000fe400097e6420 */
[----:B------:R-:W-:Y:S01]  /*1b1f0*/  ISETP.LT.OR P6, PT, R30, 0x59, !P1 ;  /* 0x000000591e00780c */ /* 0x000fe20004fc1670 */
[----:B------:R-:W-:Y:S02]  /*1b200*/  IMAD.U32 R99, RZ, RZ, UR8 ;  /* 0x00000008ff637e24 */ /* 0x000fe4000f8e00ff */
[----:B------:R-:W-:-:S10]  /*1b210*/  IMAD.U32 R98, RZ, RZ, UR7 ;  /* 0x00000007ff627e24 */ /* 0x000fd4000f8e00ff */
[----:B------:R-:W-:-:S04]  /*1b220*/  @!P6 IADD3 R99, P2, P3, R99, UR11, R26 ;  /* 0x0000000b6363ec10 */ /* 0x000fc8000fb5e01a */
[----:B------:R-:W-:Y:S02]  /*1b230*/  @!P6 IADD3.X R98, R98, UR10, R32, P2, P3 ;  /* 0x0000000a6262ec10 */ /* 0x000fe400097e6420 */
[----:B------:R-:W-:-:S13]  /*1b240*/  ISETP.LT.OR P2, PT, R30, 0x39, !P0 ;  /* 0x000000391e00780c */ /* 0x000fda0004741670 */
[----:B------:R-:W0:Y:S01]  /*1b250*/  @!P2 LDC.64 R20, c[0x0][0x5c0] ;  /* 0x00017000ff14ab82 */ /* 0x000e220000000a00 */
[----:B------:R-:W-:Y:S01]  /*1b260*/  @!P2 IMAD.MOV.U32 R19, RZ, RZ, R32 ;  /* 0x000000ffff13a224 */ /* 0x000fe200078e0020 */
[----:B---3--:R-:W-:-:S04]  /*1b270*/  LOP3.LUT R18, R18, 0xff, RZ, 0xc0, !PT ;  /* 0x000000ff12127812 */ /* 0x008fc800078ec0ff */
[----:B------:R-:W-:-:S05]  /*1b280*/  F2FP.F16.E4M3.UNPACK_B R18, R18 ;  /* 0x00000012ff12723e */ /* 0x000fca00020006ff */
[----:B------:R-:W-:-:S05]  /*1b290*/  HADD2.F32 R18, -RZ, R18.H0_H0 ;  /* 0x20000012ff127230 */ /* 0x000fca0000004100 */
[----:B------:R-:W-:-:S04]  /*1b2a0*/  FMUL R18, R18, UR46 ;  /* 0x0000002e12127c20 */ /* 0x000fc80008400000 */
[----:B------:R-:W-:Y:S01]  /*1b2b0*/  FFMA R18, R168, UR47, R18 ;  /* 0x0000002fa8127c23 */ /* 0x000fe20008000012 */
[----:B------:R-:W-:Y:S01]  /*1b2c0*/  @!P2 IMAD R33, R25, 0x180, RZ ;  /* 0x000001801921a824 */ /* 0x000fe200078e02ff */
[----:B------:R-:W-:Y:S01]  /*1b2d0*/  ISETP.LT.OR P1, PT, R30, 0x5a, !P1 ;  /* 0x0000005a1e00780c */ /* 0x000fe20004f21670 */
[----:B------:R-:W-:Y:S01]  /*1b2e0*/  IMAD.U32 R92, RZ, RZ, UR8 ;  /* 0x00000008ff5c7e24 */ /* 0x000fe2000f8e00ff */
[----:B------:R-:W3:Y:S01]  /*1b2f0*/  LDL.LU R168, [R1+0x1d0] ;  /* 0x0001d00001a87983 */ /* 0x000ee20000300800 */
[----:B------:R-:W-:-:S05]  /*1b300*/  F2FP.SATFINITE.E4M3.F32.PACK_AB_MERGE_C R18, RZ, R18, RZ ;  /* 0x00000012ff12723e */ /* 0x000fca00048070ff */
[----:B------:R1:W-:Y:S02]  /*1b310*/  @!P5 STG.E.U8 desc[UR54][R148.64+0x31], R18 ;  /* 0x000031129400d986 */ /* 0x0003e4000c101136 */
[----:B-1----:R-:W-:-:S04]  /*1b320*/  @!P2 IMAD.MOV.U32 R18, RZ, RZ, R26 ;  /* 0x000000ffff12a224 */ /* 0x002fc800078e001a */
[----:B------:R-:W-:-:S03]  /*1b330*/  @!P2 IMAD.WIDE.U32 R18, R24, 0x180, R18 ;  /* 0x000001801812a825 */ /* 0x000fc600078e0012 */
[----:B0-----:R-:W-:Y:S02]  /*1b340*/  @!P2 IADD3 R18, P3, R18, R20, RZ ;  /* 0x000000141212a210 */ /* 0x001fe40007f7e0ff */
[----:B------:R-:W-:-:S06]  /*1b350*/  PRMT R20, RZ, 0x7610, R20 ;  /* 0x00007610ff147816 */ /* 0x000fcc0000000014 */
[----:B------:R-:W4:Y:S01]  /*1b360*/  @!P2 LDG.E.U8 R20, desc[UR54][R14.64+0x38] ;  /* 0x000038360e14a981 */ /* 0x000f22000c1e1100 */
[----:B------:R-:W-:Y:S01]  /*1b370*/  @!P2 IADD3.X R19, R21, R19, R33, P3, !PT ;  /* 0x000000131513a210 */ /* 0x000fe20001ffe421 */
[----:B------:R-:W-:Y:S01]  /*1b380*/  IMAD.U32 R91, RZ, RZ, UR7 ;  /* 0x00000007ff5b7e24 */ /* 0x000fe2000f8e00ff */
        /* <DEDUP_REMOVED lines=18> */
[----:B------:R-:W4:Y:S01]  /*1b4b0*/  @!P2 LDG.E.U8 R20, desc[UR54][R14.64+0x39] ;  /* 0x000039360e14a981 */ /* 0x000f22000c1e1100 */
[----:B------:R-:W-:Y:S01]  /*1b4c0*/  @P6 LOP3.LUT R12, R12, 0x40, RZ, 0xfc, !PT ;  /* 0x000000400c0c6812 */ /* 0x000fe200078efcff */
[----:B------:R-:W-:-:S03]  /*1b4d0*/  @!P2 IMAD R33, R25, 0x180, RZ ;  /* 0x000001801921a824 */ /* 0x000fc600078e02ff */
[----:B------:R-:W-:Y:S02]  /*1b4e0*/  LOP3.LUT R12, R12, 0xffffffef, RZ, 0xc0, !PT ;  /* 0xffffffef0c0c7812 */ /* 0x000fe400078ec0ff */
[----:B------:R-:W-:Y:S02]  /*1b4f0*/  @!P2 IADD3.X R19, R19, R21, R33, P3, !PT ;  /* 0x000000151313a210 */ /* 0x000fe40001ffe421 */
[----:B------:R-:W-:Y:S02]  /*1b500*/  @P1 LOP3.LUT R12, R12, 0x10, RZ, 0xfc, !PT ;  /* 0x000000100c0c1812 */ /* 0x000fe400078efcff */
[----:B------:R-:W-:Y:S02]  /*1b510*/  LOP3.LUT P1, RZ, R13, 0x4000000, RZ, 0xc0, !PT ;  /* 0x040000000dff7812 */ /* 0x000fe4000782c0ff */
[----:B----4-:R-:W-:-:S04]  /*1b520*/  LOP3.LUT R20, R20, 0xff, RZ, 0xc0, !PT ;  /* 0x000000ff14147812 */ /* 0x010fc800078ec0ff */
[----:B------:R-:W-:-:S05]  /*1b530*/  F2FP.F16.E4M3.UNPACK_B R20, R20 ;  /* 0x00000014ff14723e */ /* 0x000fca00020006ff */
[----:B------:R-:W-:-:S05]  /*1b540*/  HADD2.F32 R20, -RZ, R20.H0_H0 ;  /* 0x20000014ff147230 */ /* 0x000fca0000004100 */
[----:B------:R-:W-:-:S04]  /*1b550*/  FMUL R20, R20, UR46 ;  /* 0x0000002e14147c20 */ /* 0x000fc80008400000 */
[----:B---3--:R-:W-:Y:S01]  /*1b560*/  FFMA R20, R168, UR47, R20 ;  /* 0x0000002fa8147c23 */ /* 0x008fe20008000014 */
[----:B------:R-:W-:Y:S01]  /*1b570*/  LOP3.LUT P6, RZ, R0, 0x10000, RZ, 0xc0, !PT ;  /* 0x0001000000ff7812 */ /* 0x000fe200078cc0ff */
[----:B------:R-:W-:Y:S01]  /*1b580*/  IMAD.U32 R90, RZ, RZ, UR8 ;  /* 0x00000008ff5a7e24 */ /* 0x000fe2000f8e00ff */
[----:B------:R-:W-:Y:S01]  /*1b590*/  LOP3.LUT R12, R12, 0xffffdfff, RZ, 0xc0, !PT ;  /* 0xffffdfff0c0c7812 */ /* 0x000fe200078ec0ff */
[----:B------:R-:W-:Y:S01]  /*1b5a0*/  IMAD.U32 R87, RZ, RZ, UR7 ;  /* 0x00000007ff577e24 */ /* 0x000fe2000f8e00ff */
[----:B------:R-:W-:Y:S01]  /*1b5b0*/  F2FP.SATFINITE.E4M3.F32.PACK_AB_MERGE_C R20, RZ, R20, RZ ;  /* 0x00000014ff14723e */ /* 0x000fe200048070ff */
[----:B------:R-:W3:Y:S04]  /*1b5c0*/  LDL.LU R168, [R1+0x1d8] ;  /* 0x0001d80001a87983 */ /* 0x000ee80000300800 */
[----:B------:R0:W-:Y:S02]  /*1b5d0*/  @!P2 STG.E.U8 desc[UR54][R18.64+0x39], R20 ;  /* 0x000039141200a986 */ /* 0x0001e4000c101136 */
[----:B0-----:R-:W-:-:S06]  /*1b5e0*/  PRMT R18, RZ, 0x7610, R18 ;  /* 0x00007610ff127816 */ /* 0x001fcc0000000012 */
[----:B------:R-:W4:Y:S01]  /*1b5f0*/  @!P1 LDG.E.U8 R18, desc[UR54][R16.64+0x38] ;  /* 0x0000383610129981 */ /* 0x000f22000c1e1100 */
[----:B------:R-:W-:-:S13]  /*1b600*/  ISETP.LT.OR P0, PT, R30, 0x61, !P6 ;  /* 0x000000611e00780c */ /* 0x000fda0007701670 */
        /* <DEDUP_REMOVED lines=13> */
[----:B------:R-:W-:Y:S02]  /*1b6e0*/  IMAD.U32 R84, RZ, RZ, UR8 ;  /* 0x00000008ff547e24 */ /* 0x000fe4000f8e00ff */
[----:B------:R-:W-:Y:S01]  /*1b6f0*/  IMAD.U32 R83, RZ, RZ, UR7 ;  /* 0x00000007ff537e24 */ /* 0x000fe2000f8e00ff */
[----:B------:R-:W-:Y:S01]  /*1b700*/  LOP3.LUT R0, R0, 0xfffff7ff, RZ, 0xc0, !PT ;  /* 0xfffff7ff00007812 */ /* 0x000fe200078ec0ff */
[----:B------:R0:W-:Y:S01]  /*1b710*/  @!P1 STG.E.U8 desc[UR54][R154.64+0x38], R18 ;  /* 0x000038129a009986 */ /* 0x0001e2000c101136 */
[----:B------:R-:W-:-:S02]  /*1b720*/  IMAD.U32 R82, RZ, RZ, UR8 ;  /* 0x00000008ff527e24 */ /* 0x000fc4000f8e00ff */
[----:B------:R-:W-:Y:S01]  /*1b730*/  IMAD.U32 R81, RZ, RZ, UR7 ;  /* 0x00000007ff517e24 */ /* 0x000fe2000f8e00ff */
[----:B------:R-:W2:Y:S01]  /*1b740*/  LDL.LU R169, [R1+0x1dc] ;  /* 0x0001dc0001a97983 */ /* 0x000ea20000300800 */
[----:B0-----:R-:W-:-:S06]  /*1b750*/  PRMT R18, RZ, 0x7610, R18 ;  /* 0x00007610ff127816 */ /* 0x001fcc0000000012 */
[----:B------:R-:W4:Y:S01]  /*1b760*/  @!P0 LDG.E.U8 R18, desc[UR54][R16.64+0x39] ;  /* 0x0000393610128981 */ /* 0x000f22000c1e1100 */
[----:B------:R-:W-:-:S04]  /*1b770*/  @!P2 IADD3 R86, P3, P4, R86, UR6, R26 ;  /* 0x000000065656ac10 */ /* 0x000fc8000fc7e01a */
[----:B------:R-:W-:Y:S02]  /*1b780*/  @!P2 IADD3.X R85, R85, UR5, R32, P3, P4 ;  /* 0x000000055555ac10 */ /* 0x000fe40009fe8420 */
[----:B------:R-:W-:-:S13]  /*1b790*/  ISETP.LT.OR P3, PT, R30, 0x69, !P6 ;  /* 0x000000691e00780c */ /* 0x000fda0007761670 */
[----:B------:R-:W-:-:S04]  /*1b7a0*/  @!P3 IADD3 R84, P4, P5, R84, UR6, R26 ;  /* 0x000000065454bc10 */ /* 0x000fc8000fd9e01a */
[----:B------:R-:W-:Y:S02]  /*1b7b0*/  @!P3 IADD3.X R83, R83, UR5, R32, P4, P5 ;  /* 0x000000055353bc10 */ /* 0x000fe4000a7ea420 */
[----:B------:R-:W-:Y:S02]  /*1b7c0*/  ISETP.LT.OR P4, PT, R30, 0x6a, !P6 ;  /* 0x0000006a1e00780c */ /* 0x000fe40007781670 */
[----:B------:R-:W-:Y:S02]  /*1b7d0*/  @P2 LOP3.LUT R0, R0, 0x800, RZ, 0xfc, !PT ;  /* 0x0000080000002812 */ /* 0x000fe400078efcff */
[----:B------:R-:W-:-:S09]  /*1b7e0*/  ISETP.GE.AND P2, PT, R31, 0x109, PT ;  /* 0x000001091f00780c */ /* 0x000fd20003f46270 */
[----:B------:R-:W-:-:S04]  /*1b7f0*/  @!P4 IADD3 R82, P6, P5, R82, UR6, R26 ;  /* 0x000000065252cc10 */ /* 0x000fc8000fdde01a */
[----:B------:R-:W-:Y:S02]  /*1b800*/  @!P4 IADD3.X R81, R81, UR5, R32, P6, P5 ;  /* 0x000000055151cc10 */ /* 0x000fe4000b7ea420 */
[----:B------:R-:W-:Y:S01]  /*1b810*/  ISETP.LT.OR P5, PT, R30, 0x61, !P2 ;  /* 0x000000611e00780c */ /* 0x000fe200057a1670 */
[----:B------:R-:W-:Y:S01]  /*1b820*/  IMAD.U32 R80, RZ, RZ, UR8 ;  /* 0x00000008ff507e24 */ /* 0x000fe2000f8e00ff */
[----:B------:R-:W-:Y:S01]  /*1b830*/  LOP3.LUT R0, R0, 0xfffffbff, RZ, 0xc0, !PT ;  /* 0xfffffbff00007812 */ /* 0x000fe200078ec0ff */
[----:B------:R-:W-:-:S03]  /*1b840*/  IMAD.U32 R20, RZ, RZ, UR7 ;  /* 0x00000007ff147e24 */ /* 0x000fc6000f8e00ff */
[----:B------:R-:W-:Y:S02]  /*1b850*/  @P3 LOP3.LUT R0, R0, 0x400, RZ, 0xfc, !PT ;  /* 0x0000040000003812 */ /* 0x000fe400078efcff */
[----:B------:R-:W-:Y:S02]  /*1b860*/  ISETP.GE.AND P3, PT, R31, 0x1, PT ;  /* 0x000000011f00780c */ /* 0x000fe40003f66270 */
[----:B----4-:R-:W-:-:S04]  /*1b870*/  LOP3.LUT R18, R18, 0xff, RZ, 0xc0, !PT ;  /* 0x000000ff12127812 */ /* 0x010fc800078ec0ff */
[----:B------:R-:W-:-:S05]  /*1b880*/  F2FP.F16.E4M3.UNPACK_B R18, R18 ;  /* 0x00000012ff12723e */ /* 0x000fca00020006ff */
[----:B------:R-:W-:-:S05]  /*1b890*/  HADD2.F32 R18, -RZ, R18.H0_H0 ;  /* 0x20000012ff127230 */ /* 0x000fca0000004100 */
[----:B------:R-:W-:-:S04]  /*1b8a0*/  FMUL R18, R18, UR46 ;  /* 0x0000002e12127c20 */ /* 0x000fc80008400000 */
[----:B---3--:R-:W-:Y:S02]  /*1b8b0*/  FFMA R18, R168, UR47, R18 ;  /* 0x0000002fa8127c23 */ /* 0x008fe40008000012 */
[----:B------:R-:W3:Y:S03]  /*1b8c0*/  LDL.LU R168, [R1+0x1e0] ;  /* 0x0001e00001a87983 */ /* 0x000ee60000300800 */
[----:B------:R-:W-:Y:S01]  /*1b8d0*/  F2FP.SATFINITE.E4M3.F32.PACK_AB_MERGE_C R18, RZ, R18, RZ ;  /* 0x00000012ff12723e */ /* 0x000fe200048070ff */
[----:B------:R-:W4:Y:S04]  /*1b8e0*/  LDL.LU R170, [R1+0x1e4] ;  /* 0x0001e40001aa7983 */ /* 0x000f280000300800 */
[----:B------:R0:W-:Y:S01]  /*1b8f0*/  @!P0 STG.E.U8 desc[UR54][R152.64+0x39], R18 ;  /* 0x0000391298008986 */ /* 0x0001e2000c101136 */
[----:B------:R-:W-:-:S04]  /*1b900*/  @!P5 IADD3 R80, P0, P6, R80, UR11, R26 ;  /* 0x0000000b5050dc10 */ /* 0x000fc8000fe1e01a */
[----:B------:R-:W-:Y:S02]  /*1b910*/  @!P5 IADD3.X R20, R20, UR10, R32, P0, P6 ;  /* 0x0000000a1414dc10 */ /* 0x000fe400087ec420 */
[----:B------:R-:W-:Y:S02]  /*1b920*/  ISETP.LT.OR P6, PT, R30, 0x41, !P3 ;  /* 0x000000411e00780c */ /* 0x000fe40005fc1670 */
[----:B0-----:R-:W-:-:S11]  /*1b930*/  PRMT R18, RZ, 0x7610, R18 ;  /* 0x00007610ff127816 */ /* 0x001fd60000000012 */
[----:B------:R-:W2:Y:S02]  /*1b940*/  @!P6 LDG.E.U8 R18, desc[UR54][R28.64+0x40] ;  /* 0x000040361c12e981 */ /* 0x000ea4000c1e1100 */
[----:B--2---:R-:W-:-:S04]  /*1b950*/  LOP3.LUT R18, R18, 0xff, RZ, 0xc0, !PT ;  /* 0x000000ff12127812 */ /* 0x004fc800078ec0ff */
[----:B------:R-:W-:-:S05]  /*1b960*/  F2FP.F16.E4M3.UNPACK_B R18, R18 ;  /* 0x00000012ff12723e */ /* 0x000fca00020006ff */
[----:B------:R-:W-:-:S05]  /*1b970*/  HADD2.F32 R18, -RZ, R18.H0_H0 ;  /* 0x20000012ff127230 */ /* 0x000fca0000004100 */
[----:B------:R-:W-:Y:S02]  /*1b980*/  FMUL R21, R18, UR46 ;  /* 0x0000002e12157c20 */ /* 0x000fe40008400000 */
[----:B------:R-:W0:Y:S02]  /*1b990*/  @!P6 LDC.64 R18, c[0x0][0x5c0] ;  /* 0x00017000ff12eb82 */ /* 0x000e240000000a00 */
[----:B------:R-:W-:Y:S01]  /*1b9a0*/  FFMA R21, R169, UR47, R21 ;  /* 0x0000002fa9157c23 */ /* 0x000fe20008000015 */
[----:B------:R-:W-:Y:S01]  /*1b9b0*/  LOP3.LUT R0, R0, 0xffffefff, RZ, 0xc0, !PT ;  /* 0xffffefff00007812 */ /* 0x000fe200078ec0ff */
[----:B------:R-:W2:Y:S03]  /*1b9c0*/  LDL.LU R169, [R1+0x1e8] ;  /* 0x0001e80001a97983 */ /* 0x000ea60000300800 */
        /* <DEDUP_REMOVED lines=8> */
[----:B------:R-:W-:-:S04]  /*1ba50*/  @P4 LOP3.LUT R0, R0, 0x1000, RZ, 0xfc, !PT ;  /* 0x0000100000004812 */ /* 0x000fc800078efcff */
[----:B------:R-:W-:Y:S02]  /*1ba60*/  LOP3.LUT P1, RZ, R0, 0x100, RZ, 0xc0, !PT ;  /* 0x0000010000ff7812 */ /* 0x000fe4000782c0ff */
[----:B0-----:R-:W-:-:S05]  /*1ba70*/  @!P6 IADD3 R18, P4, R26, R18, RZ ;  /* 0x000000121a12e210 */ /* 0x001fca0007f9e0ff */
[----:B------:R-:W-:Y:S01]  /*1ba80*/  @!P6 IMAD.X R19, R32, 0x1, R19, P4 ;  /* 0x000000012013e824 */ /* 0x000fe200020e0613 */
        /* <DEDUP_REMOVED lines=8> */
[----:B------:R0:W-:Y:S02]  /*1bb10*/  @!P6 STG.E.U8 desc[UR54][R18.64+0x41], R21 ;  /* 0x000041151200e986 */ /* 0x0001e4000c101136 */
[----:B0-----:R-:W-:-:S06]  /*1bb20*/  PRMT R18, RZ, 0x7610, R18 ;  /* 0x00007610ff127816 */ /* 0x001fcc0000000012 */
[----:B------:R-:W4:Y:S01]  /*1bb30*/  @!P1 LDG.E.U8 R18, desc[UR54][R10.64+0x40] ;  /* 0x000040360a129981 */ /* 0x000f22000c1e1100 */
[----:B------:R-:W-:-:S04]  /*1bb40*/  @P5 LOP3.LUT R0, R0, 0x2000, RZ, 0xfc, !PT ;  /* 0x0000200000005812 */ /* 0x000fc800078efcff */
[----:B------:R-:W-:Y:S02]  /*1bb50*/  LOP3.LUT P0, RZ, R0, 0x80, RZ, 0xc0, !PT ;  /* 0x0000008000ff7812 */ /* 0x000fe4000780c0ff */
[----:B----4-:R-:W-:-:S04]  /*1bb60*/  LOP3.LUT R18, R18, 0xff, RZ, 0xc0, !PT ;  /* 0x000000ff12127812 */ /* 0x010fc800078ec0ff */
[----:B------:R-:W-:-:S05]  /*1bb70*/  F2FP.F16.E4M3.UNPACK_B R18, R18 ;  /* 0x00000012ff12723e */ /* 0x000fca00020006ff */
[----:B------:R-:W-:-:S05]  /*1bb80*/  HADD2.F32 R18, -RZ, R18.H0_H0 ;  /* 0x20000012ff127230 */ /* 0x000fca0000004100 */
[----:B------:R-:W-:-:S04]  /*1bb90*/  FMUL R18, R18, UR46 ;  /* 0x0000002e12127c20 */ /* 0x000fc80008400000 */
[----:B------:R-:W-:-:S05]  /*1bba0*/  FFMA R18, R170, UR47, R18 ;  /* 0x0000002faa127c23 */ /* 0x000fca0008000012 */
        /* <DEDUP_REMOVED lines=8> */
[----:B--2---:R-:W-:Y:S02]  /*1bc30*/  FFMA R18, R169, UR47, R18 ;  /* 0x0000002fa9127c23 */ /* 0x004fe40008000012 */
[----:B------:R-:W2:Y:S03]  /*1bc40*/  LDL.LU R169, [R1+0x1f0] ;  /* 0x0001f00001a97983 */ /* 0x000ea60000300800 */
[----:B------:R-:W-:Y:S01]  /*1bc50*/  F2FP.SATFINITE.E4M3.F32.PACK_AB_MERGE_C R18, RZ, R18, RZ ;  /* 0x00000012ff12723e */ /* 0x000fe200048070ff */
[----:B------:R-:W4:Y:S04]  /*1bc60*/  LDL.LU R170, [R1+0x1f4] ;  /* 0x0001f40001aa7983 */ /* 0x000f280000300800 */
[----:B------:R0:W-:Y:S01]  /*1bc70*/  @!P0 STG.E.U8 desc[UR54][R122.64+0x41], R18 ;  /* 0x000041127a008986 */ /* 0x0001e2000c101136 */
[----:B------:R-:W-:-:S02]  /*1bc80*/  ISETP.LT.OR P0, PT, R30, 0x49, !P3 ;  /* 0x000000491e00780c */ /* 0x000fc40005f01670 */
        /* <DEDUP_REMOVED lines=9> */
[----:B------:R-:W-:Y:S01]  /*1bd20*/  FFMA R122, R168, UR47, R122 ;  /* 0x0000002fa87a7c23 */ /* 0x000fe2000800007a */
[----:B------:R-:W-:Y:S01]  /*1bd30*/  LOP3.LUT P5, RZ, R0, 0x20, RZ, 0xc0, !PT ;  /* 0x0000002000ff7812 */ /* 0x000fe200078ac0ff */
[----:B------:R-:W-:Y:S01]  /*1bd40*/  IMAD.U32 R21, RZ, RZ, UR8 ;  /* 0x00000008ff157e24 */ /* 0x000fe2000f8e00ff */
[C---:B------:R-:W-:Y:S01]  /*1bd50*/  ISETP.LT.OR P6, PT, R30.reuse, 0x62, !P2 ;  /* 0x000000621e00780c */ /* 0x040fe200057c1670 */
[----:B------:R-:W-:Y:S01]  /*1bd60*/  IMAD.U32 R33, RZ, RZ, UR7 ;  /* 0x00000007ff217e24 */ /* 0x000fe2000f8e00ff */
[----:B------:R-:W-:Y:S01]  /*1bd70*/  F2FP.SATFINITE.E4M3.F32.PACK_AB_MERGE_C R122, RZ, R122, RZ ;  /* 0x0000007aff7a723e */ /* 0x000fe200048070ff */
[----:B------:R-:W3:Y:S04]  /*1bd80*/  LDL.LU R168, [R1+0x1f8] ;  /* 0x0001f80001a87983 */ /* 0x000ee80000300800 */
[----:B------:R0:W-:Y:S01]  /*1bd90*/  @!P0 STG.E.U8 desc[UR54][R18.64+0x48], R122 ;  /* 0x0000487a12008986 */ /* 0x0001e2000c101136 */
[----:B------:R-:W-:-:S02]  /*1bda0*/  ISETP.LT.OR P0, PT, R30, 0x4a, !P3 ;  /* 0x0000004a1e00780c */ /* 0x000fc40005f01670 */
[----:B0-----:R-:W-:-:S11]  /*1bdb0*/  PRMT R122, RZ, 0x7610, R122 ;  /* 0x00007610ff7a7816 */ /* 0x001fd6000000007a */
[----:B------:R-:W0:Y:S01]  /*1bdc0*/  @!P0 LDC.64 R18, c[0x0][0x5c0] ;  /* 0x00017000ff128b82 */ /* 0x000e220000000a00 */
[----:B------:R-:W2:Y:S01]  /*1bdd0*/  @!P0 LDG.E.U8 R122, desc[UR54][R28.64+0x49] ;  /* 0x000049361c7a8981 */ /* 0x000ea2000c1e1100 */
[----:B0-----:R-:W-:-:S05]  /*1bde0*/  @!P0 IADD3 R18, P1, R26, R18, RZ ;  /* 0x000000121a128210 */ /* 0x001fca0007f3e0ff */
[----:B------:R-:W-:Y:S01]  /*1bdf0*/  @!P0 IMAD.X R19, R32, 0x1, R19, P1 ;  /* 0x0000000120138824 */ /* 0x000fe200008e0613 */
[----:B--2---:R-:W-:-:S04]  /*1be00*/  LOP3.LUT R122, R122, 0xff, RZ, 0xc0, !PT ;  /* 0x000000ff7a7a7812 */ /* 0x004fc800078ec0ff */
[----:B------:R-:W-:-:S05]  /*1be10*/  F2FP.F16.E4M3.UNPACK_B R122, R122 ;  /* 0x0000007aff7a723e */ /* 0x000fca00020006ff */
[----:B------:R-:W-:-:S05]  /*1be20*/  HADD2.F32 R122, -RZ, R122.H0_H0 ;  /* 0x2000007aff7a7230 */ /* 0x000fca0000004100 */
[----:B------:R-:W-:-:S04]  /*1be30*/  FMUL R122, R122, UR46 ;  /* 0x0000002e7a7a7c20 */ /* 0x000fc80008400000 */
[----:B------:R-:W-:Y:S01]  /*1be40*/  FFMA R122, R169, UR47, R122 ;  /* 0x0000002fa97a7c23 */ /* 0x000fe2000800007a */
[----:B------:R-:W-:Y:S01]  /*1be50*/  @!P6 IADD3 R21, P2, P4, R21, UR11, R26 ;  /* 0x0000000b1515ec10 */ /* 0x000fe2000fc5e01a */
[----:B------:R-:W2:Y:S03]  /*1be60*/  LDL.LU R169, [R1+0x1fc] ;  /* 0x0001fc0001a97983 */ /* 0x000ea60000300800 */
[----:B------:R-:W-:-:S05]  /*1be70*/  F2FP.SATFINITE.E4M3.F32.PACK_AB_MERGE_C R122, RZ, R122, RZ ;  /* 0x0000007aff7a723e */ /* 0x000fca00048070ff */
[----:B------:R0:W-:Y:S02]  /*1be80*/  @!P0 STG.E.U8 desc[UR54][R18.64+0x49], R122 ;  /* 0x0000497a12008986 */ /* 0x0001e4000c101136 */
[----:B0-----:R-:W-:-:S06]  /*1be90*/  PRMT R18, RZ, 0x7610, R18 ;  /* 0x00007610ff127816 */ /* 0x001fcc0000000012 */
[----:B------:R-:W4:Y:S01]  /*1bea0*/  @!P5 LDG.E.U8 R18, desc[UR54][R10.64+0x48] ;  /* 0x000048360a12d981 */ /* 0x000f22000c1e1100 */
[----:B------:R-:W-:Y:S02]  /*1beb0*/  @!P6 IADD3.X R33, R33, UR10, R32, P2, P4 ;  /* 0x0000000a2121ec10 */ /* 0x000fe400097e8420 */
[----:B------:R-:W-:Y:S02]  /*1bec0*/  LOP3.LUT P4, RZ, R13, 0x40000000, RZ, 0xc0, !PT ;  /* 0x400000000dff7812 */ /* 0x000fe4000788c0ff */
[----:B----4-:R-:W-:-:S04]  /*1bed0*/  LOP3.LUT R18, R18, 0xff, RZ, 0xc0, !PT ;  /* 0x000000ff12127812 */ /* 0x010fc800078ec0ff */
[----:B------:R-:W-:-:S05]  /*1bee0*/  F2FP.F16.E4M3.UNPACK_B R18, R18 ;  /* 0x00000012ff12723e */ /* 0x000fca00020006ff */
[----:B------:R-:W-:-:S05]  /*1bef0*/  HADD2.F32 R18, -RZ, R18.H0_H0 ;  /* 0x20000012ff127230 */ /* 0x000fca0000004100 */
[----:B------:R-:W-:-:S04]  /*1bf00*/  FMUL R18, R18, UR46 ;  /* 0x0000002e12127c20 */ /* 0x000fc80008400000 */
[----:B------:R-:W-:Y:S01]  /*1bf10*/  FFMA R18, R170, UR47, R18 ;  /* 0x0000002faa127c23 */ /* 0x000fe20008000012 */
[----:B------:R-:W-:Y:S01]  /*1bf20*/  LOP3.LUT P2, RZ, R13, 0x10000000, RZ, 0xc0, !PT ;  /* 0x100000000dff7812 */ /* 0x000fe2000784c0ff */
[----:B------:R-:W4:Y:S03]  /*1bf30*/  LDL.LU R170, [R1+0x200] ;  /* 0x0002000001aa7983 */ /* 0x000f260000300800 */
[----:B------:R-:W-:-:S05]  /*1bf40*/  F2FP.SATFINITE.E4M3.F32.PACK_AB_MERGE_C R18, RZ, R18, RZ ;  /* 0x00000012ff12723e */ /* 0x000fca00048070ff */
[----:B------:R0:W-:Y:S02]  /*1bf50*/  @!P5 STG.E.U8 desc[UR54][R120.64+0x48], R18 ;  /* 0x000048127800d986 */ /* 0x0001e4000c101136 */
[----:B0-----:R-:W-:-:S06]  /*1bf60*/  PRMT R18, RZ, 0x7610, R18 ;  /* 0x00007610ff127816 */ /* 0x001fcc0000000012 */
[----:B------:R-:W3:Y:S02]  /*1bf70*/  @!P4 LDG.E.U8 R18, desc[UR54][R10.64+0x49] ;  /* 0x000049360a12c981 */ /* 0x000ee4000c1e1100 */
[----:B---3--:R-:W-:-:S04]  /*1bf80*/  LOP3.LUT R18, R18, 0xff, RZ, 0xc0, !PT ;  /* 0x000000ff12127812 */ /* 0x008fc800078ec0ff */
[----:B------:R-:W-:-:S05]  /*1bf90*/  F2FP.F16.E4M3.UNPACK_B R18, R18 ;  /* 0x00000012ff12723e */ /* 0x000fca00020006ff */
[----:B------:R-:W-:-:S05]  /*1bfa0*/  HADD2.F32 R18, -RZ, R18.H0_H0 ;  /* 0x20000012ff127230 */ /* 0x000fca0000004100 */
[----:B------:R-:W-:-:S04]  /*1bfb0*/  FMUL R18, R18, UR46 ;  /* 0x0000002e12127c20 */ /* 0x000fc80008400000 */
[----:B------:R-:W-:Y:S01]  /*1bfc0*/  FFMA R18, R168, UR47, R18 ;  /* 0x0000002fa8127c23 */ /* 0x000fe20008000012 */
[----:B------:R-:W-:Y:S01]  /*1bfd0*/  LOP3.LUT P1, RZ, R13, 0x8000000, RZ, 0xc0, !PT ;  /* 0x080000000dff7812 */ /* 0x000fe2000782c0ff */
[----:B------:R-:W3:Y:S03]  /*1bfe0*/  LDL.LU R168, [R1+0x204] ;  /* 0x0002040001a87983 */ /* 0x000ee60000300800 */
[----:B------:R-:W-:-:S05]  /*1bff0*/  F2FP.SATFINITE.E4M3.F32.PACK_AB_MERGE_C R18, RZ, R18, RZ ;  /* 0x00000012ff12723e */ /* 0x000fca00048070ff */
[----:B------:R0:W-:Y:S02]  /*1c000*/  @!P4 STG.E.U8 desc[UR54][R118.64+0x49], R18 ;  /* 0x000049127600c986 */ /* 0x0001e4000c101136 */
[----:B0-----:R-:W-:-:S06]  /*1c010*/  PRMT R18, RZ, 0x7610, R18 ;  /* 0x00007610ff127816 */ /* 0x001fcc0000000012 */
[----:B------:R-:W2:Y:S02]  /*1c020*/  @!P2 LDG.E.U8 R18, desc[UR54][R4.64+0x40] ;  /* 0x000040360412a981 */ /* 0x000ea4000c1e1100 */
[----:B--2---:R-:W-:-:S04]  /*1c030*/  LOP3.LUT R18, R18, 0xff, RZ, 0xc0, !PT ;  /* 0x000000ff12127812 */ /* 0x004fc800078ec0ff */
[----:B------:R-:W-:-:S05]  /*1c040*/  F2FP.F16.E4M3.UNPACK_B R18, R18 ;  /* 0x00000012ff12723e */ /* 0x000fca00020006ff */
[----:B------:R-:W-:-:S05]  /*1c050*/  HADD2.F32 R18, -RZ, R18.H0_H0 ;  /* 0x20000012ff127230 */ /* 0x000fca0000004100 */
[----:B------:R-:W-:-:S04]  /*1c060*/  FMUL R18, R18, UR46 ;  /* 0x0000002e12127c20 */ /* 0x000fc80008400000 */
[----:B------:R-:W-:Y:S01]  /*1c070*/  FFMA R18, R169, UR47, R18 ;  /* 0x0000002fa9127c23 */ /* 0x000fe20008000012 */
        /* <DEDUP_REMOVED lines=15> */
[----:B0-----:R-:W0:Y:S02]  /*1c170*/  @!P0 LDC.64 R18, c[0x0][0x5c0] ;  /* 0x00017000ff128b82 */ /* 0x001e240000000a00 */
[----:B0-----:R-:W-:Y:S02]  /*1c180*/  @!P0 IADD3 R18, P1, R100, R18, RZ ;  /* 0x0000001264128210 */ /* 0x001fe40007f3e0ff */
[----:B------:R-:W-:-:S06]  /*1c190*/  PRMT R100, RZ, 0x7610, R100 ;  /* 0x00007610ff647816 */ /* 0x000fcc0000000064 */
[----:B------:R-:W3:Y:S01]  /*1c1a0*/  @!P0 LDG.E.U8 R100, desc[UR54][R2.64+0x40] ;  /* 0x0000403602648981 */ /* 0x000ee2000c1e1100 */
[----:B------:R-:W-:Y:S01]  /*1c1b0*/  @!P0 IMAD.X R19, R101, 0x1, R19, P1 ;  /* 0x0000000165138824 */ /* 0x000fe200008e0613 */
[----:B------:R-:W-:Y:S02]  /*1c1c0*/  PRMT R101, RZ, 0x7610, R101 ;  /* 0x00007610ff657816 */ /* 0x000fe40000000065 */
        /* <DEDUP_REMOVED lines=8> */
[----:B------:R0:W-:Y:S04]  /*1c250*/  @!P0 STG.E.U8 desc[UR54][R18.64+0x40], R100 ;  /* 0x0000406412008986 */ /* 0x0001e8000c101136 */
[----:B------:R-:W2:Y:S01]  /*1c260*/  @!P4 LDG.E.U8 R101, desc[UR54][R2.64+0x41] ;  /* 0x000041360265c981 */ /* 0x000ea2000c1e1100 */
[----:B0-----:R-:W0:Y:S01]  /*1c270*/  @!P4 LDC.64 R18, c[0x0][0x5c0] ;  /* 0x00017000ff12cb82 */ /* 0x001e220000000a00 */
[----:B------:R-:W-:Y:S02]  /*1c280*/  PRMT R100, RZ, 0x7610, R100 ;  /* 0x00007610ff647816 */ /* 0x000fe40000000064 */
[----:B0-----:R-:W-:-:S05]  /*1c290*/  @!P4 IADD3 R18, P5, R104, R18, RZ ;  /* 0x000000126812c210 */ /* 0x001fca0007fbe0ff */
[----:B------:R-:W-:Y:S01]  /*1c2a0*/  @!P4 IMAD.X R19, R110, 0x1, R19, P5 ;  /* 0x000000016e13c824 */ /* 0x000fe200028e0613 */
        /* <DEDUP_REMOVED lines=8> */
[----:B------:R0:W-:Y:S04]  /*1c330*/  @!P4 STG.E.U8 desc[UR54][R18.64+0x41], R101 ;  /* 0x000041651200c986 */ /* 0x0001e8000c101136 */
        /* <DEDUP_REMOVED lines=8> */
[----:B------:R-:W-:Y:S02]  /*1c3c0*/  F2FP.SATFINITE.E4M3.F32.PACK_AB_MERGE_C R115, RZ, R100, RZ ;  /* 0x00000064ff73723e */ /* 0x000fe400048070ff */
[----:B------:R-:W-:-:S03]  /*1c3d0*/  PRMT R100, RZ, 0x7610, R100 ;  /* 0x00007610ff647816 */ /* 0x000fc60000000064 */
[----:B------:R-:W-:Y:S04]  /*1c3e0*/  @!P2 STG.E.U8 desc[UR54][R106.64+0x48], R115 ;  /* 0x000048736a00a986 */ /* 0x000fe8000c101136 */
[----:B------:R-:W3:Y:S01]  /*1c3f0*/  @!P1 LDG.E.U8 R100, desc[UR54][R4.64+0x49] ;  /* 0x0000493604649981 */ /* 0x000ee2000c1e1100 */
[----:B0-----:R-:W0:Y:S01]  /*1c400*/  @!P0 LDC.64 R18, c[0x0][0x5c0] ;  /* 0x00017000ff128b82 */ /* 0x001e220000000a00 */
[----:B---3--:R-:W-:-:S04]  /*1c410*/  LOP3.LUT R100, R100, 0xff, RZ, 0xc0, !PT ;  /* 0x000000ff64647812 */ /* 0x008fc800078ec0ff */
[----:B------:R-:W-:-:S05]  /*1c420*/  F2FP.F16.E4M3.UNPACK_B R100, R100 ;  /* 0x00000064ff64723e */ /* 0x000fca00020006ff */
[----:B------:R-:W-:-:S05]  /*1c430*/  HADD2.F32 R100, -RZ, R100.H0_H0 ;  /* 0x20000064ff647230 */ /* 0x000fca0000004100 */
[----:B------:R-:W-:-:S04]  /*1c440*/  FMUL R100, R100, UR46 ;  /* 0x0000002e64647c20 */ /* 0x000fc80008400000 */
[----:B------:R-:W-:Y:S01]  /*1c450*/  FFMA R100, R168, UR47, R100 ;  /* 0x0000002fa8647c23 */ /* 0x000fe20008000064 */
[----:B------:R-:W-:Y:S01]  /*1c460*/  LOP3.LUT P5, RZ, R12, 0x400, RZ, 0xc0, !PT ;  /* 0x000004000cff7812 */ /* 0x000fe200078ac0ff */
[----:B------:R-:W3:Y:S03]  /*1c470*/  LDL.LU R168, [R1+0x21c] ;  /* 0x00021c0001a87983 */ /* 0x000ee60000300800 */
[----:B------:R-:W-:Y:S02]  /*1c480*/  F2FP.SATFINITE.E4M3.F32.PACK_AB_MERGE_C R101, RZ, R100, RZ ;  /* 0x00000064ff65723e */ /* 0x000fe400048070ff */
[----:B------:R-:W-:-:S03]  /*1c490*/  PRMT R100, RZ, 0x7610, R100 ;  /* 0x00007610ff647816 */ /* 0x000fc60000000064 */
[----:B------:R1:W-:Y:S04]  /*1c4a0*/  @!P1 STG.E.U8 desc[UR54][R96.64+0x49], R101 ;  /* 0x0000496560009986 */ /* 0x0003e8000c101136 */
[----:B------:R-:W2:Y:S01]  /*1c4b0*/  @!P0 LDG.E.U8 R100, desc[UR54][R2.64+0x48] ;  /* 0x0000483602648981 */ /* 0x000ea2000c1e1100 */
[----:B0-----:R-:W-:-:S05]  /*1c4c0*/  @!P0 IADD3 R18, P1, R109, R18, RZ ;  /* 0x000000126d128210 */ /* 0x001fca0007f3e0ff */
[----:B------:R-:W-:Y:S01]  /*1c4d0*/  @!P0 IMAD.X R19, R128, 0x1, R19, P1 ;  /* 0x0000000180138824 */ /* 0x000fe200008e0613 */
[----:B-1----:R-:W-:Y:S02]  /*1c4e0*/  PRMT R96, RZ, 0x7610, R96 ;  /* 0x00007610ff607816 */ /* 0x002fe40000000060 */
        /* <DEDUP_REMOVED lines=9> */
[----:B------:R-:W4:Y:S01]  /*1c580*/  @!P5 LDG.E.U8 R96, desc[UR54][R2.64+0x49] ;  /* 0x000049360260d981 */ /* 0x000f22000c1e1100 */
[----:B0-----:R-:W0:Y:S02]  /*1c590*/  @!P5 LDC.64 R18, c[0x0][0x5c0] ;  /* 0x00017000ff12db82 */ /* 0x001e240000000a00 */
[----:B0-----:R-:W-:-:S05]  /*1c5a0*/  @!P5 IADD3 R18, P1, R112, R18, RZ ;  /* 0x000000127012d210 */ /* 0x001fca0007f3e0ff */
[----:B------:R-:W-:Y:S01]  /*1c5b0*/  @!P5 IMAD.X R19, R129, 0x1, R19, P1 ;  /* 0x000000018113d824 */ /* 0x000fe200008e0613 */
        /* <DEDUP_REMOVED lines=9> */
[----:B------:R0:W-:Y:S04]  /*1c650*/  @!P5 STG.E.U8 desc[UR54][R18.64+0x49], R97 ;  /* 0x000049611200d986 */ /* 0x0001e8000c101136 */
        /* <DEDUP_REMOVED lines=10> */
[----:B------:R-:W-:Y:S04]  /*1c700*/  @!P4 STG.E.U8 desc[UR54][R102.64+0x40], R101 ;  /* 0x000040656600c986 */ /* 0x000fe8000c101136 */
[----:B------:R-:W2:Y:S01]  /*1c710*/  @!P2 LDG.E.U8 R96, desc[UR54][R6.64+0x41] ;  /* 0x000041360660a981 */ /* 0x000ea2000c1e1100 */
[----:B0-----:R-:W0:Y:S01]  /*1c720*/  @!P0 LDC.64 R18, c[0x0][0x5c0] ;  /* 0x00017000ff128b82 */ /* 0x001e220000000a00 */
[----:B--2---:R-:W-:-:S04]  /*1c730*/  LOP3.LUT R96, R96, 0xff, RZ, 0xc0, !PT ;  /* 0x000000ff60607812 */ /* 0x004fc800078ec0ff */
[----:B------:R-:W-:-:S05]  /*1c740*/  F2FP.F16.E4M3.UNPACK_B R96, R96 ;  /* 0x00000060ff60723e */ /* 0x000fca00020006ff */
[----:B------:R-:W-:-:S05]  /*1c750*/  HADD2.F32 R96, -RZ, R96.H0_H0 ;  /* 0x20000060ff607230 */ /* 0x000fca0000004100 */
[----:B------:R-:W-:-:S04]  /*1c760*/  FMUL R96, R96, UR46 ;  /* 0x0000002e60607c20 */ /* 0x000fc80008400000 */
[----:B------:R-:W-:Y:S01]  /*1c770*/  FFMA R96, R169, UR47, R96 ;  /* 0x0000002fa9607c23 */ /* 0x000fe20008000060 */
[----:B------:R-:W-:Y:S01]  /*1c780*/  LOP3.LUT P5, RZ, R12, 0x8, RZ, 0xc0, !PT ;  /* 0x000000080cff7812 */ /* 0x000fe200078ac0ff */
[----:B------:R-:W2:Y:S03]  /*1c790*/  LDL.LU R169, [R1+0x22c] ;  /* 0x00022c0001a97983 */ /* 0x000ea60000300800 */
[----:B------:R-:W-:Y:S02]  /*1c7a0*/  F2FP.SATFINITE.E4M3.F32.PACK_AB_MERGE_C R97, RZ, R96, RZ ;  /* 0x00000060ff61723e */ /* 0x000fe400048070ff */
[----:B------:R-:W-:-:S03]  /*1c7b0*/  PRMT R96, RZ, 0x7610, R96 ;  /* 0x00007610ff607816 */ /* 0x000fc60000000060 */
[----:B------:R1:W-:Y:S04]  /*1c7c0*/  @!P2 STG.E.U8 desc[UR54][R94.64+0x41], R97 ;  /* 0x000041615e00a986 */ /* 0x0003e8000c101136 */
[----:B------:R-:W4:Y:S01]  /*1c7d0*/  @!P0 LDG.E.U8 R96, desc[UR54][R8.64+0x40] ;  /* 0x0000403608608981 */ /* 0x000f22000c1e1100 */
[----:B0-----:R-:W-:-:S05]  /*1c7e0*/  @!P0 IADD3 R18, P2, R108, R18, RZ ;  /* 0x000000126c128210 */ /* 0x001fca0007f5e0ff */
[----:B------:R-:W-:Y:S01]  /*1c7f0*/  @!P0 IMAD.X R19, R127, 0x1, R19, P2 ;  /* 0x000000017f138824 */ /* 0x000fe200010e0613 */
[----:B-1----:R-:W-:Y:S02]  /*1c800*/  PRMT R94, RZ, 0x7610, R94 ;  /* 0x00007610ff5e7816 */ /* 0x002fe4000000005e */
        /* <DEDUP_REMOVED lines=8> */
[----:B------:R0:W-:Y:S04]  /*1c890*/  @!P0 STG.E.U8 desc[UR54][R18.64+0x40], R95 ;  /* 0x0000405f12008986 */ /* 0x0001e8000c101136 */
[----:B------:R-:W3:Y:S01]  /*1c8a0*/  @!P5 LDG.E.U8 R94, desc[UR54][R8.64+0x41] ;  /* 0x00004136085ed981 */ /* 0x000ee2000c1e1100 */
[----:B0-----:R-:W0:Y:S02]  /*1c8b0*/  @!P5 LDC.64 R18, c[0x0][0x5c0] ;  /* 0x00017000ff12db82 */ /* 0x001e240000000a00 */
        /* <DEDUP_REMOVED lines=24> */
[----:B0-----:R-:W0:Y:S01]  /*1ca40*/  @!P0 LDC.64 R18, c[0x0][0x5c0] ;  /* 0x00017000ff128b82 */ /* 0x001e220000000a00 */
[----:B-1----:R-:W-:Y:S02]  /*1ca50*/  PRMT R88, RZ, 0x7610, R88 ;  /* 0x00007610ff587816 */ /* 0x002fe40000000058 */
[----:B----4-:R-:W-:-:S04]  /*1ca60*/  LOP3.LUT R94, R94, 0xff, RZ, 0xc0, !PT ;  /* 0x000000ff5e5e7812 */ /* 0x010fc800078ec0ff */
[----:B------:R-:W-:-:S05]  /*1ca70*/  F2FP.F16.E4M3.UNPACK_B R94, R94 ;  /* 0x0000005eff5e723e */ /* 0x000fca00020006ff */
[----:B------:R-:W-:-:S05]  /*1ca80*/  HADD2.F32 R94, -RZ, R94.H0_H0 ;  /* 0x2000005eff5e7230 */ /* 0x000fca0000004100 */
[----:B------:R-:W-:-:S04]  /*1ca90*/  FMUL R94, R94, UR46 ;  /* 0x0000002e5e5e7c20 */ /* 0x000fc80008400000 */
[----:B------:R-:W-:-:S05]  /*1caa0*/  FFMA R94, R170, UR47, R94 ;  /* 0x0000002faa5e7c23 */ /* 0x000fca000800005e */
[----:B------:R-:W-:-:S05]  /*1cab0*/  F2FP.SATFINITE.E4M3.F32.PACK_AB_MERGE_C R95, RZ, R94, RZ ;  /* 0x0000005eff5f723e */ /* 0x000fca00048070ff */
[----:B------:R1:W-:Y:S04]  /*1cac0*/  @!P2 STG.E.U8 desc[UR54][R78.64+0x49], R95 ;  /* 0x0000495f4e00a986 */ /* 0x0003e8000c101136 */
[----:B------:R-:W4:Y:S01]  /*1cad0*/  @!P0 LDG.E.U8 R88, desc[UR54][R8.64+0x48] ;  /* 0x0000483608588981 */ /* 0x000f22000c1e1100 */
[----:B------:R-:W-:Y:S02]  /*1cae0*/  LOP3.LUT P1, RZ, R0, 0x8000, RZ, 0xc0, !PT ;  /* 0x0000800000ff7812 */ /* 0x000fe4000782c0ff */
[----:B0-----:R-:W-:-:S05]  /*1caf0*/  @!P0 IADD3 R18, P2, R93, R18, RZ ;  /* 0x000000125d128210 */ /* 0x001fca0007f5e0ff */
[----:B------:R-:W-:Y:S01]  /*1cb00*/  @!P0 IMAD.X R19, R111, 0x1, R19, P2 ;  /* 0x000000016f138824 */ /* 0x000fe200010e0613 */
[----:B-1----:R-:W-:Y:S02]  /*1cb10*/  PRMT R78, RZ, 0x7610, R78 ;  /* 0x00007610ff4e7816 */ /* 0x002fe4000000004e */
[----:B----4-:R-:W-:-:S04]  /*1cb20*/  LOP3.LUT R88, R88, 0xff, RZ, 0xc0, !PT ;  /* 0x000000ff58587812 */ /* 0x010fc800078ec0ff */
[----:B------:R-:W-:-:S05]  /*1cb30*/  F2FP.F16.E4M3.UNPACK_B R88, R88 ;  /* 0x00000058ff58723e */ /* 0x000fca00020006ff */
[----:B------:R-:W-:-:S05]  /*1cb40*/  HADD2.F32 R88, -RZ, R88.H0_H0 ;  /* 0x20000058ff587230 */ /* 0x000fca0000004100 */
[----:B------:R-:W-:-:S04]  /*1cb50*/  FMUL R88, R88, UR46 ;  /* 0x0000002e58587c20 */ /* 0x000fc80008400000 */
[----:B---3--:R-:W-:Y:S01]  /*1cb60*/  FFMA R88, R168, UR47, R88 ;  /* 0x0000002fa8587c23 */ /* 0x008fe20008000058 */
[----:B------:R-:W-:Y:S01]  /*1cb70*/  ISETP.GE.AND P5, PT, R31, 0x181, PT ;  /* 0x000001811f00780c */ /* 0x000fe20003fa6270 */
[----:B------:R-:W3:Y:S03]  /*1cb80*/  LDL.LU R168, [R1+0x23c] ;  /* 0x00023c0001a87983 */ /* 0x000ee60000300800 */
[----:B------:R-:W-:Y:S01]  /*1cb90*/  F2FP.SATFINITE.E4M3.F32.PACK_AB_MERGE_C R79, RZ, R88, RZ ;  /* 0x00000058ff4f723e */ /* 0x000fe200048070ff */
[----:B------:R-:W4:Y:S04]  /*1cba0*/  LDL.LU R170, [R1+0x240] ;  /* 0x0002400001aa7983 */ /* 0x000f280000300800 */
[----:B------:R0:W-:Y:S04]  /*1cbb0*/  @!P0 STG.E.U8 desc[UR54][R18.64+0x48], R79 ;  /* 0x0000484f12008986 */ /* 0x0001e8000c101136 */
[----:B------:R-:W2:Y:S01]  /*1cbc0*/  @!P1 LDG.E.U8 R78, desc[UR54][R8.64+0x49] ;  /* 0x00004936084e9981 */ /* 0x000ea2000c1e1100 */
[----:B0-----:R-:W0:Y:S02]  /*1cbd0*/  @!P1 LDC.64 R18, c[0x0][0x5c0] ;  /* 0x00017000ff129b82 */ /* 0x001e240000000a00 */
[----:B0-----:R-:W-:-:S05]  /*1cbe0*/  @!P1 IADD3 R18, P0, R113, R18, RZ ;  /* 0x0000001271129210 */ /* 0x001fca0007f1e0ff */
[----:B------:R-:W-:Y:S01]  /*1cbf0*/  @!P1 IMAD.X R19, R130, 0x1, R19, P0 ;  /* 0x0000000182139824 */ /* 0x000fe200000e0613 */
[----:B------:R-:W-:-:S13]  /*1cc00*/  ISETP.LT.OR P0, PT, R30, 0x41, !P5 ;  /* 0x000000411e00780c */ /* 0x000fda0006f01670 */
[----:B------:R-:W-:Y:S01]  /*1cc10*/  @!P0 IMAD.MOV.U32 R79, RZ, RZ, R32 ;  /* 0x000000ffff4f8224 */ /* 0x000fe200078e0020 */
[----:B--2---:R-:W-:-:S04]  /*1cc20*/  LOP3.LUT R78, R78, 0xff, RZ, 0xc0, !PT ;  /* 0x000000ff4e4e7812 */ /* 0x004fc800078ec0ff */
[----:B------:R-:W-:-:S05]  /*1cc30*/  F2FP.F16.E4M3.UNPACK_B R78, R78 ;  /* 0x0000004eff4e723e */ /* 0x000fca00020006ff */
[----:B------:R-:W-:-:S05]  /*1cc40*/  HADD2.F32 R78, -RZ, R78.H0_H0 ;  /* 0x2000004eff4e7230 */ /* 0x000fca0000004100 */
[----:B------:R-:W-:-:S04]  /*1cc50*/  FMUL R78, R78, UR46 ;  /* 0x0000002e4e4e7c20 */ /* 0x000fc80008400000 */
[----:B------:R-:W-:Y:S01]  /*1cc60*/  FFMA R78, R169, UR47, R78 ;  /* 0x0000002fa94e7c23 */ /* 0x000fe2000800004e */
[----:B------:R-:W-:Y:S01]  /*1cc70*/  @!P0 IMAD R88, R25, 0x180, RZ ;  /* 0x0000018019588824 */ /* 0x000fe200078e02ff */
[----:B------:R-:W-:Y:S01]  /*1cc80*/  LOP3.LUT P4, RZ, R0, 0x8, RZ, 0xc0, !PT ;  /* 0x0000000800ff7812 */ /* 0x000fe2000788c0ff */
[----:B------:R-:W2:Y:S02]  /*1cc90*/  LDL.LU R169, [R1+0x244] ;  /* 0x0002440001a97983 */ /* 0x000ea40000300800 */
[----:B------:R-:W-:-:S05]  /*1cca0*/  F2FP.SATFINITE.E4M3.F32.PACK_AB_MERGE_C R89, RZ, R78, RZ ;  /* 0x0000004eff59723e */ /* 0x000fca00048070ff */
[----:B------:R0:W-:Y:S02]  /*1ccb0*/  @!P1 STG.E.U8 desc[UR54][R18.64+0x49], R89 ;  /* 0x0000495912009986 */ /* 0x0001e4000c101136 */
[----:B0-----:R-:W0:Y:S01]  /*1ccc0*/  @!P0 LDC.64 R18, c[0x0][0x5c0] ;  /* 0x00017000ff128b82 */ /* 0x001e220000000a00 */
[----:B------:R-:W-:-:S04]  /*1ccd0*/  @!P0 IMAD.MOV.U32 R78, RZ, RZ, R26 ;  /* 0x000000ffff4e8224 */ /* 0x000fc800078e001a */
[----:B------:R-:W-:-:S03]  /*1cce0*/  @!P0 IMAD.WIDE.U32 R78, R24, 0x180, R78 ;  /* 0x00000180184e8825 */ /* 0x000fc600078e004e */
[----:B0-----:R-:W-:Y:S02]  /*1ccf0*/  @!P0 IADD3 R18, P1, R78, R18, RZ ;  /* 0x000000124e128210 */ /* 0x001fe40007f3e0ff */
[----:B------:R-:W-:-:S06]  /*1cd00*/  PRMT R78, RZ, 0x7610, R78 ;  /* 0x00007610ff4e7816 */ /* 0x000fcc000000004e */
[----:B------:R-:W3:Y:S01]  /*1cd10*/  @!P0 LDG.E.U8 R78, desc[UR54][R14.64+0x40] ;  /* 0x000040360e4e8981 */ /* 0x000ee2000c1e1100 */
[----:B------:R-:W-:Y:S02]  /*1cd20*/  @!P0 IADD3.X R19, R19, R79, R88, P1, !PT ;  /* 0x0000004f13138210 */ /* 0x000fe40000ffe458 */
        /* <DEDUP_REMOVED lines=17> */
[----:B------:R-:W-:-:S05]  /*1ce40*/  @!P0 IMAD R88, R25, 0x180, RZ ;  /* 0x0000018019588824 */ /* 0x000fca00078e02ff */
[----:B------:R-:W-:Y:S02]  /*1ce50*/  @!P0 IADD3.X R19, R19, R79, R88, P1, !PT ;  /* 0x0000004f13138210 */ /* 0x000fe40000ffe458 */
[----:B----4-:R-:W-:-:S04]  /*1ce60*/  LOP3.LUT R78, R78, 0xff, RZ, 0xc0, !PT ;  /* 0x000000ff4e4e7812 */ /* 0x010fc800078ec0ff */
[----:B------:R-:W-:-:S05]  /*1ce70*/  F2FP.F16.E4M3.UNPACK_B R78, R78 ;  /* 0x0000004eff4e723e */ /* 0x000fca00020006ff */
[----:B------:R-:W-:-:S05]  /*1ce80*/  HADD2.F32 R78, -RZ, R78.H0_H0 ;  /* 0x2000004eff4e7230 */ /* 0x000fca0000004100 */
[----:B------:R-:W-:-:S04]  /*1ce90*/  FMUL R78, R78, UR46 ;  /* 0x0000002e4e4e7c20 */ /* 0x000fc80008400000 */
[----:B------:R-:W-:Y:S02]  /*1cea0*/  FFMA R78, R170, UR47, R78 ;  /* 0x0000002faa4e7c23 */ /* 0x000fe4000800004e */
[----:B------:R-:W4:Y:S03]  /*1ceb0*/  LDL.LU R170, [R1+0x24c] ;  /* 0x00024c0001aa7983 */ /* 0x000f260000300800 */
        /* <DEDUP_REMOVED lines=9> */
[----:B------:R-:W-:Y:S01]  /*1cf50*/  ISETP.LT.OR P0, PT, R30, 0x49, !P5 ;  /* 0x000000491e00780c */ /* 0x000fe20006f01670 */
[----:B------:R-:W2:Y:S03]  /*1cf60*/  LDL.LU R169, [R1+0x250] ;  /* 0x0002500001a97983 */ /* 0x000ea60000300800 */
[----:B------:R-:W-:Y:S02]  /*1cf70*/  F2FP.SATFINITE.E4M3.F32.PACK_AB_MERGE_C R89, RZ, R78, RZ ;  /* 0x0000004eff59723e */ /* 0x000fe400048070ff */
[----:B------:R-:W-:-:S03]  /*1cf80*/  PRMT R78, RZ, 0x7610, R78 ;  /* 0x00007610ff4e7816 */ /* 0x000fc6000000004e */
[----:B------:R1:W-:Y:S04]  /*1cf90*/  @!P4 STG.E.U8 desc[UR54][R166.64+0x40], R89 ;  /* 0x00004059a600c986 */ /* 0x0003e8000c101136 */
[----:B------:R-:W3:Y:S01]  /*1cfa0*/  @!P2 LDG.E.U8 R78, desc[UR54][R16.64+0x41] ;  /* 0x00004136104ea981 */ /* 0x000ee2000c1e1100 */
[----:B0-----:R-:W0:Y:S01]  /*1cfb0*/  @!P0 LDC.64 R18, c[0x0][0x5c0] ;  /* 0x00017000ff128b82 */ /* 0x001e220000000a00 */
[----:B------:R-:W-:Y:S01]  /*1cfc0*/  @!P0 IMAD.MOV.U32 R79, RZ, RZ, R32 ;  /* 0x000000ffff4f8224 */ /* 0x000fe200078e0020 */
[----:B---3--:R-:W-:-:S04]  /*1cfd0*/  LOP3.LUT R78, R78, 0xff, RZ, 0xc0, !PT ;  /* 0x000000ff4e4e7812 */ /* 0x008fc800078ec0ff */
[----:B------:R-:W-:-:S05]  /*1cfe0*/  F2FP.F16.E4M3.UNPACK_B R78, R78 ;  /* 0x0000004eff4e723e */ /* 0x000fca00020006ff */
[----:B------:R-:W-:-:S05]  /*1cff0*/  HADD2.F32 R78, -RZ, R78.H0_H0 ;  /* 0x2000004eff4e7230 */ /* 0x000fca0000004100 */
[----:B------:R-:W-:-:S04]  /*1d000*/  FMUL R78, R78, UR46 ;  /* 0x0000002e4e4e7c20 */ /* 0x000fc80008400000 */
[----:B------:R-:W-:Y:S01]  /*1d010*/  FFMA R78, R168, UR47, R78 ;  /* 0x0000002fa84e7c23 */ /* 0x000fe2000800004e */
[----:B------:R-:W-:Y:S01]  /*1d020*/  @!P0 IMAD R88, R25, 0x180, RZ ;  /* 0x0000018019588824 */ /* 0x000fe200078e02ff */
[----:B------:R-:W-:Y:S01]  /*1d030*/  LOP3.LUT P4, RZ, R0, 0x2, RZ, 0xc0, !PT ;  /* 0x0000000200ff7812 */ /* 0x000fe2000788c0ff */
[----:B------:R-:W3:Y:S02]  /*1d040*/  LDL.LU R168, [R1+0x254] ;  /* 0x0002540001a87983 */ /* 0x000ee40000300800 */
[----:B------:R-:W-:Y:S01]  /*1d050*/  F2FP.SATFINITE.E4M3.F32.PACK_AB_MERGE_C R93, RZ, R78, RZ ;  /* 0x0000004eff5d723e */ /* 0x000fe200048070ff */
[----:B------:R-:W-:-:S04]  /*1d060*/  @!P0 IMAD.MOV.U32 R78, RZ, RZ, R26 ;  /* 0x000000ffff4e8224 */ /* 0x000fc800078e001a */
[----:B------:R-:W-:-:S03]  /*1d070*/  @!P0 IMAD.WIDE.U32 R78, R24, 0x180, R78 ;  /* 0x00000180184e8825 */ /* 0x000fc600078e004e */
[----:B0-----:R-:W-:Y:S02]  /*1d080*/  @!P0 IADD3 R18, P1, R78, R18, RZ ;  /* 0x000000124e128210 */ /* 0x001fe40007f3e0ff */
[----:B------:R-:W-:Y:S01]  /*1d090*/  PRMT R78, RZ, 0x7610, R78 ;  /* 0x00007610ff4e7816 */ /* 0x000fe2000000004e */
[----:B------:R-:W-:Y:S05]  /*1d0a0*/  @!P2 STG.E.U8 desc[UR54][R164.64+0x41], R93 ;  /* 0x0000415da400a986 */ /* 0x000fea000c101136 */
[----:B------:R-:W4:Y:S01]  /*1d0b0*/  @!P0 LDG.E.U8 R78, desc[UR54][R14.64+0x48] ;  /* 0x000048360e4e8981 */ /* 0x000f22000c1e1100 */
[----:B------:R-:W-:Y:S02]  /*1d0c0*/  @!P0 IADD3.X R19, R19, R79, R88, P1, !PT ;  /* 0x0000004f13138210 */ /* 0x000fe40000ffe458 */
[----:B----4-:R-:W-:-:S04]  /*1d0d0*/  LOP3.LUT R78, R78, 0xff, RZ, 0xc0, !PT ;  /* 0x000000ff4e4e7812 */ /* 0x010fc800078ec0ff */
[----:B------:R-:W-:-:S05]  /*1d0e0*/  F2FP.F16.E4M3.UNPACK_B R78, R78 ;  /* 0x0000004eff4e723e */ /* 0x000fca00020006ff */
[----:B------:R-:W-:-:S05]  /*1d0f0*/  HADD2.F32 R78, -RZ, R78.H0_H0 ;  /* 0x2000004eff4e7230 */ /* 0x000fca0000004100 */
[----:B------:R-:W-:-:S04]  /*1d100*/  FMUL R78, R78, UR46 ;  /* 0x0000002e4e4e7c20 */ /* 0x000fc80008400000 */
[----:B------:R-:W-:Y:S01]  /*1d110*/  FFMA R78, R170, UR47, R78 ;  /* 0x0000002faa4e7c23 */ /* 0x000fe2000800004e */
[----:B------:R-:W-:Y:S01]  /*1d120*/  LOP3.LUT P2, RZ, R13, 0x80000000, RZ, 0xc0, !PT ;  /* 0x800000000dff7812 */ /* 0x000fe2000784c0ff */
[----:B------:R-:W4:Y:S03]  /*1d130*/  LDL.LU R170, [R1+0x258] ;  /* 0x0002580001aa7983 */ /* 0x000f260000300800 */
[----:B-1----:R-:W-:-:S05]  /*1d140*/  F2FP.SATFINITE.E4M3.F32.PACK_AB_MERGE_C R89, RZ, R78, RZ ;  /* 0x0000004eff59723e */ /* 0x002fca00048070ff */
        /* <DEDUP_REMOVED lines=8> */
[----:B------:R-:W2:Y:S01]  /*1d1d0*/  @!P0 LDG.E.U8 R78, desc[UR54][R14.64+0x49] ;  /* 0x000049360e4e8981 */ /* 0x000ea2000c1e1100 */
[----:B------:R-:W-:-:S05]  /*1d1e0*/  @!P0 IMAD R88, R25, 0x180, RZ ;  /* 0x0000018019588824 */ /* 0x000fca00078e02ff */
[----:B------:R-:W-:Y:S02]  /*1d1f0*/  @!P0 IADD3.X R19, R19, R79, R88, P1, !PT ;  /* 0x0000004f13138210 */ /* 0x000fe40000ffe458 */
[----:B--2---:R-:W-:-:S04]  /*1d200*/  LOP3.LUT R78, R78, 0xff, RZ, 0xc0, !PT ;  /* 0x000000ff4e4e7812 */ /* 0x004fc800078ec0ff */
[----:B------:R-:W-:-:S05]  /*1d210*/  F2FP.F16.E4M3.UNPACK_B R78, R78 ;  /* 0x0000004eff4e723e */ /* 0x000fca00020006ff */
[----:B------:R-:W-:-:S05]  /*1d220*/  HADD2.F32 R78, -RZ, R78.H0_H0 ;  /* 0x2000004eff4e7230 */ /* 0x000fca0000004100 */
[----:B------:R-:W-:-:S04]  /*1d230*/  FMUL R78, R78, UR46 ;  /* 0x0000002e4e4e7c20 */ /* 0x000fc80008400000 */
[----:B------:R-:W-:Y:S02]  /*1d240*/  FFMA R78, R169, UR47, R78 ;  /* 0x0000002fa94e7c23 */ /* 0x000fe4000800004e */
[----:B------:R-:W2:Y:S03]  /*1d250*/  LDL.LU R169, [R1+0x25c] ;  /* 0x00025c0001a97983 */ /* 0x000ea60000300800 */
        /* <DEDUP_REMOVED lines=9> */
[----:B------:R-:W-:Y:S01]  /*1d2f0*/  ISETP.LT.OR P0, PT, R30, 0x51, !P3 ;  /* 0x000000511e00780c */ /* 0x000fe20005f01670 */
[----:B------:R-:W3:Y:S03]  /*1d300*/  LDL.LU R168, [R1+0x260] ;  /* 0x0002600001a87983 */ /* 0x000ee60000300800 */
[----:B------:R-:W-:Y:S02]  /*1d310*/  F2FP.SATFINITE.E4M3.F32.PACK_AB_MERGE_C R89, RZ, R78, RZ ;  /* 0x0000004eff59723e */ /* 0x000fe400048070ff */
[----:B------:R-:W-:-:S03]  /*1d320*/  PRMT R78, RZ, 0x7610, R78 ;  /* 0x00007610ff4e7816 */ /* 0x000fc6000000004e */
[----:B------:R-:W-:Y:S04]  /*1d330*/  @!P4 STG.E.U8 desc[UR54][R162.64+0x48], R89 ;  /* 0x00004859a200c986 */ /* 0x000fe8000c101136 */
[----:B------:R-:W4:Y:S01]  /*1d340*/  @!P2 LDG.E.U8 R78, desc[UR54][R16.64+0x49] ;  /* 0x00004936104ea981 */ /* 0x000f22000c1e1100 */
[----:B0-----:R-:W0:Y:S01]  /*1d350*/  @!P0 LDC.64 R18, c[0x0][0x5c0] ;  /* 0x00017000ff128b82 */ /* 0x001e220000000a00 */
[----:B----4-:R-:W-:-:S04]  /*1d360*/  LOP3.LUT R78, R78, 0xff, RZ, 0xc0, !PT ;  /* 0x000000ff4e4e7812 */ /* 0x010fc800078ec0ff */
[----:B------:R-:W-:-:S05]  /*1d370*/  F2FP.F16.E4M3.UNPACK_B R78, R78 ;  /* 0x0000004eff4e723e */ /* 0x000fca00020006ff */
[----:B------:R-:W-:-:S05]  /*1d380*/  HADD2.F32 R78, -RZ, R78.H0_H0 ;  /* 0x2000004eff4e7230 */ /* 0x000fca0000004100 */
[----:B------:R-:W-:-:S04]  /*1d390*/  FMUL R78, R78, UR46 ;  /* 0x0000002e4e4e7c20 */ /* 0x000fc80008400000 */
[----:B------:R-:W-:Y:S01]  /*1d3a0*/  FFMA R78, R170, UR47, R78 ;  /* 0x0000002faa4e7c23 */ /* 0x000fe2000800004e */
[----:B0-----:R-:W-:Y:S01]  /*1d3b0*/  @!P0 IADD3 R18, P1, R26, R18, RZ ;  /* 0x000000121a128210 */ /* 0x001fe20007f3e0ff */
[----:B------:R-:W4:Y:S03]  /*1d3c0*/  LDL.LU R170, [R1+0x264] ;  /* 0x0002640001aa7983 */ /* 0x000f260000300800 */
[----:B------:R-:W-:Y:S02]  /*1d3d0*/  F2FP.SATFINITE.E4M3.F32.PACK_AB_MERGE_C R79, RZ, R78, RZ ;  /* 0x0000004eff4f723e */ /* 0x000fe400048070ff */
[----:B------:R-:W-:-:S03]  /*1d3e0*/  PRMT R78, RZ, 0x7610, R78 ;  /* 0x00007610ff4e7816 */ /* 0x000fc6000000004e */
[----:B------:R0:W-:Y:S04]  /*1d3f0*/  @!P2 STG.E.U8 desc[UR54][R160.64+0x49], R79 ;  /* 0x0000494fa000a986 */ /* 0x0001e8000c101136 */
[----:B------:R-:W2:Y:S01]  /*1d400*/  @!P0 LDG.E.U8 R78, desc[UR54][R28.64+0x50] ;  /* 0x000050361c4e8981 */ /* 0x000ea2000c1e1100 */
        /* <DEDUP_REMOVED lines=8> */
[----:B0-----:R-:W-:-:S05]  /*1d490*/  F2FP.SATFINITE.E4M3.F32.PACK_AB_MERGE_C R79, RZ, R78, RZ ;  /* 0x0000004eff4f723e */ /* 0x001fca00048070ff */
[----:B------:R0:W-:Y:S01]  /*1d4a0*/  @!P0 STG.E.U8 desc[UR54][R18.64+0x50], R79 ;  /* 0x0000504f12008986 */ /* 0x0001e2000c101136 */
[----:B------:R-:W-:Y:S02]  /*1d4b0*/  ISETP.LT.OR P0, PT, R30, 0x52, !P3 ;  /* 0x000000521e00780c */ /* 0x000fe40005f01670 */
[----:B------:R-:W-:-:S11]  /*1d4c0*/  PRMT R78, RZ, 0x7610, R78 ;  /* 0x00007610ff4e7816 */ /* 0x000fd6000000004e */
        /* <DEDUP_REMOVED lines=14> */
[----:B------:R-:W4:Y:S02]  /*1d5b0*/  @!P4 LDG.E.U8 R78, desc[UR54][R10.64+0x50] ;  /* 0x000050360a4ec981 */ /* 0x000f24000c1e1100 */
[----:B----4-:R-:W-:-:S04]  /*1d5c0*/  LOP3.LUT R78, R78, 0xff, RZ, 0xc0, !PT ;  /* 0x000000ff4e4e7812 */ /* 0x010fc800078ec0ff */
[----:B------:R-:W-:-:S05]  /*1d5d0*/  F2FP.F16.E4M3.UNPACK_B R78, R78 ;  /* 0x0000004eff4e723e */ /* 0x000fca00020006ff */
[----:B------:R-:W-:-:S05]  /*1d5e0*/  HADD2.F32 R78, -RZ, R78.H0_H0 ;  /* 0x2000004eff4e7230 */ /* 0x000fca0000004100 */
[----:B------:R-:W-:-:S04]  /*1d5f0*/  FMUL R78, R78, UR46 ;  /* 0x0000002e4e4e7c20 */ /* 0x000fc80008400000 */
[----:B------:R-:W-:-:S05]  /*1d600*/  FFMA R78, R170, UR47, R78 ;  /* 0x0000002faa4e7c23 */ /* 0x000fca000800004e */
[----:B------:R-:W-:Y:S02]  /*1d610*/  F2FP.SATFINITE.E4M3.F32.PACK_AB_MERGE_C R89, RZ, R78, RZ ;  /* 0x0000004eff59723e */ /* 0x000fe400048070ff */
[----:B------:R-:W-:-:S03]  /*1d620*/  PRMT R78, RZ, 0x7610, R78 ;  /* 0x00007610ff4e7816 */ /* 0x000fc6000000004e */
[----:B------:R0:W-:Y:S04]  /*1d630*/  @!P4 STG.E.U8 desc[UR54][R76.64+0x50], R89 ;  /* 0x000050594c00c986 */ /* 0x0001e8000c101136 */
[----:B------:R-:W4:Y:S01]  /*1d640*/  @!P2 LDG.E.U8 R78, desc[UR54][R10.64+0x51] ;  /* 0x000051360a4ea981 */ /* 0x000f22000c1e1100 */
[----:B------:R-:W-:Y:S02]  /*1d650*/  ISETP.LT.OR P0, PT, R30, 0x59, !P3 ;  /* 0x000000591e00780c */ /* 0x000fe40005f01670 */
[----:B0-----:R-:W-:-:S11]  /*1d660*/  PRMT R76, RZ, 0x7610, R76 ;  /* 0x00007610ff4c7816 */ /* 0x001fd6000000004c */
[----:B------:R-:W0:Y:S01]  /*1d670*/  @!P0 LDC.64 R18, c[0x0][0x5c0] ;  /* 0x00017000ff128b82 */ /* 0x000e220000000a00 */
[----:B----4-:R-:W-:-:S04]  /*1d680*/  LOP3.LUT R78, R78, 0xff, RZ, 0xc0, !PT ;  /* 0x000000ff4e4e7812 */ /* 0x010fc800078ec0ff */
[----:B------:R-:W-:-:S05]  /*1d690*/  F2FP.F16.E4M3.UNPACK_B R78, R78 ;  /* 0x0000004eff4e723e */ /* 0x000fca00020006ff */
[----:B------:R-:W-:-:S05]  /*1d6a0*/  HADD2.F32 R78, -RZ, R78.H0_H0 ;  /* 0x2000004eff4e7230 */ /* 0x000fca0000004100 */
[----:B------:R-:W-:-:S04]  /*1d6b0*/  FMUL R78, R78, UR46 ;  /* 0x0000002e4e4e7c20 */ /* 0x000fc80008400000 */
[----:B--2---:R-:W-:Y:S01]  /*1d6c0*/  FFMA R78, R169, UR47, R78 ;  /* 0x0000002fa94e7c23 */ /* 0x004fe2000800004e */
[----:B0-----:R-:W-:Y:S01]  /*1d6d0*/  @!P0 IADD3 R18, P1, R26, R18, RZ ;  /* 0x000000121a128210 */ /* 0x001fe20007f3e0ff */
[----:B------:R-:W2:Y:S03]  /*1d6e0*/  LDL.LU R169, [R1+0x270] ;  /* 0x0002700001a97983 */ /* 0x000ea60000300800 */
[----:B------:R-:W-:Y:S01]  /*1d6f0*/  F2FP.SATFINITE.E4M3.F32.PACK_AB_MERGE_C R79, RZ, R78, RZ ;  /* 0x0000004eff4f723e */ /* 0x000fe200048070ff */
[----:B------:R-:W-:Y:S01]  /*1d700*/  @!P0 IMAD.X R19, R32, 0x1, R19, P1 ;  /* 0x0000000120138824 */ /* 0x000fe200008e0613 */
[----:B------:R-:W-:Y:S01]  /*1d710*/  LOP3.LUT P5, RZ, R13, 0x8000, RZ, 0xc0, !PT ;  /* 0x000080000dff7812 */ /* 0x000fe200078ac0ff */
[----:B------:R-:W4:Y:S04]  /*1d720*/  LDL.LU R170, [R1+0x274] ;  /* 0x0002740001aa7983 */ /* 0x000f280000300800 */
[----:B------:R0:W-:Y:S04]  /*1d730*/  @!P2 STG.E.U8 desc[UR54][R74.64+0x51], R79 ;  /* 0x0000514f4a00a986 */ /* 0x0001e8000c101136 */
[----:B------:R-:W3:Y:S01]  /*1d740*/  @!P0 LDG.E.U8 R76, desc[UR54][R28.64+0x58] ;  /* 0x000058361c4c8981 */ /* 0x000ee2000c1e1100 */
[----:B0-----:R-:W-:-:S02]  /*1d750*/  PRMT R74, RZ, 0x7610, R74 ;  /* 0x00007610ff4a7816 */ /* 0x001fc4000000004a */
        /* <DEDUP_REMOVED lines=10> */
[----:B------:R-:W2:Y:S01]  /*1d800*/  @!P0 LDG.E.U8 R74, desc[UR54][R28.64+0x59] ;  /* 0x000059361c4a8981 */ /* 0x000ea2000c1e1100 */
[----:B0-----:R-:W0:Y:S02]  /*1d810*/  @!P0 LDC.64 R18, c[0x0][0x5c0] ;  /* 0x00017000ff128b82 */ /* 0x001e240000000a00 */
[----:B0-----:R-:W-:-:S05]  /*1d820*/  @!P0 IADD3 R18, P1, R26, R18, RZ ;  /* 0x000000121a128210 */ /* 0x001fca0007f3e0ff */
[----:B------:R-:W-:Y:S01]  /*1d830*/  @!P0 IMAD.X R19, R32, 0x1, R19, P1 ;  /* 0x0000000120138824 */ /* 0x000fe200008e0613 */
        /* <DEDUP_REMOVED lines=20> */
[----:B------:R-:W3:Y:S01]  /*1d980*/  @!P2 LDG.E.U8 R74, desc[UR54][R10.64+0x59] ;  /* 0x000059360a4aa981 */ /* 0x000ee2000c1e1100 */
[----:B0-----:R-:W-:Y:S02]  /*1d990*/  PRMT R18, RZ, 0x7610, R18 ;  /* 0x00007610ff127816 */ /* 0x001fe40000000012 */
        /* <DEDUP_REMOVED lines=8> */
[----:B------:R-:W-:Y:S04]  /*1da20*/  @!P2 STG.E.U8 desc[UR54][R70.64+0x59], R19 ;  /* 0x000059134600a986 */ /* 0x000fe8000c101136 */
        /* <DEDUP_REMOVED lines=8> */
[----:B-1----:R-:W-:Y:S02]  /*1dab0*/  F2FP.SATFINITE.E4M3.F32.PACK_AB_MERGE_C R73, RZ, R18, RZ ;  /* 0x00000012ff49723e */ /* 0x002fe400048070ff */
[----:B------:R-:W-:-:S03]  /*1dac0*/  PRMT R18, RZ, 0x7610, R18 ;  /* 0x00007610ff127816 */ /* 0x000fc60000000012 */
[----:B------:R0:W-:Y:S04]  /*1dad0*/  @!P0 STG.E.U8 desc[UR54][R68.64+0x50], R73 ;  /* 0x0000504944008986 */ /* 0x0001e8000c101136 */
[----:B------:R-:W4:Y:S01]  /*1dae0*/  @!P1 LDG.E.U8 R18, desc[UR54][R4.64+0x51] ;  /* 0x0000513604129981 */ /* 0x000f22000c1e1100 */
[----:B0-----:R-:W-:Y:S02]  /*1daf0*/  PRMT R68, RZ, 0x7610, R68 ;  /* 0x00007610ff447816 */ /* 0x001fe40000000044 */
        /* <DEDUP_REMOVED lines=8> */
[----:B------:R-:W0:Y:S03]  /*1db80*/  @!P4 LDC.64 R18, c[0x0][0x5c0] ;  /* 0x00017000ff12cb82 */ /* 0x000e260000000a00 */
[----:B------:R1:W-:Y:S04]  /*1db90*/  @!P1 STG.E.U8 desc[UR54][R66.64+0x51], R71 ;  /* 0x0000514742009986 */ /* 0x0003e8000c101136 */
[----:B------:R-:W3:Y:S01]  /*1dba0*/  @!P4 LDG.E.U8 R68, desc[UR54][R2.64+0x50] ;  /* 0x000050360244c981 */ /* 0x000ee2000c1e1100 */
[----:B-1----:R-:W-:-:S02]  /*1dbb0*/  PRMT R66, RZ, 0x7610, R66 ;  /* 0x00007610ff427816 */ /* 0x002fc40000000042 */
        /* <DEDUP_REMOVED lines=12> */
[----:B0-----:R-:W0:Y:S02]  /*1dc80*/  @!P2 LDC.64 R18, c[0x0][0x5c0] ;  /* 0x00017000ff12ab82 */ /* 0x001e240000000a00 */
[----:B0-----:R-:W-:-:S05]  /*1dc90*/  @!P2 IADD3 R18, P0, R143, R18, RZ ;  /* 0x000000128f12a210 */ /* 0x001fca0007f1e0ff */
[----:B------:R-:W-:Y:S01]  /*1dca0*/  @!P2 IMAD.X R19, R146, 0x1, R19, P0 ;  /* 0x000000019213a824 */ /* 0x000fe200000e0613 */
[----:B------:R-:W-:Y:S02]  /*1dcb0*/  LOP3.LUT P0, RZ, R13, 0x200, RZ, 0xc0, !PT ;  /* 0x000002000dff7812 */ /* 0x000fe4000780c0ff */
        /* <DEDUP_REMOVED lines=23> */
[----:B-1----:R-:W-:Y:S02]  /*1de30*/  PRMT R64, RZ, 0x7610, R64 ;  /* 0x00007610ff407816 */ /* 0x002fe40000000040 */
[----:B---3--:R-:W-:-:S04]  /*1de40*/  LOP3.LUT R66, R66, 0xff, RZ, 0xc0, !PT ;  /* 0x000000ff42427812 */ /* 0x008fc800078ec0ff */
[----:B------:R-:W-:-:S05]  /*1de50*/  F2FP.F16.E4M3.UNPACK_B R66, R66 ;  /* 0x00000042ff42723e */ /* 0x000fca00020006ff */
[----:B------:R-:W-:-:S05]  /*1de60*/  HADD2.F32 R66, -RZ, R66.H0_H0 ;  /* 0x20000042ff427230 */ /* 0x000fca0000004100 */
[----:B------:R-:W-:-:S04]  /*1de70*/  FMUL R66, R66, UR46 ;  /* 0x0000002e42427c20 */ /* 0x000fc80008400000 */
[----:B------:R-:W-:Y:S01]  /*1de80*/  FFMA R66, R168, UR47, R66 ;  /* 0x0000002fa8427c23 */ /* 0x000fe20008000042 */
[----:B0-----:R-:W-:Y:S01]  /*1de90*/  @!P4 IADD3 R18, P0, R142, R18, RZ ;  /* 0x000000128e12c210 */ /* 0x001fe20007f1e0ff */
[----:B------:R-:W3:Y:S03]  /*1dea0*/  LDL.LU R168, [R1+0x29c] ;  /* 0x00029c0001a87983 */ /* 0x000ee60000300800 */
[----:B------:R-:W-:-:S05]  /*1deb0*/  F2FP.SATFINITE.E4M3.F32.PACK_AB_MERGE_C R67, RZ, R66, RZ ;  /* 0x00000042ff43723e */ /* 0x000fca00048070ff */
[----:B------:R0:W-:Y:S04]  /*1dec0*/  @!P1 STG.E.U8 desc[UR54][R62.64+0x59], R67 ;  /* 0x000059433e009986 */ /* 0x0001e8000c101136 */
[----:B------:R-:W2:Y:S01]  /*1ded0*/  @!P4 LDG.E.U8 R64, desc[UR54][R2.64+0x58] ;  /* 0x000058360240c981 */ /* 0x000ea2000c1e1100 */
[----:B------:R-:W-:Y:S01]  /*1dee0*/  @!P4 IMAD.X R19, R137, 0x1, R19, P0 ;  /* 0x000000018913c824 */ /* 0x000fe200000e0613 */
[----:B0-----:R-:W-:Y:S02]  /*1def0*/  PRMT R62, RZ, 0x7610, R62 ;  /* 0x00007610ff3e7816 */ /* 0x001fe4000000003e */
        /* <DEDUP_REMOVED lines=8> */
[----:B------:R-:W0:Y:S03]  /*1df80*/  @!P2 LDC.64 R64, c[0x0][0x5c0] ;  /* 0x00017000ff40ab82 */ /* 0x000e260000000a00 */
[----:B------:R1:W-:Y:S04]  /*1df90*/  @!P4 STG.E.U8 desc[UR54][R18.64+0x58], R63 ;  /* 0x0000583f1200c986 */ /* 0x0003e8000c101136 */
[----:B------:R-:W4:Y:S01]  /*1dfa0*/  @!P2 LDG.E.U8 R62, desc[UR54][R2.64+0x59] ;  /* 0x00005936023ea981 */ /* 0x000f22000c1e1100 */
[----:B0-----:R-:W-:-:S05]  /*1dfb0*/  @!P2 IADD3 R136, P0, R136, R64, RZ ;  /* 0x000000408888a210 */ /* 0x001fca0007f1e0ff */
[----:B------:R-:W-:Y:S01]  /*1dfc0*/  @!P2 IMAD.X R137, R135, 0x1, R65, P0 ;  /* 0x000000018789a824 */ /* 0x000fe200000e0641 */
[----:B------:R-:W-:Y:S02]  /*1dfd0*/  LOP3.LUT P0, RZ, R13, 0x20, RZ, 0xc0, !PT ;  /* 0x000000200dff7812 */ /* 0x000fe4000780c0ff */
        /* <DEDUP_REMOVED lines=11> */
[----:B------:R-:W1:Y:S01]  /*1e090*/  @!P4 LDC.64 R64, c[0x0][0x5c0] ;  /* 0x00017000ff40cb82 */ /* 0x000e620000000a00 */
        /* <DEDUP_REMOVED lines=10> */
[----:B------:R-:W2:Y:S02]  /*1e140*/  @!P1 LDG.E.U8 R18, desc[UR54][R6.64+0x51] ;  /* 0x0000513606129981 */ /* 0x000ea4000c1e1100 */
[----:B--2---:R-:W-:-:S04]  /*1e150*/  LOP3.LUT R18, R18, 0xff, RZ, 0xc0, !PT ;  /* 0x000000ff12127812 */ /* 0x004fc800078ec0ff */
[----:B------:R-:W-:-:S05]  /*1e160*/  F2FP.F16.E4M3.UNPACK_B R18, R18 ;  /* 0x00000012ff12723e */ /* 0x000fca00020006ff */
[----:B------:R-:W-:-:S05]  /*1e170*/  HADD2.F32 R18, -RZ, R18.H0_H0 ;  /* 0x20000012ff127230 */ /* 0x000fca0000004100 */
[----:B------:R-:W-:-:S04]  /*1e180*/  FMUL R18, R18, UR46 ;  /* 0x0000002e12127c20 */ /* 0x000fc80008400000 */
[----:B------:R-:W-:Y:S01]  /*1e190*/  FFMA R18, R169, UR47, R18 ;  /* 0x0000002fa9127c23 */ /* 0x000fe20008000012 */
[----:B-1----:R-:W-:Y:S01]  /*1e1a0*/  @!P4 IADD3 R134, P0, R134, R64, RZ ;  /* 0x000000408686c210 */ /* 0x002fe20007f1e0ff */
[----:B------:R-:W2:Y:S03]  /*1e1b0*/  LDL.LU R169, [R1+0x2ac] ;  /* 0x0002ac0001a97983 */ /* 0x000ea60000300800 */
[----:B0-----:R-:W-:Y:S02]  /*1e1c0*/  F2FP.SATFINITE.E4M3.F32.PACK_AB_MERGE_C R19, RZ, R18, RZ ;  /* 0x00000012ff13723e */ /* 0x001fe400048070ff */
[----:B------:R-:W-:-:S03]  /*1e1d0*/  PRMT R18, RZ, 0x7610, R18 ;  /* 0x00007610ff127816 */ /* 0x000fc60000000012 */
[----:B------:R0:W-:Y:S04]  /*1e1e0*/  @!P1 STG.E.U8 desc[UR54][R58.64+0x51], R19 ;  /* 0x000051133a009986 */ /* 0x0001e8000c101136 */
[----:B------:R-:W4:Y:S01]  /*1e1f0*/  @!P4 LDG.E.U8 R18, desc[UR54][R8.64+0x50] ;  /* 0x000050360812c981 */ /* 0x000f22000c1e1100 */
[----:B------:R-:W-:Y:S01]  /*1e200*/  @!P4 IMAD.X R135, R133, 0x1, R65, P0 ;  /* 0x000000018587c824 */ /* 0x000fe200000e0641 */
        /* <DEDUP_REMOVED lines=11> */
[----:B------:R-:W3:Y:S01]  /*1e2c0*/  @!P2 LDG.E.U8 R18, desc[UR54][R8.64+0x51] ;  /* 0x000051360812a981 */ /* 0x000ee2000c1e1100 */
[----:B------:R-:W-:Y:S01]  /*1e2d0*/  @!P2 IMAD.X R133, R131, 0x1, R59, P0 ;  /* 0x000000018385a824 */ /* 0x000fe200000e063b */
[----:B------:R-:W-:Y:S02]  /*1e2e0*/  LOP3.LUT P0, RZ, R13, 0x4, RZ, 0xc0, !PT ;  /* 0x000000040dff7812 */ /* 0x000fe4000780c0ff */
[----:B---3--:R-:W-:-:S04]  /*1e2f0*/  LOP3.LUT R18, R18, 0xff, RZ, 0xc0, !PT ;  /* 0x000000ff12127812 */ /* 0x008fc800078ec0ff */
[----:B------:R-:W-:-:S05]  /*1e300*/  F2FP.F16.E4M3.UNPACK_B R18, R18 ;  /* 0x00000012ff12723e */ /* 0x000fca00020006ff */
[----:B------:R-:W-:-:S05]  /*1e310*/  HADD2.F32 R18, -RZ, R18.H0_H0 ;  /* 0x20000012ff127230 */ /* 0x000fca0000004100 */
[----:B------:R-:W-:-:S04]  /*1e320*/  FMUL R18, R18, UR46 ;  /* 0x0000002e12127c20 */ /* 0x000fc80008400000 */
[----:B------:R-:W-:Y:S01]  /*1e330*/  FFMA R18, R168, UR47, R18 ;  /* 0x0000002fa8127c23 */ /* 0x000fe20008000012 */
[----:B------:R-:W-:Y:S01]  /*1e340*/  LOP3.LUT P1, RZ, R13, 0x1, RZ, 0xc0, !PT ;  /* 0x000000010dff7812 */ /* 0x000fe2000782c0ff */
[----:B------:R-:W3:Y:S03]  /*1e350*/  LDL.LU R168, [R1+0x2b4] ;  /* 0x0002b40001a87983 */ /* 0x000ee60000300800 */
[----:B0-----:R-:W-:Y:S02]  /*1e360*/  F2FP.SATFINITE.E4M3.F32.PACK_AB_MERGE_C R19, RZ, R18, RZ ;  /* 0x00000012ff13723e */ /* 0x001fe400048070ff */
        /* <DEDUP_REMOVED lines=19> */
[----:B------:R-:W-:-:S05]  /*1e4a0*/  FFMA R18, R170, UR47, R18 ;  /* 0x0000002faa127c23 */ /* 0x000fca0008000012 */
[----:B------:R-:W-:Y:S02]  /*1e4b0*/  F2FP.SATFINITE.E4M3.F32.PACK_AB_MERGE_C R61, RZ, R18, RZ ;  /* 0x00000012ff3d723e */ /* 0x000fe400048070ff */
[----:B------:R-:W0:Y:S03]  /*1e4c0*/  @!P4 LDC.64 R18, c[0x0][0x5c0] ;  /* 0x00017000ff12cb82 */ /* 0x000e260000000a00 */
[----:B------:R1:W-:Y:S04]  /*1e4d0*/  @!P1 STG.E.U8 desc[UR54][R54.64+0x59], R61 ;  /* 0x0000593d36009986 */ /* 0x0003e8000c101136 */
[----:B------:R-:W4:Y:S01]  /*1e4e0*/  @!P4 LDG.E.U8 R56, desc[UR54][R8.64+0x58] ;  /* 0x000058360838c981 */ /* 0x000f22000c1e1100 */
[----:B------:R-:W-:-:S02]  /*1e4f0*/  LOP3.LUT P2, RZ, R12, 0x10, RZ, 0xc0, !PT ;  /* 0x000000100cff7812 */ /* 0x000fc4000784c0ff */
[----:B-1----:R-:W-:Y:S02]  /*1e500*/  PRMT R54, RZ, 0x7610, R54 ;  /* 0x00007610ff367816 */ /* 0x002fe40000000036 */
[----:B0-----:R-:W-:-:S05]  /*1e510*/  @!P4 IADD3 R18, P0, R99, R18, RZ ;  /* 0x000000126312c210 */ /* 0x001fca0007f1e0ff */
[----:B------:R-:W-:Y:S01]  /*1e520*/  @!P4 IMAD.X R19, R98, 0x1, R19, P0 ;  /* 0x000000016213c824 */ /* 0x000fe200000e0613 */
        /* <DEDUP_REMOVED lines=8> */
[----:B------:R-:W4:Y:S01]  /*1e5b0*/  LDL.LU R170, [R1+0x2c0] ;  /* 0x0002c00001aa7983 */ /* 0x000f220000300800 */
[----:B------:R-:W0:Y:S03]  /*1e5c0*/  @!P2 LDC.64 R56, c[0x0][0x5c0] ;  /* 0x00017000ff38ab82 */ /* 0x000e260000000a00 */
[----:B------:R1:W-:Y:S04]  /*1e5d0*/  @!P4 STG.E.U8 desc[UR54][R18.64+0x58], R55 ;  /* 0x000058371200c986 */ /* 0x0003e8000c101136 */
[----:B------:R-:W2:Y:S01]  /*1e5e0*/  @!P2 LDG.E.U8 R54, desc[UR54][R8.64+0x59] ;  /* 0x000059360836a981 */ /* 0x000ea2000c1e1100 */
[----:B0-----:R-:W-:-:S05]  /*1e5f0*/  @!P2 IADD3 R92, P0, R92, R56, RZ ;  /* 0x000000385c5ca210 */ /* 0x001fca0007f1e0ff */
[----:B------:R-:W-:Y:S01]  /*1e600*/  @!P2 IMAD.X R93, R91, 0x1, R57, P0 ;  /* 0x000000015b5da824 */ /* 0x000fe200000e0639 */
[----:B------:R-:W-:-:S13]  /*1e610*/  ISETP.LT.OR P0, PT, R30, 0x51, !P1 ;  /* 0x000000511e00780c */ /* 0x000fda0004f01670 */
[----:B------:R-:W0:Y:S01]  /*1e620*/  @!P0 LDC.64 R56, c[0x0][0x5c0] ;  /* 0x00017000ff388b82 */ /* 0x000e220000000a00 */
[----:B-1----:R-:W-:Y:S02]  /*1e630*/  @!P0 IMAD.MOV.U32 R18, RZ, RZ, R26 ;  /* 0x000000ffff128224 */ /* 0x002fe400078e001a */
[----:B------:R-:W-:Y:S02]  /*1e640*/  @!P0 IMAD.MOV.U32 R19, RZ, RZ, R32 ;  /* 0x000000ffff138224 */ /* 0x000fe400078e0020 */
[----:B------:R-:W-:-:S03]  /*1e650*/  @!P0 IMAD.WIDE.U32 R18, R24, 0x180, R18 ;  /* 0x0000018018128825 */ /* 0x000fc600078e0012 */
[----:B0-----:R-:W-:Y:S02]  /*1e660*/  @!P0 IADD3 R18, P1, R18, R56, RZ ;  /* 0x0000003812128210 */ /* 0x001fe40007f3e0ff */
[----:B--2---:R-:W-:-:S04]  /*1e670*/  LOP3.LUT R54, R54, 0xff, RZ, 0xc0, !PT ;  /* 0x000000ff36367812 */ /* 0x004fc800078ec0ff */
[----:B------:R-:W-:-:S05]  /*1e680*/  F2FP.F16.E4M3.UNPACK_B R54, R54 ;  /* 0x00000036ff36723e */ /* 0x000fca00020006ff */
[----:B------:R-:W-:-:S05]  /*1e690*/  HADD2.F32 R54, -RZ, R54.H0_H0 ;  /* 0x20000036ff367230 */ /* 0x000fca0000004100 */
[----:B------:R-:W-:-:S04]  /*1e6a0*/  FMUL R54, R54, UR46 ;  /* 0x0000002e36367c20 */ /* 0x000fc80008400000 */
[----:B------:R-:W-:Y:S01]  /*1e6b0*/  FFMA R54, R169, UR47, R54 ;  /* 0x0000002fa9367c23 */ /* 0x000fe20008000036 */
[----:B------:R-:W-:Y:S01]  /*1e6c0*/  LOP3.LUT P4, RZ, R0, 0x40, RZ, 0xc0, !PT ;  /* 0x0000004000ff7812 */ /* 0x000fe2000788c0ff */
[----:B------:R-:W2:Y:S03]  /*1e6d0*/  LDL.LU R169, [R1+0x2c4] ;  /* 0x0002c40001a97983 */ /* 0x000ea60000300800 */
[----:B------:R-:W-:Y:S01]  /*1e6e0*/  F2FP.SATFINITE.E4M3.F32.PACK_AB_MERGE_C R55, RZ, R54, RZ ;  /* 0x00000036ff37723e */ /* 0x000fe200048070ff */
[----:B------:R-:W-:-:S05]  /*1e6f0*/  @!P0 IMAD R54, R25, 0x180, RZ ;  /* 0x0000018019368824 */ /* 0x000fca00078e02ff */
[--C-:B------:R-:W-:Y:S02]  /*1e700*/  @!P0 IADD3.X R19, R57, R19, R54.reuse, P1, !PT ;  /* 0x0000001339138210 */ /* 0x100fe40000ffe436 */
[----:B------:R-:W-:Y:S01]  /*1e710*/  PRMT R54, RZ, 0x7610, R54 ;  /* 0x00007610ff367816 */ /* 0x000fe20000000036 */
[----:B------:R-:W-:Y:S05]  /*1e720*/  @!P2 STG.E.U8 desc[UR54][R92.64+0x59], R55 ;  /* 0x000059375c00a986 */ /* 0x000fea000c101136 */
[----:B------:R-:W3:Y:S01]  /*1e730*/  @!P0 LDG.E.U8 R54, desc[UR54][R14.64+0x50] ;  /* 0x000050360e368981 */ /* 0x000ee2000c1e1100 */
[----:B------:R-:W-:Y:S02]  /*1e740*/  ISETP.GE.AND P1, PT, R31, 0x181, PT ;  /* 0x000001811f00780c */ /* 0x000fe40003f26270 */
        /* <DEDUP_REMOVED lines=10> */
[----:B------:R-:W1:Y:S01]  /*1e7f0*/  @!P0 LDC.64 R58, c[0x0][0x5c0] ;  /* 0x00017000ff3a8b82 */ /* 0x000e620000000a00 */
[----:B0-----:R-:W-:Y:S02]  /*1e800*/  @!P0 IMAD.MOV.U32 R18, RZ, RZ, R26 ;  /* 0x000000ffff128224 */ /* 0x001fe400078e001a */
[----:B------:R-:W-:Y:S02]  /*1e810*/  @!P0 IMAD.MOV.U32 R19, RZ, RZ, R32 ;  /* 0x000000ffff138224 */ /* 0x000fe400078e0020 */
[----:B------:R-:W-:-:S04]  /*1e820*/  @!P0 IMAD.WIDE.U32 R54, R24, 0x180, R18 ;  /* 0x0000018018368825 */ /* 0x000fc800078e0012 */
[----:B------:R-:W-:Y:S01]  /*1e830*/  @!P0 IMAD R56, R25, 0x180, RZ ;  /* 0x0000018019388824 */ /* 0x000fe200078e02ff */
[----:B-1----:R-:W-:-:S04]  /*1e840*/  @!P0 IADD3 R54, P1, R54, R58, RZ ;  /* 0x0000003a36368210 */ /* 0x002fc80007f3e0ff */
[--C-:B------:R-:W-:Y:S02]  /*1e850*/  @!P0 IADD3.X R55, R59, R55, R56.reuse, P1, !PT ;  /* 0x000000373b378210 */ /* 0x100fe40000ffe438 */
[----:B------:R-:W-:-:S06]  /*1e860*/  PRMT R56, RZ, 0x7610, R56 ;  /* 0x00007610ff387816 */ /* 0x000fcc0000000038 */
[----:B------:R-:W4:Y:S01]  /*1e870*/  @!P0 LDG.E.U8 R56, desc[UR54][R14.64+0x51] ;  /* 0x000051360e388981 */ /* 0x000f22000c1e1100 */
[----:B------:R-:W-:Y:S02]  /*1e880*/  PRMT R18, RZ, 0x7610, R18 ;  /* 0x00007610ff127816 */ /* 0x000fe40000000012 */
[----:B----4-:R-:W-:-:S04]  /*1e890*/  LOP3.LUT R56, R56, 0xff, RZ, 0xc0, !PT ;  /* 0x000000ff38387812 */ /* 0x010fc800078ec0ff */
[----:B------:R-:W-:-:S05]  /*1e8a0*/  F2FP.F16.E4M3.UNPACK_B R56, R56 ;  /* 0x00000038ff38723e */ /* 0x000fca00020006ff */
[----:B------:R-:W-:-:S05]  /*1e8b0*/  HADD2.F32 R56, -RZ, R56.H0_H0 ;  /* 0x20000038ff387230 */ /* 0x000fca0000004100 */
[----:B------:R-:W-:-:S04]  /*1e8c0*/  FMUL R56, R56, UR46 ;  /* 0x0000002e38387c20 */ /* 0x000fc80008400000 */
[----:B------:R-:W-:-:S05]  /*1e8d0*/  FFMA R56, R170, UR47, R56 ;  /* 0x0000002faa387c23 */ /* 0x000fca0008000038 */
[----:B------:R-:W-:-:S05]  /*1e8e0*/  F2FP.SATFINITE.E4M3.F32.PACK_AB_MERGE_C R19, RZ, R56, RZ ;  /* 0x00000038ff13723e */ /* 0x000fca00048070ff */
[----:B------:R-:W-:Y:S04]  /*1e8f0*/  @!P0 STG.E.U8 desc[UR54][R54.64+0x51], R19 ;  /* 0x0000511336008986 */ /* 0x000fe8000c101136 */
[----:B------:R-:W4:Y:S02]  /*1e900*/  @!P4 LDG.E.U8 R18, desc[UR54][R16.64+0x50] ;  /* 0x000050361012c981 */ /* 0x000f24000c1e1100 */
[----:B----4-:R-:W-:-:S04]  /*1e910*/  LOP3.LUT R18, R18, 0xff, RZ, 0xc0, !PT ;  /* 0x000000ff12127812 */ /* 0x010fc800078ec0ff */
[----:B------:R-:W-:-:S05]  /*1e920*/  F2FP.F16.E4M3.UNPACK_B R18, R18 ;  /* 0x00000012ff12723e */ /* 0x000fca00020006ff */
[----:B------:R-:W-:-:S05]  /*1e930*/  HADD2.F32 R18, -RZ, R18.H0_H0 ;  /* 0x20000012ff127230 */ /* 0x000fca0000004100 */
[----:B------:R-:W-:-:S04]  /*1e940*/  FMUL R18, R18, UR46 ;  /* 0x0000002e12127c20 */ /* 0x000fc80008400000 */
[----:B--2---:R-:W-:Y:S01]  /*1e950*/  FFMA R18, R169, UR47, R18 ;  /* 0x0000002fa9127c23 */ /* 0x004fe20008000012 */
[----:B------:R-:W-:Y:S01]  /*1e960*/  ISETP.GE.AND P1, PT, R31, 0x181, PT ;  /* 0x000001811f00780c */ /* 0x000fe20003f26270 */
[----:B------:R-:W2:Y:S03]  /*1e970*/  LDL.LU R169, [R1+0x2cc] ;  /* 0x0002cc0001a97983 */ /* 0x000ea60000300800 */
[----:B------:R-:W-:Y:S02]  /*1e980*/  F2FP.SATFINITE.E4M3.F32.PACK_AB_MERGE_C R57, RZ, R18, RZ ;  /* 0x00000012ff39723e */ /* 0x000fe400048070ff */
[----:B------:R-:W-:-:S03]  /*1e990*/  PRMT R18, RZ, 0x7610, R18 ;  /* 0x00007610ff127816 */ /* 0x000fc60000000012 */
[----:B------:R0:W-:Y:S04]  /*1e9a0*/  @!P4 STG.E.U8 desc[UR54][R158.64+0x50], R57 ;  /* 0x000050399e00c986 */ /* 0x0001e8000c101136 */
        /* <DEDUP_REMOVED lines=11> */
[----:B------:R-:W-:Y:S01]  /*1ea60*/  F2FP.SATFINITE.E4M3.F32.PACK_AB_MERGE_C R55, RZ, R18, RZ ;  /* 0x00000012ff37723e */ /* 0x000fe200048070ff */
[----:B------:R-:W-:Y:S01]  /*1ea70*/  @!P0 IMAD.MOV.U32 R18, RZ, RZ, R26 ;  /* 0x000000ffff128224 */ /* 0x000fe200078e001a */
[----:B------:R-:W-:Y:S01]  /*1ea80*/  LOP3.LUT P4, RZ, R0, 0x4, RZ, 0xc0, !PT ;  /* 0x0000000400ff7812 */ /* 0x000fe2000788c0ff */
[----:B------:R-:W4:Y:S02]  /*1ea90*/  LDL.LU R170, [R1+0x2d4] ;  /* 0x0002d40001aa7983 */ /* 0x000f240000300800 */
[----:B------:R-:W-:-:S03]  /*1eaa0*/  @!P0 IMAD.WIDE.U32 R18, R24, 0x180, R18 ;  /* 0x0000018018128825 */ /* 0x000fc600078e0012 */
[----:B0-----:R-:W-:-:S04]  /*1eab0*/  @!P0 IADD3 R18, P1, R18, R56, RZ ;  /* 0x0000003812128210 */ /* 0x001fc80007f3e0ff */
[--C-:B------:R-:W-:Y:S02]  /*1eac0*/  @!P0 IADD3.X R19, R57, R19, R54.reuse, P1, !PT ;  /* 0x0000001339138210 */ /* 0x100fe40000ffe436 */
[----:B------:R-:W-:Y:S01]  /*1ead0*/  PRMT R54, RZ, 0x7610, R54 ;  /* 0x00007610ff367816 */ /* 0x000fe20000000036 */
[----:B------:R-:W-:Y:S05]  /*1eae0*/  @!P2 STG.E.U8 desc[UR54][R156.64+0x51], R55 ;  /* 0x000051379c00a986 */ /* 0x000fea000c101136 */
[----:B------:R-:W2:Y:S01]  /*1eaf0*/  @!P0 LDG.E.U8 R54, desc[UR54][R14.64+0x58] ;  /* 0x000058360e368981 */ /* 0x000ea2000c1e1100 */
[----:B------:R-:W-:Y:S02]  /*1eb00*/  ISETP.GE.AND P1, PT, R31, 0x181, PT ;  /* 0x000001811f00780c */ /* 0x000fe40003f26270 */
        /* <DEDUP_REMOVED lines=18> */
[----:B------:R-:W3:Y:S01]  /*1ec30*/  @!P0 LDG.E.U8 R56, desc[UR54][R14.64+0x59] ;  /* 0x000059360e388981 */ /* 0x000ee2000c1e1100 */
[----:B------:R-:W-:Y:S02]  /*1ec40*/  PRMT R18, RZ, 0x7610, R18 ;  /* 0x00007610ff127816 */ /* 0x000fe40000000012 */
[----:B---3--:R-:W-:-:S04]  /*1ec50*/  LOP3.LUT R56, R56, 0xff, RZ, 0xc0, !PT ;  /* 0x000000ff38387812 */ /* 0x008fc800078ec0ff */
[----:B------:R-:W-:-:S05]  /*1ec60*/  F2FP.F16.E4M3.UNPACK_B R56, R56 ;  /* 0x00000038ff38723e */ /* 0x000fca00020006ff */
[----:B------:R-:W-:-:S05]  /*1ec70*/  HADD2.F32 R56, -RZ, R56.H0_H0 ;  /* 0x20000038ff387230 */ /* 0x000fca0000004100 */
[----:B------:R-:W-:-:S04]  /*1ec80*/  FMUL R56, R56, UR46 ;  /* 0x0000002e38387c20 */ /* 0x000fc80008400000 */
[----:B------:R-:W-:Y:S02]  /*1ec90*/  FFMA R56, R168, UR47, R56 ;  /* 0x0000002fa8387c23 */ /* 0x000fe40008000038 */
[----:B------:R-:W3:Y:S03]  /*1eca0*/  LDL.LU R168, [R1+0x2dc] ;  /* 0x0002dc0001a87983 */ /* 0x000ee60000300800 */
        /* <DEDUP_REMOVED lines=8> */
[----:B------:R-:W-:Y:S01]  /*1ed30*/  ISETP.LT.OR P0, PT, R30, 0x61, !P3 ;  /* 0x000000611e00780c */ /* 0x000fe20005f01670 */
[----:B------:R-:W4:Y:S03]  /*1ed40*/  LDL.LU R170, [R1+0x2e0] ;  /* 0x0002e00001aa7983 */ /* 0x000f260000300800 */
[----:B------:R-:W-:Y:S02]  /*1ed50*/  F2FP.SATFINITE.E4M3.F32.PACK_AB_MERGE_C R57, RZ, R18, RZ ;  /* 0x00000012ff39723e */ /* 0x000fe400048070ff */
[----:B------:R-:W-:-:S03]  /*1ed60*/  PRMT R18, RZ, 0x7610, R18 ;  /* 0x00007610ff127816 */ /* 0x000fc60000000012 */
[----:B------:R1:W-:Y:S04]  /*1ed70*/  @!P4 STG.E.U8 desc[UR54][R140.64+0x58], R57 ;  /* 0x000058398c00c986 */ /* 0x0003e8000c101136 */
[----:B------:R-:W2:Y:S01]  /*1ed80*/  @!P2 LDG.E.U8 R18, desc[UR54][R16.64+0x59] ;  /* 0x000059361012a981 */ /* 0x000ea2000c1e1100 */
[----:B0-----:R-:W-:Y:S02]  /*1ed90*/  PRMT R54, RZ, 0x7610, R54 ;  /* 0x00007610ff367816 */ /* 0x001fe40000000036 */
[----:B--2---:R-:W-:-:S04]  /*1eda0*/  LOP3.LUT R18, R18, 0xff, RZ, 0xc0, !PT ;  /* 0x000000ff12127812 */ /* 0x004fc800078ec0ff */
[----:B------:R-:W-:-:S05]  /*1edb0*/  F2FP.F16.E4M3.UNPACK_B R18, R18 ;  /* 0x00000012ff12723e */ /* 0x000fca00020006ff */
[----:B------:R-:W-:-:S05]  /*1edc0*/  HADD2.F32 R18, -RZ, R18.H0_H0 ;  /* 0x20000012ff127230 */ /* 0x000fca0000004100 */
[----:B------:R-:W-:-:S04]  /*1edd0*/  FMUL R18, R18, UR46 ;  /* 0x0000002e12127c20 */ /* 0x000fc80008400000 */
[----:B------:R-:W-:Y:S01]  /*1ede0*/  FFMA R18, R169, UR47, R18 ;  /* 0x0000002fa9127c23 */ /* 0x000fe20008000012 */
[----:B------:R-:W-:Y:S01]  /*1edf0*/  PRMT R56, RZ, 0x7610, R56 ;  /* 0x00007610ff387816 */ /* 0x000fe20000000038 */
[----:B------:R-:W2:Y:S03]  /*1ee00*/  LDL.LU R169, [R1+0x2e4] ;  /* 0x0002e40001a97983 */ /* 0x000ea60000300800 */
[----:B------:R-:W-:Y:S02]  /*1ee10*/  F2FP.SATFINITE.E4M3.F32.PACK_AB_MERGE_C R55, RZ, R18, RZ ;  /* 0x00000012ff37723e */ /* 0x000fe400048070ff */
[----:B------:R-:W0:Y:S03]  /*1ee20*/  @!P0 LDC.64 R18, c[0x0][0x5c0] ;  /* 0x00017000ff128b82 */ /* 0x000e260000000a00 */
[----:B------:R4:W-:Y:S04]  /*1ee30*/  @!P2 STG.E.U8 desc[UR54][R138.64+0x59], R55 ;  /* 0x000059378a00a986 */ /* 0x0009e8000c101136 */
        /* <DEDUP_REMOVED lines=10> */
[----:B-1----:R-:W-:-:S05]  /*1eee0*/  F2FP.SATFINITE.E4M3.F32.PACK_AB_MERGE_C R57, RZ, R54, RZ ;  /* 0x00000036ff39723e */ /* 0x002fca00048070ff */
[----:B------:R0:W-:Y:S01]  /*1eef0*/  @!P0 STG.E.U8 desc[UR54][R18.64+0x60], R57 ;  /* 0x0000603912008986 */ /* 0x0001e2000c101136 */
[----:B------:R-:W-:-:S13]  /*1ef00*/  ISETP.LT.OR P0, PT, R30, 0x62, !P3 ;  /* 0x000000621e00780c */ /* 0x000fda0005f01670 */
[----:B------:R-:W2:Y:S01]  /*1ef10*/  @!P0 LDG.E.U8 R56, desc[UR54][R28.64+0x61] ;  /* 0x000061361c388981 */ /* 0x000ea2000c1e1100 */
[----:B----4-:R-:W1:Y:S01]  /*1ef20*/  @!P0 LDC.64 R54, c[0x0][0x5c0] ;  /* 0x00017000ff368b82 */ /* 0x010e620000000a00 */
[----:B0-----:R-:W-:Y:S02]  /*1ef30*/  PRMT R18, RZ, 0x7610, R18 ;  /* 0x00007610ff127816 */ /* 0x001fe40000000012 */
[----:B-1----:R-:W-:-:S05]  /*1ef40*/  @!P0 IADD3 R54, P1, R26, R54, RZ ;  /* 0x000000361a368210 */ /* 0x002fca0007f3e0ff */
        /* <DEDUP_REMOVED lines=21> */
[----:B0-----:R-:W-:Y:S02]  /*1f0a0*/  PRMT R52, RZ, 0x7610, R52 ;  /* 0x00007610ff347816 */ /* 0x001fe40000000034 */
[----:B----4-:R-:W-:-:S04]  /*1f0b0*/  LOP3.LUT R18, R18, 0xff, RZ, 0xc0, !PT ;  /* 0x000000ff12127812 */ /* 0x010fc800078ec0ff */
[----:B------:R-:W-:-:S05]  /*1f0c0*/  F2FP.F16.E4M3.UNPACK_B R18, R18 ;  /* 0x00000012ff12723e */ /* 0x000fca00020006ff */
[----:B------:R-:W-:-:S05]  /*1f0d0*/  HADD2.F32 R18, -RZ, R18.H0_H0 ;  /* 0x20000012ff127230 */ /* 0x000fca0000004100 */
[----:B------:R-:W-:-:S04]  /*1f0e0*/  FMUL R18, R18, UR46 ;  /* 0x0000002e12127c20 */ /* 0x000fc80008400000 */
[----:B---3--:R-:W-:Y:S02]  /*1f0f0*/  FFMA R18, R168, UR47, R18 ;  /* 0x0000002fa8127c23 */ /* 0x008fe40008000012 */
        /* <DEDUP_REMOVED lines=17> */
[----:B------:R-:W-:Y:S02]  /*1f210*/  ISETP.LT.OR P0, PT, R30, 0x6a, !P3 ;  /* 0x0000006a1e00780c */ /* 0x000fe40005f01670 */
[----:B------:R-:W-:-:S11]  /*1f220*/  PRMT R52, RZ, 0x7610, R52 ;  /* 0x00007610ff347816 */ /* 0x000fd60000000034 */
[----:B------:R-:W3:Y:S01]  /*1f230*/  @!P0 LDG.E.U8 R52, desc[UR54][R28.64+0x69] ;  /* 0x000069361c348981 */ /* 0x000ee2000c1e1100 */
[----:B-1----:R-:W1:Y:S01]  /*1f240*/  @!P0 LDC.64 R50, c[0x0][0x5c0] ;  /* 0x00017000ff328b82 */ /* 0x002e620000000a00 */
[----:B0-----:R-:W-:Y:S02]  /*1f250*/  PRMT R18, RZ, 0x7610, R18 ;  /* 0x00007610ff127816 */ /* 0x001fe40000000012 */
[----:B-1----:R-:W-:-:S05]  /*1f260*/  @!P0 IADD3 R50, P1, R26, R50, RZ ;  /* 0x000000321a328210 */ /* 0x002fca0007f3e0ff */
        /* <DEDUP_REMOVED lines=29> */
[----:B0-----:R-:W-:Y:S02]  /*1f440*/  F2FP.SATFINITE.E4M3.F32.PACK_AB_MERGE_C R19, RZ, R18, RZ ;  /* 0x00000012ff13723e */ /* 0x001fe400048070ff */
[----:B------:R-:W-:-:S03]  /*1f450*/  PRMT R18, RZ, 0x7610, R18 ;  /* 0x00007610ff127816 */ /* 0x000fc60000000012 */
[----:B------:R0:W-:Y:S04]  /*1f460*/  @!P2 STG.E.U8 desc[UR54][R46.64+0x69], R19 ;  /* 0x000069132e00a986 */ /* 0x0001e8000c101136 */
[----:B------:R-:W3:Y:S01]  /*1f470*/  @!P0 LDG.E.U8 R18, desc[UR54][R4.64+0x60] ;  /* 0x0000603604128981 */ /* 0x000ee2000c1e1100 */
        /* <DEDUP_REMOVED lines=10> */
[----:B------:R-:W4:Y:S01]  /*1f520*/  @!P1 LDG.E.U8 R10, desc[UR54][R4.64+0x61] ;  /* 0x00006136040a9981 */ /* 0x000f22000c1e1100 */
[----:B-1----:R-:W1:Y:S01]  /*1f530*/  @!P3 LDC.64 R28, c[0x0][0x5c0] ;  /* 0x00017000ff1cbb82 */ /* 0x002e620000000a00 */
[----:B----4-:R-:W-:-:S04]  /*1f540*/  LOP3.LUT R10, R10, 0xff, RZ, 0xc0, !PT ;  /* 0x000000ff0a0a7812 */ /* 0x010fc800078ec0ff */
[----:B------:R-:W-:-:S05]  /*1f550*/  F2FP.F16.E4M3.UNPACK_B R10, R10 ;  /* 0x0000000aff0a723e */ /* 0x000fca00020006ff */
[----:B------:R-:W-:-:S05]  /*1f560*/  HADD2.F32 R10, -RZ, R10.H0_H0 ;  /* 0x2000000aff0a7230 */ /* 0x000fca0000004100 */
[----:B------:R-:W-:-:S04]  /*1f570*/  FMUL R10, R10, UR46 ;  /* 0x0000002e0a0a7c20 */ /* 0x000fc80008400000 */
[----:B------:R-:W-:Y:S01]  /*1f580*/  FFMA R10, R169, UR47, R10 ;  /* 0x0000002fa90a7c23 */ /* 0x000fe2000800000a */
[----:B------:R-:W-:Y:S01]  /*1f590*/  LOP3.LUT P2, RZ, R0, 0x800, RZ, 0xc0, !PT ;  /* 0x0000080000ff7812 */ /* 0x000fe2000784c0ff */
[----:B------:R-:W4:Y:S03]  /*1f5a0*/  LDL.LU R169, [R1+0x30c] ;  /* 0x00030c0001a97983 */ /* 0x000f260000300800 */
[----:B0-----:R-:W-:Y:S02]  /*1f5b0*/  F2FP.SATFINITE.E4M3.F32.PACK_AB_MERGE_C R19, RZ, R10, RZ ;  /* 0x0000000aff13723e */ /* 0x001fe400048070ff */
[----:B------:R-:W-:-:S03]  /*1f5c0*/  PRMT R10, RZ, 0x7610, R10 ;  /* 0x00007610ff0a7816 */ /* 0x000fc6000000000a */
[----:B------:R0:W-:Y:S04]  /*1f5d0*/  @!P1 STG.E.U8 desc[UR54][R42.64+0x61], R19 ;  /* 0x000061132a009986 */ /* 0x0001e8000c101136 */
[----:B------:R-:W2:Y:S01]  /*1f5e0*/  @!P3 LDG.E.U8 R10, desc[UR54][R2.64+0x60] ;  /* 0x00006036020ab981 */ /* 0x000ea2000c1e1100 */
[----:B-1----:R-:W-:-:S05]  /*1f5f0*/  @!P3 IADD3 R90, P0, R90, R28, RZ ;  /* 0x0000001c5a5ab210 */ /* 0x002fca0007f1e0ff */
[----:B------:R-:W-:Y:S01]  /*1f600*/  @!P3 IMAD.X R91, R87, 0x1, R29, P0 ;  /* 0x00000001575bb824 */ /* 0x000fe200000e061d */
[----:B0-----:R-:W0:Y:S01]  /*1f610*/  @!P2 LDC.64 R18, c[0x0][0x5c0] ;  /* 0x00017000ff12ab82 */ /* 0x001e220000000a00 */
[----:B--2---:R-:W-:-:S04]  /*1f620*/  LOP3.LUT R10, R10, 0xff, RZ, 0xc0, !PT ;  /* 0x000000ff0a0a7812 */ /* 0x004fc800078ec0ff */
[----:B------:R-:W-:-:S05]  /*1f630*/  F2FP.F16.E4M3.UNPACK_B R10, R10 ;  /* 0x0000000aff0a723e */ /* 0x000fca00020006ff */
[----:B------:R-:W-:-:S05]  /*1f640*/  HADD2.F32 R10, -RZ, R10.H0_H0 ;  /* 0x2000000aff0a7230 */ /* 0x000fca0000004100 */
[----:B------:R-:W-:-:S04]  /*1f650*/  FMUL R10, R10, UR46 ;  /* 0x0000002e0a0a7c20 */ /* 0x000fc80008400000 */
[----:B------:R-:W-:Y:S01]  /*1f660*/  FFMA R10, R170, UR47, R10 ;  /* 0x0000002faa0a7c23 */ /* 0x000fe2000800000a */
[----:B0-----:R-:W-:Y:S01]  /*1f670*/  @!P2 IADD3 R86, P0, R86, R18, RZ ;  /* 0x000000125656a210 */ /* 0x001fe20007f1e0ff */
[----:B------:R-:W2:Y:S03]  /*1f680*/  LDL.LU R170, [R1+0x310] ;  /* 0x0003100001aa7983 */ /* 0x000ea60000300800 */
        /* <DEDUP_REMOVED lines=27> */
[----:B------:R1:W2:Y:S01]  /*1f840*/  @!P1 LDG.E.U8 R10, desc[UR54][R4.64+0x69] ;  /* 0x00006936040a9981 */ /* 0x0002a2000c1e1100 */
[----:B------:R-:W3:Y:S01]  /*1f850*/  @!P3 LDC.64 R28, c[0x0][0x5c0] ;  /* 0x00017000ff1cbb82 */ /* 0x000ee20000000a00 */
        /* <DEDUP_REMOVED lines=9> */
[----:B------:R0:W-:Y:S04]  /*1f8f0*/  @!P1 STG.E.U8 desc[UR54][R38.64+0x69], R11 ;  /* 0x0000690b26009986 */ /* 0x0001e8000c101136 */
[----:B------:R-:W4:Y:S01]  /*1f900*/  @!P3 LDG.E.U8 R4, desc[UR54][R2.64+0x68] ;  /* 0x000068360204b981 */ /* 0x000f22000c1e1100 */
[----:B---3--:R-:W-:-:S05]  /*1f910*/  @!P3 IADD3 R84, P0, R84, R28, RZ ;  /* 0x0000001c5454b210 */ /* 0x008fca0007f1e0ff */
[----:B------:R-:W-:Y:S01]  /*1f920*/  @!P3 IMAD.X R85, R83, 0x1, R29, P0 ;  /* 0x000000015355b824 */ /* 0x000fe200000e061d */
[----:B0-----:R-:W0:Y:S01]  /*1f930*/  @!P4 LDC.64 R10, c[0x0][0x5c0] ;  /* 0x00017000ff0acb82 */ /* 0x001e220000000a00 */
[----:B----4-:R-:W-:-:S04]  /*1f940*/  LOP3.LUT R4, R4, 0xff, RZ, 0xc0, !PT ;  /* 0x000000ff04047812 */ /* 0x010fc800078ec0ff */
        /* <DEDUP_REMOVED lines=9> */
[----:B------:R-:W4:Y:S01]  /*1f9e0*/  @!P4 LDG.E.U8 R4, desc[UR54][R2.64+0x69] ;  /* 0x000069360204c981 */ /* 0x000f22000c1e1100 */
        /* <DEDUP_REMOVED lines=9> */
[----:B-1----:R-:W-:Y:S02]  /*1fa80*/  F2FP.SATFINITE.E4M3.F32.PACK_AB_MERGE_C R5, RZ, R4, RZ ;  /* 0x00000004ff05723e */ /* 0x002fe400048070ff */
[----:B------:R-:W-:-:S03]  /*1fa90*/  PRMT R4, RZ, 0x7610, R4 ;  /* 0x00007610ff047816 */ /* 0x000fc60000000004 */
[----:B------:R0:W-:Y:S04]  /*1faa0*/  @!P4 STG.E.U8 desc[UR54][R82.64+0x69], R5 ;  /* 0x000069055200c986 */ /* 0x0001e8000c101136 */
[----:B------:R-:W2:Y:S01]  /*1fab0*/  @!P2 LDG.E.U8 R4, desc[UR54][R6.64+0x60] ;  /* 0x000060360604a981 */ /* 0x000ea2000c1e1100 */
[----:B------:R-:W-:Y:S02]  /*1fac0*/  PRMT R2, RZ, 0x7610, R2 ;  /* 0x00007610ff027816 */ /* 0x000fe40000000002 */
        /* <DEDUP_REMOVED lines=9> */
[----:B------:R-:W3:Y:S01]  /*1fb60*/  @!P1 LDG.E.U8 R2, desc[UR54][R6.64+0x61] ;  /* 0x0000613606029981 */ /* 0x000ee2000c1e1100 */
[----:B------:R-:W-:Y:S01]  /*1fb70*/  PRMT R4, RZ, 0x7610, R4 ;  /* 0x00007610ff047816 */ /* 0x000fe20000000004 */
[----:B------:R-:W0:Y:S01]  /*1fb80*/  @!P5 LDC.64 R10, c[0x0][0x5c0] ;  /* 0x00017000ff0adb82 */ /* 0x000e220000000a00 */
[----:B---3--:R-:W-:-:S04]  /*1fb90*/  LOP3.LUT R2, R2, 0xff, RZ, 0xc0, !PT ;  /* 0x000000ff02027812 */ /* 0x008fc800078ec0ff */
[----:B------:R-:W-:-:S05]  /*1fba0*/  F2FP.F16.E4M3.UNPACK_B R2, R2 ;  /* 0x00000002ff02723e */ /* 0x000fca00020006ff */
[----:B------:R-:W-:-:S05]  /*1fbb0*/  HADD2.F32 R2, -RZ, R2.H0_H0 ;  /* 0x20000002ff027230 */ /* 0x000fca0000004100 */
[----:B------:R-:W-:-:S04]  /*1fbc0*/  FMUL R2, R2, UR46 ;  /* 0x0000002e02027c20 */ /* 0x000fc80008400000 */
[----:B------:R-:W-:Y:S01]  /*1fbd0*/  FFMA R2, R168, UR47, R2 ;  /* 0x0000002fa8027c23 */ /* 0x000fe20008000002 */
[----:B0-----:R-:W-:Y:S01]  /*1fbe0*/  @!P5 IADD3 R80, P0, R80, R10, RZ ;  /* 0x0000000a5050d210 */ /* 0x001fe20007f1e0ff */
[----:B------:R-:W3:Y:S03]  /*1fbf0*/  LDL.LU R168, [R1+0x32c] ;  /* 0x00032c0001a87983 */ /* 0x000ee60000300800 */
[----:B------:R-:W-:Y:S01]  /*1fc00*/  F2FP.SATFINITE.E4M3.F32.PACK_AB_MERGE_C R5, RZ, R2, RZ ;  /* 0x00000002ff05723e */ /* 0x000fe200048070ff */
[----:B------:R-:W-:Y:S01]  /*1fc10*/  @!P5 IMAD.X R81, R20, 0x1, R11, P0 ;  /* 0x000000011451d824 */ /* 0x000fe200000e060b */
[----:B-1----:R-:W0:Y:S03]  /*1fc20*/  @!P6 LDC.64 R2, c[0x0][0x5c0] ;  /* 0x00017000ff02eb82 */ /* 0x002e260000000a00 */
        /* <DEDUP_REMOVED lines=11> */
[----:B------:R-:W-:Y:S04]  /*1fce0*/  @!P5 STG.E.U8 desc[UR54][R80.64+0x60], R5 ;  /* 0x000060055000d986 */ /* 0x000fe8000c101136 */
[----:B------:R-:W2:Y:S01]  /*1fcf0*/  @!P6 LDG.E.U8 R4, desc[UR54][R8.64+0x61] ;  /* 0x000061360804e981 */ /* 0x000ea2000c1e1100 */
[----:B0-----:R-:W-:-:S05]  /*1fd00*/  @!P6 IADD3 R2, P0, R21, R2, RZ ;  /* 0x000000021502e210 */ /* 0x001fca0007f1e0ff */
[----:B------:R-:W-:Y:S01]  /*1fd10*/  @!P6 IMAD.X R3, R33, 0x1, R3, P0 ;  /* 0x000000012103e824 */ /* 0x000fe200000e0603 */
[----:B--2---:R-:W-:-:S04]  /*1fd20*/  LOP3.LUT R4, R4, 0xff, RZ, 0xc0, !PT ;  /* 0x000000ff04047812 */ /* 0x004fc800078ec0ff */
[----:B------:R-:W-:-:S05]  /*1fd30*/  F2FP.F16.E4M3.UNPACK_B R4, R4 ;  /* 0x00000004ff04723e */ /* 0x000fca00020006ff */
[----:B------:R-:W-:-:S05]  /*1fd40*/  HADD2.F32 R4, -RZ, R4.H0_H0 ;  /* 0x20000004ff047230 */ /* 0x000fca0000004100 */
[----:B------:R-:W-:-:S04]  /*1fd50*/  FMUL R4, R4, UR46 ;  /* 0x0000002e04047c20 */ /* 0x000fc80008400000 */
[----:B------:R-:W-:-:S05]  /*1fd60*/  FFMA R4, R170, UR47, R4 ;  /* 0x0000002faa047c23 */ /* 0x000fca0008000004 */
[----:B------:R-:W-:Y:S02]  /*1fd70*/  F2FP.SATFINITE.E4M3.F32.PACK_AB_MERGE_C R11, RZ, R4, RZ ;  /* 0x00000004ff0b723e */ /* 0x000fe400048070ff */
[----:B------:R-:W-:-:S03]  /*1fd80*/  PRMT R4, RZ, 0x7610, R4 ;  /* 0x00007610ff047816 */ /* 0x000fc60000000004 */
[----:B------:R0:W-:Y:S04]  /*1fd90*/  @!P6 STG.E.U8 desc[UR54][R2.64+0x61], R11 ;  /* 0x0000610b0200e986 */ /* 0x0001e8000c101136 */
[----:B------:R-:W2:Y:S01]  /*1fda0*/  @!P2 LDG.E.U8 R4, desc[UR54][R6.64+0x68] ;  /* 0x000068360604a981 */ /* 0x000ea2000c1e1100 */
[----:B------:R-:W-:-:S04]  /*1fdb0*/  ISETP.GE.AND P1, PT, R31, 0x101, PT ;  /* 0x000001011f00780c */ /* 0x000fc80003f26270 */
[----:B------:R-:W-:-:S13]  /*1fdc0*/  ISETP.LT.OR P1, PT, R30, 0x6a, !P1 ;  /* 0x0000006a1e00780c */ /* 0x000fda0004f21670 */
[----:B0-----:R-:W0:Y:S01]  /*1fdd0*/  @!P1 LDC.64 R2, c[0x0][0x5c0] ;  /* 0x00017000ff029b82 */ /* 0x001e220000000a00 */
[----:B--2---:R-:W-:-:S04]  /*1fde0*/  LOP3.LUT R4, R4, 0xff, RZ, 0xc0, !PT ;  /* 0x000000ff04047812 */ /* 0x004fc800078ec0ff */
[----:B------:R-:W-:-:S05]  /*1fdf0*/  F2FP.F16.E4M3.UNPACK_B R4, R4 ;  /* 0x00000004ff04723e */ /* 0x000fca00020006ff */
[----:B------:R-:W-:-:S05]  /*1fe00*/  HADD2.F32 R4, -RZ, R4.H0_H0 ;  /* 0x20000004ff047230 */ /* 0x000fca0000004100 */
[----:B------:R-:W-:-:S04]  /*1fe10*/  FMUL R4, R4, UR46 ;  /* 0x0000002e04047c20 */ /* 0x000fc80008400000 */
[----:B---3--:R-:W-:Y:S01]  /*1fe20*/  FFMA R4, R168, UR47, R4 ;  /* 0x0000002fa8047c23 */ /* 0x008fe20008000004 */
[----:B------:R-:W-:Y:S01]  /*1fe30*/  ISETP.GE.AND P3, PT, R31, 0x109, PT ;  /* 0x000001091f00780c */ /* 0x000fe20003f66270 */
[----:B------:R-:W2:Y:S03]  /*1fe40*/  LDL.LU R168, [R1+0x334] ;  /* 0x0003340001a87983 */ /* 0x000ea60000300800 */
[----:B------:R-:W-:Y:S02]  /*1fe50*/  F2FP.SATFINITE.E4M3.F32.PACK_AB_MERGE_C R5, RZ, R4, RZ ;  /* 0x00000004ff05723e */ /* 0x000fe400048070ff */
[----:B------:R-:W-:-:S03]  /*1fe60*/  PRMT R4, RZ, 0x7610, R4 ;  /* 0x00007610ff047816 */ /* 0x000fc60000000004 */
[----:B------:R1:W-:Y:S04]  /*1fe70*/  @!P2 STG.E.U8 desc[UR54][R22.64+0x68], R5 ;  /* 0x000068051600a986 */ /* 0x0003e8000c101136 */
[----:B------:R-:W3:Y:S01]  /*1fe80*/  @!P1 LDG.E.U8 R4, desc[UR54][R6.64+0x69] ;  /* 0x0000693606049981 */ /* 0x000ee2000c1e1100 */
[----:B0-----:R-:W-:-:S04]  /*1fe90*/  @!P1 IADD3 R2, P0, P2, R26, UR11, R2 ;  /* 0x0000000b1a029c10 */ /* 0x001fc8000fa1e002 */
[----:B------:R-:W-:Y:S02]  /*1fea0*/  @!P1 IADD3.X R3, R32, UR10, R3, P0, P2 ;  /* 0x0000000a20039c10 */ /* 0x000fe400087e4403 */
[----:B------:R-:W-:-:S13]  /*1feb0*/  ISETP.LT.OR P0, PT, R30, 0x69, !P3 ;  /* 0x000000691e00780c */ /* 0x000fda0005f01670 */
[----:B------:R-:W0:Y:S01]  /*1fec0*/  @!P0 LDC.64 R10, c[0x0][0x5c0] ;  /* 0x00017000ff0a8b82 */ /* 0x000e220000000a00 */
[----:B---3--:R-:W-:-:S04]  /*1fed0*/  LOP3.LUT R4, R4, 0xff, RZ, 0xc0, !PT ;  /* 0x000000ff04047812 */ /* 0x008fc800078ec0ff */
[----:B------:R-:W-:-:S05]  /*1fee0*/  F2FP.F16.E4M3.UNPACK_B R4, R4 ;  /* 0x00000004ff04723e */ /* 0x000fca00020006ff */
[----:B------:R-:W-:-:S05]  /*1fef0*/  HADD2.F32 R4, -RZ, R4.H0_H0 ;  /* 0x20000004ff047230 */ /* 0x000fca0000004100 */
[----:B------:R-:W-:-:S04]  /*1ff00*/  FMUL R4, R4, UR46 ;  /* 0x0000002e04047c20 */ /* 0x000fc80008400000 */
[----:B----4-:R-:W-:Y:S01]  /*1ff10*/  FFMA R4, R169, UR47, R4 ;  /* 0x0000002fa9047c23 */ /* 0x010fe20008000004 */
[----:B------:R-:W-:Y:S02]  /*1ff20*/  IMAD.U32 R7, RZ, RZ, UR8 ;  /* 0x00000008ff077e24 */ /* 0x000fe4000f8e00ff */
[----:B------:R-:W-:Y:S01]  /*1ff30*/  IMAD.U32 R19, RZ, RZ, UR7 ;  /* 0x00000007ff137e24 */ /* 0x000fe2000f8e00ff */
[----:B------:R-:W-:Y:S01]  /*1ff40*/  ISETP.LT.OR P3, PT, R30, 0x6a, !P3 ;  /* 0x0000006a1e00780c */ /* 0x000fe20005f61670 */
[----:B------:R-:W3:Y:S01]  /*1ff50*/  LDL.LU R169, [R1+0x338] ;  /* 0x0003380001a97983 */ /* 0x000ee20000300800 */
[----:B-1----:R-:W-:Y:S02]  /*1ff60*/  F2FP.SATFINITE.E4M3.F32.PACK_AB_MERGE_C R5, RZ, R4, RZ ;  /* 0x00000004ff05723e */ /* 0x002fe400048070ff */
[----:B------:R-:W-:-:S03]  /*1ff70*/  PRMT R4, RZ, 0x7610, R4 ;  /* 0x00007610ff047816 */ /* 0x000fc60000000004 */
[----:B------:R0:W-:Y:S04]  /*1ff80*/  @!P1 STG.E.U8 desc[UR54][R2.64+0x69], R5 ;  /* 0x0000690502009986 */ /* 0x0001e8000c101136 */
[----:B------:R-:W4:Y:S01]  /*1ff90*/  @!P0 LDG.E.U8 R4, desc[UR54][R8.64+0x68] ;  /* 0x0000683608048981 */ /* 0x000f22000c1e1100 */
[----:B------:R-:W-:-:S04]  /*1ffa0*/  @!P0 IADD3 R7, P1, P2, R7, UR11, R26 ;  /* 0x0000000b07078c10 */ /* 0x000fc8000fa3e01a */
[----:B------:R-:W-:Y:S02]  /*1ffb0*/  @!P0 IADD3.X R6, R19, UR10, R32, P1, P2 ;  /* 0x0000000a13068c10 */ /* 0x000fe40008fe4420 */
[----:B0-----:R-:W-:-:S05]  /*1ffc0*/  @!P0 IADD3 R2, P1, R7, R10, RZ ;  /* 0x0000000a07028210 */ /* 0x001fca0007f3e0ff */
[----:B------:R-:W-:Y:S02]  /*1ffd0*/  @!P0 IMAD.X R3, R6, 0x1, R11, P1 ;  /* 0x0000000106038824 */ /* 0x000fe400008e060b */
[----:B------:R-:W0:Y:S01]  /*1ffe0*/  @!P3 LDC.64 R10, c[0x0][0x5c0] ;  /* 0x00017000ff0abb82 */ /* 0x000e220000000a00 */
[----:B----4-:R-:W-:-:S04]  /*1fff0*/  LOP3.LUT R4, R4, 0xff, RZ, 0xc0, !PT ;  /* 0x000000ff04047812 */ /* 0x010fc800078ec0ff */
[----:B------:R-:W-:-:S05]  /*20000*/  F2FP.F16.E4M3.UNPACK_B R4, R4 ;  /* 0x00000004ff04723e */ /* 0x000fca00020006ff */
[----:B------:R-:W-:-:S05]  /*20010*/  HADD2.F32 R4, -RZ, R4.H0_H0 ;  /* 0x20000004ff047230 */ /* 0x000fca0000004100 */
[----:B------:R-:W-:-:S04]  /*20020*/  FMUL R4, R4, UR46 ;  /* 0x0000002e04047c20 */ /* 0x000fc80008400000 */
[----:B--2---:R-:W-:Y:S01]  /*20030*/  FFMA R4, R168, UR47, R4 ;  /* 0x0000002fa8047c23 */ /* 0x004fe20008000004 */
[----:B------:R-:W-:Y:S01]  /*20040*/  IMAD.U32 R7, RZ, RZ, UR8 ;  /* 0x00000008ff077e24 */ /* 0x000fe2000f8e00ff */
[----:B------:R-:W-:Y:S01]  /*20050*/  ISETP.GE.AND P5, PT, R31, 0x181, PT ;  /* 0x000001811f00780c */ /* 0x000fe20003fa6270 */
[----:B------:R-:W2:Y:S02]  /*20060*/  LDL.LU R168, [R1+0x33c] ;  /* 0x00033c0001a87983 */ /* 0x000ea40000300800 */
[----:B------:R-:W-:Y:S02]  /*20070*/  F2FP.SATFINITE.E4M3.F32.PACK_AB_MERGE_C R5, RZ, R4, RZ ;  /* 0x00000004ff05723e */ /* 0x000fe400048070ff */
[----:B------:R-:W-:-:S03]  /*20080*/  PRMT R4, RZ, 0x7610, R4 ;  /* 0x00007610ff047816 */ /* 0x000fc60000000004 */
[----:B------:R0:W-:Y:S04]  /*20090*/  @!P0 STG.E.U8 desc[UR54][R2.64+0x68], R5 ;  /* 0x0000680502008986 */ /* 0x0001e8000c101136 */
[----:B------:R1:W4:Y:S01]  /*200a0*/  @!P3 LDG.E.U8 R4, desc[UR54][R8.64+0x69] ;  /* 0x000069360804b981 */ /* 0x000322000c1e1100 */
[----:B------:R-:W-:Y:S02]  /*200b0*/  @!P3 IADD3 R7, P1, P2, R7, UR11, R26 ;  /* 0x0000000b0707bc10 */ /* 0x000fe4000fa3e01a */
[----:B------:R-:W-:Y:S02]  /*200c0*/  ISETP.LT.OR P0, PT, R30, 0x61, !P5 ;  /* 0x000000611e00780c */ /* 0x000fe40006f01670 */
[----:B------:R-:W-:Y:S02]  /*200d0*/  @!P3 IADD3.X R6, R19, UR10, R32, P1, P2 ;  /* 0x0000000a1306bc10 */ /* 0x000fe40008fe4420 */
[----:B0-----:R-:W-:-:S05]  /*200e0*/  @!P3 IADD3 R2, P1, R7, R10, RZ ;  /* 0x0000000a0702b210 */ /* 0x001fca0007f3e0ff */
[----:B------:R-:W-:-:S04]  /*200f0*/  @!P3 IMAD.X R3, R6, 0x1, R11, P1 ;  /* 0x000000010603b824 */ /* 0x000fc800008e060b */
[----:B-1----:R-:W0:Y:S01]  /*20100*/  @!P0 LDC.64 R8, c[0x0][0x5c0] ;  /* 0x00017000ff088b82 */ /* 0x002e220000000a00 */
[----:B----4-:R-:W-:-:S04]  /*20110*/  LOP3.LUT R4, R4, 0xff, RZ, 0xc0, !PT ;  /* 0x000000ff04047812 */ /* 0x010fc800078ec0ff */
[----:B------:R-:W-:-:S05]  /*20120*/  F2FP.F16.E4M3.UNPACK_B R4, R4 ;  /* 0x00000004ff04723e */ /* 0x000fca00020006ff */
[----:B------:R-:W-:-:S05]  /*20130*/  HADD2.F32 R4, -RZ, R4.H0_H0 ;  /* 0x20000004ff047230 */ /* 0x000fca0000004100 */
[----:B------:R-:W-:-:S04]  /*20140*/  FMUL R4, R4, UR46 ;  /* 0x0000002e04047c20 */ /* 0x000fc80008400000 */
[----:B---3--:R-:W-:Y:S01]  /*20150*/  FFMA R4, R169, UR47, R4 ;  /* 0x0000002fa9047c23 */ /* 0x008fe20008000004 */
[----:B------:R-:W-:Y:S01]  /*20160*/  ISETP.LT.OR P1, PT, R30, 0x62, !P5 ;  /* 0x000000621e00780c */ /* 0x000fe20006f21670 */
[----:B------:R-:W3:Y:S03]  /*20170*/  LDL.LU R169, [R1+0x340] ;  /* 0x0003400001a97983 */ /* 0x000ee60000300800 */
[----:B------:R-:W-:Y:S02]  /*20180*/  F2FP.SATFINITE.E4M3.F32.PACK_AB_MERGE_C R7, RZ, R4, RZ ;  /* 0x00000004ff07723e */ /* 0x000fe400048070ff */
[----:B------:R-:W-:-:S03]  /*20190*/  PRMT R4, RZ, 0x7610, R4 ;  /* 0x00007610ff047816 */ /* 0x000fc60000000004 */
[----:B------:R1:W-:Y:S04]  /*201a0*/  @!P3 STG.E.U8 desc[UR54][R2.64+0x69], R7 ;  /* 0x000069070200b986 */ /* 0x0003e8000c101136 */
[----:B------:R-:W4:Y:S01]  /*201b0*/  @!P0 LDG.E.U8 R4, desc[UR54][R14.64+0x60] ;  /* 0x000060360e048981 */ /* 0x000f22000c1e1100 */
[----:B-1----:R-:W-:Y:S02]  /*201c0*/  @!P0 IMAD.MOV.U32 R2, RZ, RZ, R26 ;  /* 0x000000ffff028224 */ /* 0x002fe400078e001a */
[----:B------:R-:W-:Y:S01]  /*201d0*/  @!P0 IMAD.MOV.U32 R3, RZ, RZ, R32 ;  /* 0x000000ffff038224 */ /* 0x000fe200078e0020 */
[----:B----4-:R-:W-:-:S04]  /*201e0*/  LOP3.LUT R4, R4, 0xff, RZ, 0xc0, !PT ;  /* 0x000000ff04047812 */ /* 0x010fc800078ec0ff */
[----:B------:R-:W-:-:S05]  /*201f0*/  F2FP.F16.E4M3.UNPACK_B R4, R4 ;  /* 0x00000004ff04723e */ /* 0x000fca00020006ff */
[----:B------:R-:W-:-:S05]  /*20200*/  HADD2.F32 R4, -RZ, R4.H0_H0 ;  /* 0x20000004ff047230 */ /* 0x000fca0000004100 */
[----:B------:R-:W-:Y:S01]  /*20210*/  FMUL R6, R4, UR46 ;  /* 0x0000002e04067c20 */ /* 0x000fe20008400000 */
[----:B------:R-:W-:-:S04]  /*20220*/  @!P0 IMAD.WIDE.U32 R4, R24, 0x180, R2 ;  /* 0x0000018018048825 */ /* 0x000fc800078e0002 */
[----:B--2---:R-:W-:Y:S01]  /*20230*/  FFMA R6, R168, UR47, R6 ;  /* 0x0000002fa8067c23 */ /* 0x004fe20008000006 */
[----:B------:R-:W-:Y:S01]  /*20240*/  @!P0 IMAD R3, R25, 0x180, RZ ;  /* 0x0000018019038824 */ /* 0x000fe200078e02ff */
[----:B0-----:R-:W-:Y:S01]  /*20250*/  @!P0 IADD3 R2, P2, R4, R8, RZ ;  /* 0x0000000804028210 */ /* 0x001fe20007f5e0ff */
[----:B------:R-:W2:Y:S01]  /*20260*/  LDL.LU R168, [R1+0x344] ;  /* 0x0003440001a87983 */ /* 0x000ea20000300800 */
[----:B------:R-:W-:Y:S02]  /*20270*/  PRMT R4, RZ, 0x7610, R4 ;  /* 0x00007610ff047816 */ /* 0x000fe40000000004 */
[----:B------:R-:W-:Y:S01]  /*20280*/  @!P0 IADD3.X R3, R9, R5, R3, P2, !PT ;  /* 0x0000000509038210 */ /* 0x000fe200017fe403 */
[----:B------:R-:W4:Y:S01]  /*20290*/  LDL.LU R170, [R1+0x348] ;  /* 0x0003480001aa7983 */ /* 0x000f220000300800 */
[----:B------:R-:W-:Y:S01]  /*202a0*/  F2FP.SATFINITE.E4M3.F32.PACK_AB_MERGE_C R7, RZ, R6, RZ ;  /* 0x00000006ff07723e */ /* 0x000fe200048070ff */
[----:B------:R-:W0:Y:S04]  /*202b0*/  @!P1 LDC.64 R8, c[0x0][0x5c0] ;  /* 0x00017000ff089b82 */ /* 0x000e280000000a00 */
[----:B------:R1:W-:Y:S04]  /*202c0*/  @!P0 STG.E.U8 desc[UR54][R2.64+0x60], R7 ;  /* 0x0000600702008986 */ /* 0x0003e8000c101136 */
[----:B------:R-:W3:Y:S01]  /*202d0*/  @!P1 LDG.E.U8 R4, desc[UR54][R14.64+0x61] ;  /* 0x000061360e049981 */ /* 0x000ee2000c1e1100 */
[----:B------:R-:W-:Y:S01]  /*202e0*/  ISETP.GE.AND P4, PT, R31, 0x189, PT ;  /* 0x000001891f00780c */ /* 0x000fe20003f86270 */
[----:B-1----:R-:W-:-:S02]  /*202f0*/  @!P1 IMAD.MOV.U32 R2, RZ, RZ, R26 ;  /* 0x000000ffff029224 */ /* 0x002fc400078e001a */
[----:B------:R-:W-:Y:S01]  /*20300*/  @!P1 IMAD.MOV.U32 R3, RZ, RZ, R32 ;  /* 0x000000ffff039224 */ /* 0x000fe200078e0020 */
[----:B------:R-:W-:-:S13]  /*20310*/  ISETP.LT.OR P0, PT, R30, 0x61, !P4 ;  /* 0x000000611e00780c */ /* 0x000fda0006701670 */
[----:B------:R-:W1:Y:S01]  /*20320*/  @!P0 LDC.64 R10, c[0x0][0x5c0] ;  /* 0x00017000ff0a8b82 */ /* 0x000e620000000a00 */
[----:B---3--:R-:W-:-:S04]  /*20330*/  LOP3.LUT R4, R4, 0xff, RZ, 0xc0, !PT ;  /* 0x000000ff04047812 */ /* 0x008fc800078ec0ff */
[----:B------:R-:W-:-:S05]  /*20340*/  F2FP.F16.E4M3.UNPACK_B R4, R4 ;  /* 0x00000004ff04723e */ /* 0x000fca00020006ff */
[----:B------:R-:W-:-:S05]  /*20350*/  HADD2.F32 R4, -RZ, R4.H0_H0 ;  /* 0x20000004ff047230 */ /* 0x000fca0000004100 */
[----:B------:R-:W-:Y:S01]  /*20360*/  FMUL R6, R4, UR46 ;  /* 0x0000002e04067c20 */ /* 0x000fe20008400000 */
[----:B------:R-:W-:-:S04]  /*20370*/  @!P1 IMAD.WIDE.U32 R4, R24, 0x180, R2 ;  /* 0x0000018018049825 */ /* 0x000fc800078e0002 */
[----:B------:R-:W-:Y:S01]  /*20380*/  FFMA R6, R169, UR47, R6 ;  /* 0x0000002fa9067c23 */ /* 0x000fe20008000006 */
[----:B------:R-:W-:Y:S01]  /*20390*/  @!P1 IMAD R3, R25, 0x180, RZ ;  /* 0x0000018019039824 */ /* 0x000fe200078e02ff */
[----:B0-----:R-:W-:Y:S02]  /*203a0*/  @!P1 IADD3 R2, P2, R4, R8, RZ ;  /* 0x0000000804029210 */ /* 0x001fe40007f5e0ff */
[----:B------:R-:W-:Y:S02]  /*203b0*/  PRMT R4, RZ, 0x7610, R4 ;  /* 0x00007610ff047816 */ /* 0x000fe40000000004 */
[----:B------:R-:W-:Y:S02]  /*203c0*/  @!P1 IADD3.X R3, R9, R5, R3, P2, !PT ;  /* 0x0000000509039210 */ /* 0x000fe400017fe403 */
[----:B------:R-:W-:-:S05]  /*203d0*/  F2FP.SATFINITE.E4M3.F32.PACK_AB_MERGE_C R7, RZ, R6, RZ ;  /* 0x00000006ff07723e */ /* 0x000fca00048070ff */
[----:B------:R0:W-:Y:S04]  /*203e0*/  @!P1 STG.E.U8 desc[UR54][R2.64+0x61], R7 ;  /* 0x0000610702009986 */ /* 0x0001e8000c101136 */
[----:B------:R-:W3:Y:S01]  /*203f0*/  @!P0 LDG.E.U8 R4, desc[UR54][R16.64+0x60] ;  /* 0x0000603610048981 */ /* 0x000ee2000c1e1100 */
[----:B------:R-:W-:Y:S02]  /*20400*/  @!P0 IMAD R9, R25, 0x180, RZ ;  /* 0x0000018019098824 */ /* 0x000fe400078e02ff */
[----:B0-----:R-:W-:Y:S02]  /*20410*/  @!P0 IMAD.MOV.U32 R2, RZ, RZ, R26 ;  /* 0x000000ffff028224 */ /* 0x001fe400078e001a */
[----:B------:R-:W-:Y:S01]  /*20420*/  @!P0 IMAD.MOV.U32 R3, RZ, RZ, R32 ;  /* 0x000000ffff038224 */ /* 0x000fe200078e0020 */
[----:B------:R-:W-:-:S02]  /*20430*/  ISETP.LT.OR P1, PT, R30, 0x62, !P4 ;  /* 0x000000621e00780c */ /* 0x000fc40006721670 */
[----:B---3--:R-:W-:-:S04]  /*20440*/  LOP3.LUT R4, R4, 0xff, RZ, 0xc0, !PT ;  /* 0x000000ff04047812 */ /* 0x008fc800078ec0ff */
[----:B------:R-:W-:-:S05]  /*20450*/  F2FP.F16.E4M3.UNPACK_B R4, R4 ;  /* 0x00000004ff04723e */ /* 0x000fca00020006ff */
[----:B------:R-:W-:Y:S02]  /*20460*/  HADD2.F32 R6, -RZ, R4.H0_H0 ;  /* 0x20000004ff067230 */ /* 0x000fe40000004100 */
[----:B------:R-:W-:-:S04]  /*20470*/  @!P0 IMAD.WIDE.U32 R4, R24, 0x180, R2 ;  /* 0x0000018018048825 */ /* 0x000fc800078e0002 */
[----:B------:R-:W-:Y:S01]  /*20480*/  FMUL R6, R6, UR46 ;  /* 0x0000002e06067c20 */ /* 0x000fe20008400000 */
[----:B------:R-:W-:Y:S01]  /*20490*/  @!P0 IMAD.IADD R2, R5, 0x1, R9 ;  /* 0x0000000105028824 */ /* 0x000fe200078e0209 */
[----:B-1----:R-:W-:Y:S02]  /*204a0*/  @!P0 IADD3 R4, P2, P3, R4, UR8, R10 ;  /* 0x0000000804048c10 */ /* 0x002fe4000fb5e00a */
[----:B--2---:R-:W-:Y:S02]  /*204b0*/  FFMA R6, R168, UR47, R6 ;  /* 0x0000002fa8067c23 */ /* 0x004fe40008000006 */
[----:B------:R-:W-:Y:S01]  /*204c0*/  @!P0 IADD3.X R5, R2, UR7, R11, P2, P3 ;  /* 0x0000000702058c10 */ /* 0x000fe200097e640b */
[----:B------:R-:W-:Y:S01]  /*204d0*/  @!P1 IMAD.MOV.U32 R3, RZ, RZ, R32 ;  /* 0x000000ffff039224 */ /* 0x000fe200078e0020 */
[----:B------:R-:W-:Y:S01]  /*204e0*/  PRMT R2, RZ, 0x7610, R2 ;  /* 0x00007610ff027816 */ /* 0x000fe20000000002 */
[----:B------:R-:W0:Y:S01]  /*204f0*/  @!P1 LDC.64 R10, c[0x0][0x5c0] ;  /* 0x00017000ff0a9b82 */ /* 0x000e220000000a00 */
[----:B------:R-:W-:Y:S01]  /*20500*/  F2FP.SATFINITE.E4M3.F32.PACK_AB_MERGE_C R7, RZ, R6, RZ ;  /* 0x00000006ff07723e */ /* 0x000fe200048070ff */
[----:B------:R-:W-:Y:S01]  /*20510*/  @!P1 IMAD R9, R25, 0x180, RZ ;  /* 0x0000018019099824 */ /* 0x000fe200078e02ff */
[----:B------:R-:W2:Y:S04]  /*20520*/  LDL.LU R168, [R1+0x34c] ;  /* 0x00034c0001a87983 */ /* 0x000ea80000300800 */
[----:B------:R1:W-:Y:S04]  /*20530*/  @!P0 STG.E.U8 desc[UR54][R4.64+0x60], R7 ;  /* 0x0000600704008986 */ /* 0x0003e8000c101136 */
[----:B------:R-:W3:Y:S01]  /*20540*/  @!P1 LDG.E.U8 R2, desc[UR54][R16.64+0x61] ;  /* 0x0000613610029981 */ /* 0x000ee2000c1e1100 */
[----:B------:R-:W-:-:S03]  /*20550*/  ISETP.LT.OR P2, PT, R30, 0x69, !P5 ;  /* 0x000000691e00780c */ /* 0x000fc60006f41670 */
[----:B------:R-:W2:Y:S01]  /*20560*/  LDL.LU R169, [R1+0x350] ;  /* 0x0003500001a97983 */ /* 0x000ea20000300800 */
[----:B---3--:R-:W-:-:S04]  /*20570*/  LOP3.LUT R2, R2, 0xff, RZ, 0xc0, !PT ;  /* 0x000000ff02027812 */ /* 0x008fc800078ec0ff */
[----:B------:R-:W-:-:S05]  /*20580*/  F2FP.F16.E4M3.UNPACK_B R2, R2 ;  /* 0x00000002ff02723e */ /* 0x000fca00020006ff */
[----:B------:R-:W-:Y:S02]  /*20590*/  HADD2.F32 R6, -RZ, R2.H0_H0 ;  /* 0x20000002ff067230 */ /* 0x000fe40000004100 */
[----:B------:R-:W-:-:S03]  /*205a0*/  @!P1 IMAD.MOV.U32 R2, RZ, RZ, R26 ;  /* 0x000000ffff029224 */ /* 0x000fc600078e001a */
[----:B------:R-:W-:Y:S01]  /*205b0*/  FMUL R6, R6, UR46 ;  /* 0x0000002e06067c20 */ /* 0x000fe20008400000 */
[----:B------:R-:W-:-:S04]  /*205c0*/  @!P1 IMAD.WIDE.U32 R2, R24, 0x180, R2 ;  /* 0x0000018018029825 */ /* 0x000fc800078e0002 */
[----:B----4-:R-:W-:Y:S01]  /*205d0*/  FFMA R6, R170, UR47, R6 ;  /* 0x0000002faa067c23 */ /* 0x010fe20008000006 */
[----:B-1----:R-:W-:Y:S01]  /*205e0*/  @!P1 IMAD.IADD R4, R3, 0x1, R9 ;  /* 0x0000000103049824 */ /* 0x002fe200078e0209 */
[----:B0-----:R-:W-:Y:S01]  /*205f0*/  @!P1 IADD3 R2, P0, P3, R2, UR8, R10 ;  /* 0x0000000802029c10 */ /* 0x001fe2000fb1e00a */
[----:B------:R-:W0:Y:S02]  /*20600*/  @!P2 LDC.64 R8, c[0x0][0x5c0] ;  /* 0x00017000ff08ab82 */ /* 0x000e240000000a00 */
[----:B------:R-:W-:Y:S02]  /*20610*/  F2FP.SATFINITE.E4M3.F32.PACK_AB_MERGE_C R7, RZ, R6, RZ ;  /* 0x00000006ff07723e */ /* 0x000fe400048070ff */
[----:B------:R-:W-:Y:S02]  /*20620*/  @!P1 IADD3.X R3, R4, UR7, R11, P0, P3 ;  /* 0x0000000704039c10 */ /* 0x000fe400087e640b */
[----:B------:R-:W-:-:S03]  /*20630*/  PRMT R4, RZ, 0x7610, R4 ;  /* 0x00007610ff047816 */ /* 0x000fc60000000004 */
[----:B------:R1:W-:Y:S04]  /*20640*/  @!P1 STG.E.U8 desc[UR54][R2.64+0x61], R7 ;  /* 0x0000610702009986 */ /* 0x0003e8000c101136 */
[----:B------:R-:W3:Y:S01]  /*20650*/  @!P2 LDG.E.U8 R4, desc[UR54][R14.64+0x68] ;  /* 0x000068360e04a981 */ /* 0x000ee2000c1e1100 */
[----:B------:R-:W-:Y:S01]  /*20660*/  ISETP.LT.OR P0, PT, R30, 0x6a, !P5 ;  /* 0x0000006a1e00780c */ /* 0x000fe20006f01670 */
[----:B-1----:R-:W-:Y:S02]  /*20670*/  @!P2 IMAD.MOV.U32 R2, RZ, RZ, R26 ;  /* 0x000000ffff02a224 */ /* 0x002fe400078e001a */
[----:B------:R-:W-:Y:S01]  /*20680*/  @!P2 IMAD.MOV.U32 R3, RZ, RZ, R32 ;  /* 0x000000ffff03a224 */ /* 0x000fe200078e0020 */
[----:B---3--:R-:W-:-:S04]  /*20690*/  LOP3.LUT R4, R4, 0xff, RZ, 0xc0, !PT ;  /* 0x000000ff04047812 */ /* 0x008fc800078ec0ff */
        /* <DEDUP_REMOVED lines=9> */
[----:B------:R-:W-:Y:S02]  /*20730*/  @!P2 IADD3.X R3, R9, R5, R3, P1, !PT ;  /* 0x000000050903a210 */ /* 0x000fe40000ffe403 */
[----:B------:R-:W-:Y:S01]  /*20740*/  F2FP.SATFINITE.E4M3.F32.PACK_AB_MERGE_C R7, RZ, R6, RZ ;  /* 0x00000006ff07723e */ /* 0x000fe200048070ff */
[----:B------:R-:W0:Y:S04]  /*20750*/  @!P0 LDC.64 R8, c[0x0][0x5c0] ;  /* 0x00017000ff088b82 */ /* 0x000e280000000a00 */
[----:B------:R1:W-:Y:S04]  /*20760*/  @!P2 STG.E.U8 desc[UR54][R2.64+0x68], R7 ;  /* 0x000068070200a986 */ /* 0x0003e8000c101136 */
[----:B------:R-:W3:Y:S01]  /*20770*/  @!P0 LDG.E.U8 R4, desc[UR54][R14.64+0x69] ;  /* 0x000069360e048981 */ /* 0x000ee2000c1e1100 */
[----:B------:R-:W-:Y:S01]  /*20780*/  ISETP.LT.OR P1, PT, R30, 0x69, !P4 ;  /* 0x000000691e00780c */ /* 0x000fe20006721670 */
[----:B-1----:R-:W-:-:S02]  /*20790*/  @!P0 IMAD.MOV.U32 R2, RZ, RZ, R26 ;  /* 0x000000ffff028224 */ /* 0x002fc400078e001a */
[----:B------:R-:W-:-:S10]  /*207a0*/  @!P0 IMAD.MOV.U32 R3, RZ, RZ, R32 ;  /* 0x000000ffff038224 */ /* 0x000fd400078e0020 */
        /* <DEDUP_REMOVED lines=17> */
[----:B------:R-:W-:Y:S01]  /*208c0*/  BSSY B1, `(.L_x_37) ;  /* 0x0000010000017945 */ /* 0x000fe20003800000 */
        /* <DEDUP_REMOVED lines=8> */
[----:B------:R-:W-:-:S03]  /*20950*/  @!P1 IADD3.X R5, R8, UR7, R11, P0, P2 ;  /* 0x0000000708059c10 */ /* 0x000fc600087e440b */
[----:B------:R-:W-:-:S05]  /*20960*/  F2FP.SATFINITE.E4M3.F32.PACK_AB_MERGE_C R3, RZ, R6, RZ ;  /* 0x00000006ff03723e */ /* 0x000fca00048070ff */
[----:B------:R0:W-:Y:S01]  /*20970*/  @!P1 STG.E.U8 desc[UR54][R4.64+0x68], R3 ;  /* 0x0000680304009986 */ /* 0x0001e2000c101136 */
[----:B------:R-:W-:Y:S02]  /*20980*/  ISETP.LT.OR P0, PT, R30, 0x6a, !P4 ;  /* 0x0000006a1e00780c */ /* 0x000fe40006701670 */
[----:B------:R-:W-:-:S11]  /*20990*/  PRMT R2, RZ, 0x7610, R2 ;  /* 0x00007610ff027816 */ /* 0x000fd60000000002 */
[----:B0-----:R-:W-:Y:S05]  /*209a0*/  @P0 BRA `(.L_x_38) ;  /* 0x0000000000040947 */ /* 0x001fea0003800000 */
[----:B------:R0:W5:Y:S02]  /*209b0*/  LDG.E.U8 R2, desc[UR54][R16.64+0x69] ;  /* 0x0000693610027981 */ /* 0x000164000c1e1100 */
.L_x_38:
[----:B------:R-:W-:Y:S05]  /*209c0*/  BSYNC B1 ;  /* 0x0000000000017941 */ /* 0x000fea0003800000 */
.L_x_37:
[----:B------:R-:W-:Y:S05]  /*209d0*/  @P0 BRA `(.L_x_39) ;  /* 0x000000ac00ec0947 */ /* 0x000fea0003800000 */
[----:B------:R-:W2:Y:S01]  /*209e0*/  LDL.LU R4, [R1+0x358] ;  /* 0x0003580001047983 */ /* 0x000ea20000300800 */
[----:B-----5:R-:W-:Y:S01]  /*209f0*/  LOP3.LUT R2, R2, 0xff, RZ, 0xc0, !PT ;  /* 0x000000ff02027812 */ /* 0x020fe200078ec0ff */
[----:B------:R-:W-:Y:S01]  /*20a00*/  IMAD.MOV.U32 R27, RZ, RZ, R32 ;  /* 0x000000ffff1b7224 */ /* 0x000fe200078e0020 */
[----:B------:R-:W-:Y:S01]  /*20a10*/  ULDC.64 UR12, c[0x0][0x5c0] ;  /* 0x00017000000c7ab9 */ /* 0x000fe20000000a00 */
[----:B------:R-:W-:Y:S01]  /*20a20*/  IMAD R25, R25, 0x180, RZ ;  /* 0x0000018019197824 */ /* 0x000fe200078e02ff */
[----:B------:R-:W-:Y:S01]  /*20a30*/  F2FP.F16.E4M3.UNPACK_B R2, R2 ;  /* 0x00000002ff02723e */ /* 0x000fe200020006ff */
[----:B------:R-:W-:-:S04]  /*20a40*/  IMAD.WIDE.U32 R26, R24, 0x180, R26 ;  /* 0x00000180181a7825 */ /* 0x000fc800078e001a */
[----:B------:R-:W-:Y:S02]  /*20a50*/  HADD2.F32 R2, -RZ, R2.H0_H0 ;  /* 0x20000002ff027230 */ /* 0x000fe40000004100 */
[----:B------:R-:W-:Y:S02]  /*20a60*/  IMAD.U32 R3, RZ, RZ, UR12 ;  /* 0x0000000cff037e24 */ /* 0x000fe4000f8e00ff */
[----:B------:R-:W-:Y:S02]  /*20a70*/  IMAD.IADD R25, R27, 0x1, R25 ;  /* 0x000000011b197824 */ /* 0x000fe400078e0219 */
[----:B------:R-:W-:Y:S01]  /*20a80*/  FMUL R2, R2, UR46 ;  /* 0x0000002e02027c20 */ /* 0x000fe20008400000 */
[----:B------:R-:W-:-:S03]  /*20a90*/  IADD3 R26, P0, P1, R26, UR8, R3 ;  /* 0x000000081a1a7c10 */ /* 0x000fc6000f91e003 */
[----:B--2---:R-:W-:Y:S01]  /*20aa0*/  FFMA R2, R4, UR47, R2 ;  /* 0x0000002f04027c23 */ /* 0x004fe20008000002 */
[----:B------:R-:W-:-:S04]  /*20ab0*/  IMAD.U32 R4, RZ, RZ, UR13 ;  /* 0x0000000dff047e24 */ /* 0x000fc8000f8e00ff */
[----:B------:R-:W-:Y:S02]  /*20ac0*/  F2FP.SATFINITE.E4M3.F32.PACK_AB_MERGE_C R3, RZ, R2, RZ ;  /* 0x00000002ff03723e */ /* 0x000fe400048070ff */
[----:B------:R-:W-:-:S05]  /*20ad0*/  IADD3.X R27, R25, UR7, R4, P0, P1 ;  /* 0x00000007191b7c10 */ /* 0x000fca00087e2404 */
[----:B------:R1:W-:Y:S01]  /*20ae0*/  STG.E.U8 desc[UR54][R26.64+0x69], R3 ;  /* 0x000069031a007986 */ /* 0x0003e2000c101136 */
[----:B------:R-:W-:Y:S05]  /*20af0*/  BRA `(.L_x_39) ;  /* 0x000000ac00a47947 */ /* 0x000fea0003800000 */
.L_x_36:
[----:B------:R-:W-:Y:S01]  /*20b00*/  ISETP.GE.AND P5, PT, R31, 0x1, PT ;  /* 0x000000011f00780c */ /* 0x000fe20003fa6270 */
[----:B------:R-:W2:Y:S03]  /*20b10*/  LDL.LU R38, [R1+0x40] ;  /* 0x0000400001267983 */ /* 0x000ea60000300800 */
[----:B------:R-:W-:Y:S01]  /*20b20*/  ISETP.LT.OR P0, PT, R30, 0x1, !P5 ;  /* 0x000000011e00780c */ /* 0x000fe20006f01670 */
[----:B------:R-:W-:Y:S01]  /*20b30*/  FMUL R33, R10, UR47 ;  /* 0x0000002f0a217c20 */ /* 0x000fe20008400000 */
[----:B------:R-:W-:Y:S01]  /*20b40*/  FMUL R9, R9, UR47 ;  /* 0x0000002f09097c20 */ /* 0x000fe20008400000 */
[----:B------:R-:W-:Y:S01]  /*20b50*/  FMUL R7, R7, UR47 ;  /* 0x0000002f07077c20 */ /* 0x000fe20008400000 */
[----:B------:R-:W-:Y:S01]  /*20b60*/  FMUL R5, R5, UR47 ;  /* 0x0000002f05057c20 */ /* 0x000fe20008400000 */
[----:B------:R-:W-:Y:S01]  /*20b70*/  FMUL R4, R4, UR47 ;  /* 0x0000002f04047c20 */ /* 0x000fe20008400000 */
[----:B-----5:R-:W-:Y:S01]  /*20b80*/  LOP3.LUT R12, R12, 0xfffeffff, RZ, 0xc0, !PT ;  /* 0xfffeffff0c0c7812 */ /* 0x020fe200078ec0ff */
[----:B------:R-:W-:Y:S01]  /*20b90*/  FMUL R3, R3, UR47 ;  /* 0x0000002f03037c20 */ /* 0x000fe20008400000 */
[----:B------:R-:W-:Y:S01]  /*20ba0*/  FMUL R2, R2, UR47 ;  /* 0x0000002f02027c20 */ /* 0x000fe20008400000 */
[----:B------:R-:W-:Y:S01]  /*20bb0*/  LOP3.LUT R0, R0, 0xfffffbff, RZ, 0xc0, !PT ;  /* 0xfffffbff00007812 */ /* 0x000fe200078ec0ff */
[----:B------:R-:W-:Y:S01]  /*20bc0*/  FMUL R14, R14, UR47 ;  /* 0x0000002f0e0e7c20 */ /* 0x000fe20008400000 */
[----:B------:R-:W-:Y:S01]  /*20bd0*/  FMUL R15, R15, UR47 ;  /* 0x0000002f0f0f7c20 */ /* 0x000fe20008400000 */
[----:B------:R-:W-:Y:S01]  /*20be0*/  FMUL R16, R16, UR47 ;  /* 0x0000002f10107c20 */ /* 0x000fe20008400000 */
[----:B------:R-:W0:Y:S01]  /*20bf0*/  @!P0 LDC.64 R28, c[0x0][0x5c0] ;  /* 0x00017000ff1c8b82 */ /* 0x000e220000000a00 */
[----:B------:R-:W-:Y:S01]  /*20c00*/  F2FP.SATFINITE.E4M3.F32.PACK_AB_MERGE_C R33, RZ, R33, RZ ;  /* 0x00000021ff21723e */ /* 0x000fe200048070ff */
[----:B------:R-:W-:Y:S01]  /*20c10*/  FMUL R17, R17, UR47 ;  /* 0x0000002f11117c20 */ /* 0x000fe20008400000 */
[----:B------:R-:W-:Y:S01]  /*20c20*/  FMUL R18, R18, UR47 ;  /* 0x0000002f12127c20 */ /* 0x000fe20008400000 */
[----:B------:R-:W-:Y:S01]  /*20c30*/  FMUL R19, R19, UR47 ;  /* 0x0000002f13137c20 */ /* 0x000fe20008400000 */
[----:B------:R-:W3:Y:S01]  /*20c40*/  LDL.LU R37, [R1+0x44] ;  /* 0x0000440001257983 */ /* 0x000ee20000300800 */
[----:B0-----:R-:W-:-:S03]  /*20c50*/  @!P0 IADD3 R10, P1, R26, R28, RZ ;  /* 0x0000001c1a0a8210 */ /* 0x001fc60007f3e0ff */
[----:B------:R-:W4:Y:S01]  /*20c60*/  LDL.LU R36, [R1+0x48] ;  /* 0x0000480001247983 */ /* 0x000f220000300800 */
[----:B------:R-:W-:Y:S01]  /*20c70*/  F2FP.SATFINITE.E4M3.F32.PACK_AB_MERGE_C R9, RZ, R9, RZ ;  /* 0x00000009ff09723e */ /* 0x000fe200048070ff */
[----:B------:R-:W-:Y:S01]  /*20c80*/  FMUL R28, R8, UR47 ;  /* 0x0000002f081c7c20 */ /* 0x000fe20008400000 */
[----:B------:R-:W-:Y:S01]  /*20c90*/  F2FP.SATFINITE.E4M3.F32.PACK_AB_MERGE_C R7, RZ, R7, RZ ;  /* 0x00000007ff07723e */ /* 0x000fe200048070ff */
[----:B------:R-:W-:Y:S01]  /*20ca0*/  @!P0 IMAD.X R11, R32, 0x1, R29, P1 ;  /* 0x00000001200b8824 */ /* 0x000fe200008e061d */
[----:B------:R-:W-:Y:S01]  /*20cb0*/  F2FP.SATFINITE.E4M3.F32.PACK_AB_MERGE_C R5, RZ, R5, RZ ;  /* 0x00000005ff05723e */ /* 0x000fe200048070ff */
[----:B------:R-:W-:Y:S01]  /*20cc0*/  FMUL R20, R20, UR47 ;  /* 0x0000002f14147c20 */ /* 0x000fe20008400000 */
[----:B------:R-:W-:Y:S01]  /*20cd0*/  F2FP.SATFINITE.E4M3.F32.PACK_AB_MERGE_C R28, RZ, R28, RZ ;  /* 0x0000001cff1c723e */ /* 0x000fe200048070ff */
[----:B------:R-:W-:Y:S01]  /*20ce0*/  FMUL R21, R21, UR47 ;  /* 0x0000002f15157c20 */ /* 0x000fe20008400000 */
[----:B------:R0:W-:Y:S01]  /*20cf0*/  @!P0 STG.E.U8 desc[UR54][R10.64], R33 ;  /* 0x000000210a008986 */ /* 0x0001e2000c101136 */
[----:B------:R-:W-:Y:S01]  /*20d00*/  ISETP.LT.OR P0, PT, R30, 0x2, !P5 ;  /* 0x000000021e00780c */ /* 0x000fe20006f01670 */
[----:B------:R-:W-:Y:S01]  /*20d10*/  FMUL R22, R22, UR47 ;  /* 0x0000002f16167c20 */ /* 0x000fe20008400000 */
[----:B------:R-:W-:Y:S01]  /*20d20*/  F2FP.SATFINITE.E4M3.F32.PACK_AB_MERGE_C R4, RZ, R4, RZ ;  /* 0x00000004ff04723e */ /* 0x000fe200048070ff */
[----:B------:R-:W-:Y:S01]  /*20d30*/  FMUL R23, R23, UR47 ;  /* 0x0000002f17177c20 */ /* 0x000fe20008400000 */
[----:B------:R-:W-:Y:S01]  /*20d40*/  @P5 LOP3.LUT R12, R12, 0x10000, RZ, 0xfc, !PT ;  /* 0x000100000c0c5812 */ /* 0x000fe200078efcff */
[----:B------:R-:W-:Y:S01]  /*20d50*/  FMUL R232, R232, UR47 ;  /* 0x0000002fe8e87c20 */ /* 0x000fe20008400000 */
[----:B------:R-:W-:Y:S01]  /*20d60*/  F2FP.SATFINITE.E4M3.F32.PACK_AB_MERGE_C R3, RZ, R3, RZ ;  /* 0x00000003ff03723e */ /* 0x000fe200048070ff */
[----:B------:R-:W-:Y:S01]  /*20d70*/  FMUL R233, R233, UR47 ;  /* 0x0000002fe9e97c20 */ /* 0x000fe20008400000 */
[----:B------:R-:W-:Y:S01]  /*20d80*/  F2FP.SATFINITE.E4M3.F32.PACK_AB_MERGE_C R2, RZ, R2, RZ ;  /* 0x00000002ff02723e */ /* 0x000fe200048070ff */
[----:B------:R-:W-:Y:S01]  /*20d90*/  FMUL R234, R234, UR47 ;  /* 0x0000002feaea7c20 */ /* 0x000fe20008400000 */
[----:B------:R-:W-:Y:S01]  /*20da0*/  F2FP.SATFINITE.E4M3.F32.PACK_AB_MERGE_C R14, RZ, R14, RZ ;  /* 0x0000000eff0e723e */ /* 0x000fe200048070ff */
[----:B------:R-:W-:Y:S01]  /*20db0*/  FMUL R235, R235, UR47 ;  /* 0x0000002febeb7c20 */ /* 0x000fe20008400000 */
[----:B------:R-:W-:Y:S01]  /*20dc0*/  F2FP.SATFINITE.E4M3.F32.PACK_AB_MERGE_C R15, RZ, R15, RZ ;  /* 0x0000000fff0f723e */ /* 0x000fe200048070ff */
[----:B0-----:R-:W0:Y:S01]  /*20dd0*/  @!P0 LDC.64 R10, c[0x0][0x5c0] ;  /* 0x00017000ff0a8b82 */ /* 0x001e220000000a00 */
[----:B------:R-:W-:Y:S01]  /*20de0*/  LOP3.LUT R12, R12, 0xfffff7ff, RZ, 0xc0, !PT ;  /* 0xfffff7ff0c0c7812 */ /* 0x000fe200078ec0ff */
[----:B------:R-:W-:Y:S01]  /*20df0*/  FMUL R236, R236, UR47 ;  /* 0x0000002fecec7c20 */ /* 0x000fe20008400000 */
[----:B------:R-:W-:Y:S01]  /*20e00*/  F2FP.SATFINITE.E4M3.F32.PACK_AB_MERGE_C R16, RZ, R16, RZ ;  /* 0x00000010ff10723e */ /* 0x000fe200048070ff */
[----:B------:R-:W-:Y:S01]  /*20e10*/  FMUL R237, R237, UR47 ;  /* 0x0000002feded7c20 */ /* 0x000fe20008400000 */
[----:B------:R-:W-:Y:S01]  /*20e20*/  F2FP.SATFINITE.E4M3.F32.PACK_AB_MERGE_C R17, RZ, R17, RZ ;  /* 0x00000011ff11723e */ /* 0x000fe200048070ff */
[----:B------:R-:W-:Y:S01]  /*20e30*/  BSSY B1, `(.L_x_40) ;  /* 0x00000e9000017945 */ /* 0x000fe20003800000 */
[----:B------:R-:W-:-:S02]  /*20e40*/  F2FP.SATFINITE.E4M3.F32.PACK_AB_MERGE_C R18, RZ, R18, RZ ;  /* 0x00000012ff12723e */ /* 0x000fc400048070ff */
[----:B------:R-:W-:Y:S02]  /*20e50*/  F2FP.SATFINITE.E4M3.F32.PACK_AB_MERGE_C R19, RZ, R19, RZ ;  /* 0x00000013ff13723e */ /* 0x000fe400048070ff */
[----:B------:R-:W-:Y:S02]  /*20e60*/  F2FP.SATFINITE.E4M3.F32.PACK_AB_MERGE_C R20, RZ, R20, RZ ;  /* 0x00000014ff14723e */ /* 0x000fe400048070ff */
[----:B------:R-:W-:Y:S02]  /*20e70*/  F2FP.SATFINITE.E4M3.F32.PACK_AB_MERGE_C R21, RZ, R21, RZ ;  /* 0x00000015ff15723e */ /* 0x000fe400048070ff */
[----:B------:R-:W-:Y:S02]  /*20e80*/  F2FP.SATFINITE.E4M3.F32.PACK_AB_MERGE_C R22, RZ, R22, RZ ;  /* 0x00000016ff16723e */ /* 0x000fe400048070ff */
[----:B------:R-:W-:Y:S02]  /*20e90*/  F2FP.SATFINITE.E4M3.F32.PACK_AB_MERGE_C R23, RZ, R23, RZ ;  /* 0x00000017ff17723e */ /* 0x000fe400048070ff */
[----:B------:R-:W-:-:S02]  /*20ea0*/  F2FP.SATFINITE.E4M3.F32.PACK_AB_MERGE_C R233, RZ, R233, RZ ;  /* 0x000000e9ffe9723e */ /* 0x000fc400048070ff */
[----:B------:R-:W-:Y:S02]  /*20eb0*/  F2FP.SATFINITE.E4M3.F32.PACK_AB_MERGE_C R235, RZ, R235, RZ ;  /* 0x000000ebffeb723e */ /* 0x000fe400048070ff */
[----:B------:R-:W-:Y:S02]  /*20ec0*/  F2FP.SATFINITE.E4M3.F32.PACK_AB_MERGE_C R237, RZ, R237, RZ ;  /* 0x000000edffed723e */ /* 0x000fe400048070ff */
[----:B0-----:R-:W-:-:S05]  /*20ed0*/  @!P0 IADD3 R10, P1, R26, R10, RZ ;  /* 0x0000000a1a0a8210 */ /* 0x001fca0007f3e0ff */
[----:B------:R-:W-:-:S05]  /*20ee0*/  @!P0 IMAD.X R11, R32, 0x1, R11, P1 ;  /* 0x00000001200b8824 */ /* 0x000fca00008e060b */
[----:B------:R0:W-:Y:S01]  /*20ef0*/  @!P0 STG.E.U8 desc[UR54][R10.64+0x1], R9 ;  /* 0x000001090a008986 */ /* 0x0001e2000c101136 */
[----:B------:R-:W-:-:S04]  /*20f00*/  ISETP.GE.AND P0, PT, R31, 0x9, PT ;  /* 0x000000091f00780c */ /* 0x000fc80003f06270 */
[----:B------:R-:W-:-:S09]  /*20f10*/  ISETP.LT.OR P1, PT, R30, 0x1, !P0 ;  /* 0x000000011e00780c */ /* 0x000fd20004721670 */
[----:B------:R-:W-:-:S04]  /*20f20*/  @P0 LOP3.LUT R0, R0, 0x400, RZ, 0xfc, !PT ;  /* 0x0000040000000812 */ /* 0x000fc800078efcff */
[----:B0-----:R-:W0:Y:S01]  /*20f30*/  @!P1 LDC.64 R10, c[0x0][0x5c0] ;  /* 0x00017000ff0a9b82 */ /* 0x001e220000000a00 */
[----:B------:R-:W-:Y:S02]  /*20f40*/  LOP3.LUT R0, R0, 0xffff7fff, RZ, 0xc0, !PT ;  /* 0xffff7fff00007812 */ /* 0x000fe400078ec0ff */
[----:B0-----:R-:W-:Y:S01]  /*20f50*/  @!P1 IADD3 R8, P2, P3, R26, UR8, R10 ;  /* 0x000000081a089c10 */ /* 0x001fe2000fb5e00a */
[----:B------:R-:W-:-:S03]  /*20f60*/  FMUL R10, R6, UR47 ;  /* 0x0000002f060a7c20 */ /* 0x000fc60008400000 */
[----:B------:R-:W-:Y:S02]  /*20f70*/  @!P1 IADD3.X R9, R32, UR7, R11, P2, P3 ;  /* 0x0000000720099c10 */ /* 0x000fe400097e640b */
[C---:B------:R-:W-:Y:S02]  /*20f80*/  ISETP.LT.OR P2, PT, R30.reuse, 0x2, !P0 ;  /* 0x000000021e00780c */ /* 0x040fe40004741670 */
[----:B------:R-:W-:Y:S01]  /*20f90*/  F2FP.SATFINITE.E4M3.F32.PACK_AB_MERGE_C R10, RZ, R10, RZ ;  /* 0x0000000aff0a723e */ /* 0x000fe200048070ff */
[----:B------:R0:W-:Y:S01]  /*20fa0*/  @!P1 STG.E.U8 desc[UR54][R8.64], R28 ;  /* 0x0000001c08009986 */ /* 0x0001e2000c101136 */
[----:B------:R-:W-:-:S09]  /*20fb0*/  ISETP.LT.OR P1, PT, R30, 0x9, !P5 ;  /* 0x000000091e00780c */ /* 0x000fd20006f21670 */
[----:B0-----:R-:W0:Y:S02]  /*20fc0*/  @!P2 LDC.64 R8, c[0x0][0x5c0] ;  /* 0x00017000ff08ab82 */ /* 0x001e240000000a00 */
[----:B0-----:R-:W-:-:S04]  /*20fd0*/  @!P2 IADD3 R8, P3, P4, R26, UR8, R8 ;  /* 0x000000081a08ac10 */ /* 0x001fc8000fc7e008 */
[----:B------:R-:W-:Y:S02]  /*20fe0*/  @!P2 IADD3.X R9, R32, UR7, R9, P3, P4 ;  /* 0x000000072009ac10 */ /* 0x000fe40009fe8409 */
[----:B------:R-:W-:-:S03]  /*20ff0*/  ISETP.LT.OR P4, PT, R30, 0x9, !P0 ;  /* 0x000000091e00780c */ /* 0x000fc60004781670 */
[----:B------:R0:W-:Y:S01]  /*21000*/  @!P2 STG.E.U8 desc[UR54][R8.64+0x1], R7 ;  /* 0x000001070800a986 */ /* 0x0001e2000c101136 */
[----:B------:R-:W-:Y:S01]  /*21010*/  ISETP.LT.OR P2, PT, R30, 0xa, !P5 ;  /* 0x0000000a1e00780c */ /* 0x000fe20006f41670 */
[----:B0-----:R-:W0:Y:S02]  /*21020*/  @!P1 LDC.64 R8, c[0x0][0x5c0] ;  /* 0x00017000ff089b82 */ /* 0x001e240000000a00 */
[----:B0-----:R-:W-:-:S05]  /*21030*/  @!P1 IADD3 R6, P3, R26, R8, RZ ;  /* 0x000000081a069210 */ /* 0x001fca0007f7e0ff */
[----:B------:R-:W-:Y:S01]  /*21040*/  @!P1 IMAD.X R7, R32, 0x1, R9, P3 ;  /* 0x0000000120079824 */ /* 0x000fe200018e0609 */
[----:B------:R-:W-:Y:S01]  /*21050*/  ISETP.LT.OR P3, PT, R30, 0xa, !P0 ;  /* 0x0000000a1e00780c */ /* 0x000fe20004761670 */
[----:B------:R-:W0:Y:S03]  /*21060*/  @!P4 LDC.64 R8, c[0x0][0x5c0] ;  /* 0x00017000ff08cb82 */ /* 0x000e260000000a00 */
[----:B------:R1:W-:Y:S05]  /*21070*/  @!P1 STG.E.U8 desc[UR54][R6.64+0x8], R10 ;  /* 0x0000080a06009986 */ /* 0x0003ea000c101136 */
[----:B-1----:R-:W1:Y:S02]  /*21080*/  @!P2 LDC.64 R6, c[0x0][0x5c0] ;  /* 0x00017000ff06ab82 */ /* 0x002e640000000a00 */
[----:B-1----:R-:W-:-:S05]  /*21090*/  @!P2 IADD3 R6, P1, R26, R6, RZ ;  /* 0x000000061a06a210 */ /* 0x002fca0007f3e0ff */
[----:B------:R-:W-:-:S05]  /*210a0*/  @!P2 IMAD.X R7, R32, 0x1, R7, P1 ;  /* 0x000000012007a824 */ /* 0x000fca00008e0607 */
[----:B------:R1:W-:Y:S01]  /*210b0*/  @!P2 STG.E.U8 desc[UR54][R6.64+0x9], R5 ;  /* 0x000009050600a986 */ /* 0x0003e2000c101136 */
[----:B0-----:R-:W-:-:S04]  /*210c0*/  @!P4 IADD3 R8, P1, P2, R26, UR8, R8 ;  /* 0x000000081a08cc10 */ /* 0x001fc8000fa3e008 */
[----:B------:R-:W-:-:S05]  /*210d0*/  @!P4 IADD3.X R9, R32, UR7, R9, P1, P2 ;  /* 0x000000072009cc10 */ /* 0x000fca0008fe4409 */
[----:B------:R0:W-:Y:S01]  /*210e0*/  @!P4 STG.E.U8 desc[UR54][R8.64+0x8], R4 ;  /* 0x000008040800c986 */ /* 0x0001e2000c101136 */
[----:B-1----:R-:W1:Y:S02]  /*210f0*/  @!P3 LDC.64 R6, c[0x0][0x5c0] ;  /* 0x00017000ff06bb82 */ /* 0x002e640000000a00 */
[----:B-1----:R-:W-:-:S04]  /*21100*/  @!P3 IADD3 R10, P1, P2, R26, UR8, R6 ;  /* 0x000000081a0abc10 */ /* 0x002fc8000fa3e006 */
[----:B------:R-:W-:Y:S02]  /*21110*/  @!P3 IADD3.X R11, R32, UR7, R7, P1, P2 ;  /* 0x00000007200bbc10 */ /* 0x000fe40008fe4407 */
[----:B------:R-:W-:-:S03]  /*21120*/  ISETP.GE.AND P1, PT, R31, 0x81, PT ;  /* 0x000000811f00780c */ /* 0x000fc60003f26270 */
[----:B------:R-:W-:Y:S01]  /*21130*/  @!P3 STG.E.U8 desc[UR54][R10.64+0x9], R3 ;  /* 0x000009030a00b986 */ /* 0x000fe2000c101136 */
[C---:B------:R-:W-:Y:S02]  /*21140*/  ISETP.LT.OR P2, PT, R30.reuse, 0x1, !P1 ;  /* 0x000000011e00780c */ /* 0x040fe40004f41670 */
[----:B------:R-:W-:-:S11]  /*21150*/  ISETP.LT.OR P6, PT, R30, 0x2, !P1 ;  /* 0x000000021e00780c */ /* 0x000fd60004fc1670 */
[----:B0-----:R-:W0:Y:S02]  /*21160*/  @!P2 LDC.64 R4, c[0x0][0x5c0] ;  /* 0x00017000ff04ab82 */ /* 0x001e240000000a00 */
[----:B0-----:R-:W-:-:S04]  /*21170*/  @!P2 IADD3 R8, P4, P5, R26, UR6, R4 ;  /* 0x000000061a08ac10 */ /* 0x001fc8000fd9e004 */
[----:B------:R-:W-:Y:S02]  /*21180*/  @!P2 IADD3.X R9, R32, UR5, R5, P4, P5 ;  /* 0x000000052009ac10 */ /* 0x000fe4000a7ea405 */
[----:B------:R-:W0:Y:S03]  /*21190*/  @!P6 LDC.64 R4, c[0x0][0x5c0] ;  /* 0x00017000ff04eb82 */ /* 0x000e260000000a00 */
[----:B------:R1:W-:Y:S02]  /*211a0*/  @!P2 STG.E.U8 desc[UR54][R8.64], R2 ;  /* 0x000000020800a986 */ /* 0x0003e4000c101136 */
[----:B-1----:R-:W-:Y:S01]  /*211b0*/  IMAD.U32 R8, RZ, RZ, UR7 ;  /* 0x00000007ff087e24 */ /* 0x002fe2000f8e00ff */
[----:B0-----:R-:W-:-:S04]  /*211c0*/  @!P6 IADD3 R6, P4, P5, R26, UR6, R4 ;  /* 0x000000061a06ec10 */ /* 0x001fc8000fd9e004 */
[----:B------:R-:W-:Y:S02]  /*211d0*/  @!P6 IADD3.X R7, R32, UR5, R5, P4, P5 ;  /* 0x000000052007ec10 */ /* 0x000fe4000a7ea405 */
[----:B------:R-:W-:-:S03]  /*211e0*/  ISETP.LT.OR P4, PT, R30, 0x9, !P1 ;  /* 0x000000091e00780c */ /* 0x000fc60004f81670 */
[----:B------:R0:W-:Y:S10]  /*211f0*/  @!P6 STG.E.U8 desc[UR54][R6.64+0x1], R14 ;  /* 0x0000010e0600e986 */ /* 0x0001f4000c101136 */
[----:B------:R-:W1:Y:S01]  /*21200*/  @!P4 LDC.64 R4, c[0x0][0x5c0] ;  /* 0x00017000ff04cb82 */ /* 0x000e620000000a00 */
[----:B------:R-:W-:Y:S01]  /*21210*/  @P4 LOP3.LUT R0, R0, 0x8000, RZ, 0xfc, !PT ;  /* 0x0000800000004812 */ /* 0x000fe200078efcff */
[----:B0-----:R-:W-:-:S03]  /*21220*/  IMAD.U32 R14, RZ, RZ, UR7 ;  /* 0x00000007ff0e7e24 */ /* 0x001fc6000f8e00ff */
[----:B------:R-:W-:-:S04]  /*21230*/  LOP3.LUT R0, R0, 0xfffff7ff, RZ, 0xc0, !PT ;  /* 0xfffff7ff00007812 */ /* 0x000fc800078ec0ff */
[----:B------:R-:W-:-:S04]  /*21240*/  @P1 LOP3.LUT R0, R0, 0x800, RZ, 0xfc, !PT ;  /* 0x0000080000001812 */ /* 0x000fc800078efcff */
[----:B------:R-:W-:Y:S02]  /*21250*/  LOP3.LUT R0, R0, 0xfffeffff, RZ, 0xc0, !PT ;  /* 0xfffeffff00007812 */ /* 0x000fe400078ec0ff */
[----:B-1----:R-:W-:-:S04]  /*21260*/  @!P4 IADD3 R34, P3, P5, R26, UR6, R4 ;  /* 0x000000061a22cc10 */ /* 0x002fc8000fd7e004 */
[----:B------:R-:W-:Y:S02]  /*21270*/  @!P4 IADD3.X R35, R32, UR5, R5, P3, P5 ;  /* 0x000000052023cc10 */ /* 0x000fe40009fea405 */
[----:B------:R-:W-:Y:S02]  /*21280*/  ISETP.LT.OR P3, PT, R30, 0xa, !P1 ;  /* 0x0000000a1e00780c */ /* 0x000fe40004f61670 */
[----:B------:R-:W-:-:S11]  /*21290*/  ISETP.GE.AND P1, PT, R31, 0x101, PT ;  /* 0x000001011f00780c */ /* 0x000fd60003f26270 */
[----:B------:R-:W0:Y:S01]  /*212a0*/  @!P3 LDC.64 R2, c[0x0][0x5c0] ;  /* 0x00017000ff02bb82 */ /* 0x000e220000000a00 */
[----:B------:R-:W-:Y:S02]  /*212b0*/  @P3 LOP3.LUT R0, R0, 0x10000, RZ, 0xfc, !PT ;  /* 0x0001000000003812 */ /* 0x000fe400078efcff */
[----:B------:R-:W-:-:S04]  /*212c0*/  @P1 LOP3.LUT R12, R12, 0x800, RZ, 0xfc, !PT ;  /* 0x000008000c0c1812 */ /* 0x000fc800078efcff */
[----:B------:R-:W-:Y:S02]  /*212d0*/  LOP3.LUT R12, R12, 0xffffffdf, RZ, 0xc0, !PT ;  /* 0xffffffdf0c0c7812 */ /* 0x000fe400078ec0ff */
[----:B0-----:R-:W-:Y:S01]  /*212e0*/  @!P3 IADD3 R10, P2, P5, R26, UR6, R2 ;  /* 0x000000061a0abc10 */ /* 0x001fe2000fd5e002 */
[----:B------:R-:W-:-:S03]  /*212f0*/  IMAD.U32 R2, RZ, RZ, UR8 ;  /* 0x00000008ff027e24 */ /* 0x000fc6000f8e00ff */
[----:B------:R-:W-:Y:S02]  /*21300*/  @!P3 IADD3.X R11, R32, UR5, R3, P2, P5 ;  /* 0x00000005200bbc10 */ /* 0x000fe400097ea403 */
[----:B------:R-:W-:-:S04]  /*21310*/  ISETP.GE.AND P2, PT, R31, 0x89, PT ;  /* 0x000000891f00780c */ /* 0x000fc80003f46270 */
[----:B------:R-:W-:-:S13]  /*21320*/  ISETP.LT.OR P5, PT, R30, 0x1, !P2 ;  /* 0x000000011e00780c */ /* 0x000fda00057a1670 */
[----:B------:R-:W0:Y:S01]  /*21330*/  @!P5 LDC.64 R4, c[0x0][0x5c0] ;  /* 0x00017000ff04db82 */ /* 0x000e220000000a00 */
[----:B------:R-:W-:-:S04]  /*21340*/  @!P5 IADD3 R2, P0, P4, R2, UR6, R26 ;  /* 0x000000060202dc10 */ /* 0x000fc8000fc1e01a */
[----:B------:R-:W-:Y:S02]  /*21350*/  @!P5 IADD3.X R8, R8, UR5, R32, P0, P4 ;  /* 0x000000050808dc10 */ /* 0x000fe400087e8420 */
[----:B------:R-:W-:Y:S02]  /*21360*/  ISETP.LT.OR P0, PT, R30, 0x1, !P1 ;  /* 0x000000011e00780c */ /* 0x000fe40004f01670 */
[----:B0-----:R-:W-:-:S11]  /*21370*/  @!P5 IADD3 R4, P3, R2, R4, RZ ;  /* 0x000000040204d210 */ /* 0x001fd60007f7e0ff */
[----:B------:R-:W0:Y:S01]  /*21380*/  @!P0 LDC.64 R2, c[0x0][0x5c0] ;  /* 0x00017000ff028b82 */ /* 0x000e220000000a00 */
[----:B------:R-:W-:-:S05]  /*21390*/  @!P5 IMAD.X R5, R8, 0x1, R5, P3 ;  /* 0x000000010805d824 */ /* 0x000fca00018e0605 */
[----:B------:R1:W-:Y:S01]  /*213a0*/  @!P5 STG.E.U8 desc[UR54][R4.64], R15 ;  /* 0x0000000f0400d986 */ /* 0x0003e2000c101136 */
[----:B------:R-:W-:Y:S01]  /*213b0*/  ISETP.LT.OR P5, PT, R30, 0x2, !P2 ;  /* 0x000000021e00780c */ /* 0x000fe200057a1670 */
[----:B-1----:R-:W-:Y:S02]  /*213c0*/  IMAD.U32 R4, RZ, RZ, UR8 ;  /* 0x00000008ff047e24 */ /* 0x002fe4000f8e00ff */
[----:B------:R-:W-:Y:S01]  /*213d0*/  IMAD.U32 R5, RZ, RZ, UR7 ;  /* 0x00000007ff057e24 */ /* 0x000fe2000f8e00ff */
[----:B0-----:R-:W-:Y:S01]  /*213e0*/  @!P0 IADD3 R28, P4, P6, R26, UR11, R2 ;  /* 0x0000000b1a1c8c10 */ /* 0x001fe2000fe9e002 */
[----:B------:R-:W-:-:S03]  /*213f0*/  IMAD.U32 R15, RZ, RZ, UR8 ;  /* 0x00000008ff0f7e24 */ /* 0x000fc6000f8e00ff */
[----:B------:R-:W-:-:S05]  /*21400*/  @!P0 IADD3.X R29, R32, UR10, R3, P4, P6 ;  /* 0x0000000a201d8c10 */ /* 0x000fca000a7ec403 */
[----:B------:R-:W0:Y:S01]  /*21410*/  @!P5 LDC.64 R2, c[0x0][0x5c0] ;  /* 0x00017000ff02db82 */ /* 0x000e220000000a00 */
[----:B------:R-:W-:-:S04]  /*21420*/  @!P5 IADD3 R4, P3, P6, R4, UR6, R26 ;  /* 0x000000060404dc10 */ /* 0x000fc8000fe7e01a */
[----:B------:R-:W-:Y:S02]  /*21430*/  @!P5 IADD3.X R5, R5, UR5, R32, P3, P6 ;  /* 0x000000050505dc10 */ /* 0x000fe40009fec420 */
[----:B------:R-:W-:-:S13]  /*21440*/  ISETP.LT.OR P3, PT, R30, 0x2, !P1 ;  /* 0x000000021e00780c */ /* 0x000fda0004f61670 */
[----:B------:R-:W-:Y:S02]  /*21450*/  @P3 LOP3.LUT R12, R12, 0x20, RZ, 0xfc, !PT ;  /* 0x000000200c0c3812 */ /* 0x000fe400078efcff */
[----:B0-----:R-:W-:Y:S02]  /*21460*/  @!P5 IADD3 R4, P6, R4, R2, RZ ;  /* 0x000000020404d210 */ /* 0x001fe40007fde0ff */
[----:B------:R-:W-:-:S03]  /*21470*/  LOP3.LUT R12, R12, 0xffffffef, RZ, 0xc0, !PT ;  /* 0xffffffef0c0c7812 */ /* 0x000fc600078ec0ff */
[----:B------:R-:W-:Y:S02]  /*21480*/  @!P5 IMAD.X R5, R5, 0x1, R3, P6 ;  /* 0x000000010505d824 */ /* 0x000fe400030e0603 */
[----:B------:R-:W0:Y:S03]  /*21490*/  @!P3 LDC.64 R2, c[0x0][0x5c0] ;  /* 0x00017000ff02bb82 */ /* 0x000e260000000a00 */
[----:B------:R1:W-:Y:S02]  /*214a0*/  @!P5 STG.E.U8 desc[UR54][R4.64+0x1], R16 ;  /* 0x000001100400d986 */ /* 0x0003e4000c101136 */
[----:B-1----:R-:W-:Y:S01]  /*214b0*/  IMAD.U32 R16, RZ, RZ, UR7 ;  /* 0x00000007ff107e24 */ /* 0x002fe2000f8e00ff */
[----:B0-----:R-:W-:-:S04]  /*214c0*/  @!P3 IADD3 R6, P4, P6, R26, UR11, R2 ;  /* 0x0000000b1a06bc10 */ /* 0x001fc8000fe9e002 */
[----:B------:R-:W-:Y:S02]  /*214d0*/  @!P3 IADD3.X R7, R32, UR10, R3, P4, P6 ;  /* 0x0000000a2007bc10 */ /* 0x000fe4000a7ec403 */
[C---:B------:R-:W-:Y:S02]  /*214e0*/  ISETP.LT.OR P4, PT, R30.reuse, 0x9, !P1 ;  /* 0x000000091e00780c */ /* 0x040fe40004f81670 */
[----:B------:R-:W-:Y:S02]  /*214f0*/  ISETP.LT.OR P1, PT, R30, 0xa, !P1 ;  /* 0x0000000a1e00780c */ /* 0x000fe40004f21670 */
[----:B------:R-:W-:-:S09]  /*21500*/  LOP3.LUT P3, RZ, R0, 0x10000, RZ, 0xc0, !PT ;  /* 0x0001000000ff7812 */ /* 0x000fd2000786c0ff */
[----:B------:R-:W0:Y:S01]  /*21510*/  @!P4 LDC.64 R2, c[0x0][0x5c0] ;  /* 0x00017000ff02cb82 */ /* 0x000e220000000a00 */
[----:B------:R-:W-:Y:S02]  /*21520*/  @P4 LOP3.LUT R12, R12, 0x10, RZ, 0xfc, !PT ;  /* 0x000000100c0c4812 */ /* 0x000fe400078efcff */
[----:B0-----:R-:W-:-:S04]  /*21530*/  @!P4 IADD3 R8, P5, P6, R26, UR11, R2 ;  /* 0x0000000b1a08cc10 */ /* 0x001fc8000febe002 */
[----:B------:R-:W-:Y:S02]  /*21540*/  @!P4 IADD3.X R9, R32, UR10, R3, P5, P6 ;  /* 0x0000000a2009cc10 */ /* 0x000fe4000afec403 */
[----:B------:R-:W0:Y:S01]  /*21550*/  @!P1 LDC.64 R2, c[0x0][0x5c0] ;  /* 0x00017000ff029b82 */ /* 0x000e220000000a00 */
[C---:B------:R-:W-:Y:S02]  /*21560*/  LOP3.LUT P4, RZ, R0.reuse, 0x8000, RZ, 0xc0, !PT ;  /* 0x0000800000ff7812 */ /* 0x040fe4000788c0ff */
[----:B------:R-:W-:-:S04]  /*21570*/  LOP3.LUT R0, R0, 0xffffefff, RZ, 0xc0, !PT ;  /* 0xffffefff00007812 */ /* 0x000fc800078ec0ff */
[----:B------:R-:W-:-:S04]  /*21580*/  @P1 LOP3.LUT R0, R0, 0x1000, RZ, 0xfc, !PT ;  /* 0x0000100000001812 */ /* 0x000fc800078efcff */
[----:B------:R-:W-:-:S03]  /*21590*/  LOP3.LUT R0, R0, 0xffffdfff, RZ, 0xc0, !PT ;  /* 0xffffdfff00007812 */ /* 0x000fc600078ec0ff */
[----:B------:R1:W-:Y:S01]  /*215a0*/  @!P4 STG.E.U8 desc[UR54][R34.64+0x8], R17 ;  /* 0x000008112200c986 */ /* 0x0003e2000c101136 */
[----:B------:R-:W-:-:S03]  /*215b0*/  @P2 LOP3.LUT R0, R0, 0x2000, RZ, 0xfc, !PT ;  /* 0x0000200000002812 */ /* 0x000fc600078efcff */
[----:B------:R2:W-:Y:S01]  /*215c0*/  @!P3 STG.E.U8 desc[UR54][R10.64+0x9], R18 ;  /* 0x000009120a00b986 */ /* 0x0005e2000c101136 */
[----:B------:R-:W-:Y:S02]  /*215d0*/  LOP3.LUT R0, R0, 0xffffbfff, RZ, 0xc0, !PT ;  /* 0xffffbfff00007812 */ /* 0x000fe400078ec0ff */
[----:B0-----:R-:W-:Y:S01]  /*215e0*/  @!P1 IADD3 R4, P4, P5, R26, UR11, R2 ;  /* 0x0000000b1a049c10 */ /* 0x001fe2000fd9e002 */
[----:B-1----:R-:W-:-:S03]  /*215f0*/  IMAD.U32 R17, RZ, RZ, UR7 ;  /* 0x00000007ff117e24 */ /* 0x002fc6000f8e00ff */
[----:B------:R-:W-:Y:S02]  /*21600*/  @!P1 IADD3.X R5, R32, UR10, R3, P4, P5 ;  /* 0x0000000a20059c10 */ /* 0x000fe4000a7ea403 */
[----:B------:R-:W-:Y:S01]  /*21610*/  ISETP.LT.OR P4, PT, R30, 0x9, !P2 ;  /* 0x000000091e00780c */ /* 0x000fe20005781670 */
[----:B--2---:R-:W-:Y:S02]  /*21620*/  IMAD.U32 R10, RZ, RZ, UR8 ;  /* 0x00000008ff0a7e24 */ /* 0x004fe4000f8e00ff */
[----:B------:R-:W-:Y:S02]  /*21630*/  IMAD.U32 R11, RZ, RZ, UR8 ;  /* 0x00000008ff0b7e24 */ /* 0x000fe4000f8e00ff */
[----:B------:R-:W-:-:S08]  /*21640*/  IMAD.U32 R18, RZ, RZ, UR8 ;  /* 0x00000008ff127e24 */ /* 0x000fd0000f8e00ff */
[----:B------:R-:W0:Y:S01]  /*21650*/  @!P4 LDC.64 R2, c[0x0][0x5c0] ;  /* 0x00017000ff02cb82 */ /* 0x000e220000000a00 */
[----:B------:R-:W-:-:S04]  /*21660*/  @!P4 IADD3 R15, P5, P6, R15, UR6, R26 ;  /* 0x000000060f0fcc10 */ /* 0x000fc8000febe01a */
[----:B------:R-:W-:Y:S02]  /*21670*/  @!P4 IADD3.X R14, R14, UR5, R32, P5, P6 ;  /* 0x000000050e0ecc10 */ /* 0x000fe4000afec420 */
[----:B------:R-:W-:-:S13]  /*21680*/  ISETP.LT.OR P5, PT, R30, 0xa, !P2 ;  /* 0x0000000a1e00780c */ /* 0x000fda00057a1670 */
[----:B------:R-:W-:Y:S02]  /*21690*/  @!P5 IADD3 R10, P3, P6, R10, UR6, R26 ;  /* 0x000000060a0adc10 */ /* 0x000fe4000fe7e01a */
[----:B0-----:R-:W-:Y:S01]  /*216a0*/  @!P4 IADD3 R2, P1, R15, R2, RZ ;  /* 0x000000020f02c210 */ /* 0x001fe20007f3e0ff */
[----:B------:R-:W-:-:S04]  /*216b0*/  IMAD.U32 R15, RZ, RZ, UR7 ;  /* 0x00000007ff0f7e24 */ /* 0x000fc8000f8e00ff */
[----:B------:R-:W-:Y:S01]  /*216c0*/  @!P4 IMAD.X R3, R14, 0x1, R3, P1 ;  /* 0x000000010e03c824 */ /* 0x000fe200008e0603 */
[----:B------:R-:W-:Y:S01]  /*216d0*/  @!P5 IADD3.X R15, R15, UR5, R32, P3, P6 ;  /* 0x000000050f0fdc10 */ /* 0x000fe20009fec420 */
[----:B------:R-:W-:Y:S01]  /*216e0*/  IMAD.U32 R14, RZ, RZ, UR7 ;  /* 0x00000007ff0e7e24 */ /* 0x000fe2000f8e00ff */
[----:B------:R-:W-:Y:S02]  /*216f0*/  ISETP.GE.AND P3, PT, R31, 0x109, PT ;  /* 0x000001091f00780c */ /* 0x000fe40003f66270 */
[----:B------:R0:W-:Y:S01]  /*21700*/  @!P4 STG.E.U8 desc[UR54][R2.64+0x8], R19 ;  /* 0x000008130200c986 */ /* 0x0001e2000c101136 */
[----:B------:R-:W-:Y:S02]  /*21710*/  LOP3.LUT P1, RZ, R12, 0x20, RZ, 0xc0, !PT ;  /* 0x000000200cff7812 */ /* 0x000fe4000782c0ff */
[----:B------:R-:W-:Y:S01]  /*21720*/  ISETP.LT.OR P6, PT, R30, 0x1, !P3 ;  /* 0x000000011e00780c */ /* 0x000fe20005fc1670 */
[----:B0-----:R-:W0:Y:S01]  /*21730*/  @!P5 LDC.64 R2, c[0x0][0x5c0] ;  /* 0x00017000ff02db82 */ /* 0x001e220000000a00 */
[----:B------:R-:W-:-:S09]  /*21740*/  IMAD.U32 R19, RZ, RZ, UR7 ;  /* 0x00000007ff137e24 */ /* 0x000fd2000f8e00ff */
[----:B------:R-:W-:Y:S02]  /*21750*/  @P1 LOP3.LUT R0, R0, 0x4000, RZ, 0xfc, !PT ;  /* 0x0000400000001812 */ /* 0x000fe400078efcff */
[----:B------:R-:W-:-:S04]  /*21760*/  @!P6 IADD3 R11, P2, P4, R11, UR11, R26 ;  /* 0x0000000b0b0bec10 */ /* 0x000fc8000fc5e01a */
[----:B------:R-:W-:Y:S02]  /*21770*/  @!P6 IADD3.X R16, R16, UR10, R32, P2, P4 ;  /* 0x0000000a1010ec10 */ /* 0x000fe400097e8420 */
[----:B0-----:R-:W-:Y:S01]  /*21780*/  @!P5 IADD3 R2, P4, R10, R2, RZ ;  /* 0x000000020a02d210 */ /* 0x001fe20007f9e0ff */
[----:B------:R-:W-:-:S04]  /*21790*/  IMAD.U32 R10, RZ, RZ, UR8 ;  /* 0x00000008ff0a7e24 */ /* 0x000fc8000f8e00ff */
[----:B------:R-:W-:Y:S01]  /*217a0*/  @!P5 IMAD.X R3, R15, 0x1, R3, P4 ;  /* 0x000000010f03d824 */ /* 0x000fe200020e0603 */
[----:B------:R-:W-:Y:S01]  /*217b0*/  ISETP.LT.OR P4, PT, R30, 0x2, !P3 ;  /* 0x000000021e00780c */ /* 0x000fe20005f81670 */
[----:B------:R-:W-:-:S03]  /*217c0*/  IMAD.U32 R15, RZ, RZ, UR8 ;  /* 0x00000008ff0f7e24 */ /* 0x000fc6000f8e00ff */
[----:B------:R0:W-:Y:S01]  /*217d0*/  @!P5 STG.E.U8 desc[UR54][R2.64+0x9], R20 ;  /* 0x000009140200d986 */ /* 0x0001e2000c101136 */
[----:B------:R-:W-:-:S03]  /*217e0*/  ISETP.LT.OR P5, PT, R30, 0x9, !P3 ;  /* 0x000000091e00780c */ /* 0x000fc60005fa1670 */
[----:B------:R-:W-:Y:S01]  /*217f0*/  @!P0 STG.E.U8 desc[UR54][R28.64], R21 ;  /* 0x000000151c008986 */ /* 0x000fe2000c101136 */
[----:B------:R-:W-:-:S04]  /*21800*/  ISETP.LT.OR P0, PT, R30, 0xa, !P3 ;  /* 0x0000000a1e00780c */ /* 0x000fc80005f01670 */
[----:B------:R-:W-:Y:S01]  /*21810*/  @!P4 IADD3 R10, P1, P2, R10, UR11, R26 ;  /* 0x0000000b0a0acc10 */ /* 0x000fe2000fa3e01a */
[----:B0-----:R-:W0:Y:S03]  /*21820*/  @!P6 LDC.64 R2, c[0x0][0x5c0] ;  /* 0x00017000ff02eb82 */ /* 0x001e260000000a00 */
[----:B------:R-:W-:Y:S02]  /*21830*/  @!P4 IADD3.X R14, R14, UR10, R32, P1, P2 ;  /* 0x0000000a0e0ecc10 */ /* 0x000fe40008fe4420 */
[----:B------:R-:W-:-:S04]  /*21840*/  @!P5 IADD3 R15, P1, P2, R15, UR11, R26 ;  /* 0x0000000b0f0fdc10 */ /* 0x000fc8000fa3e01a */
[----:B------:R-:W-:Y:S02]  /*21850*/  @!P5 IADD3.X R17, R17, UR10, R32, P1, P2 ;  /* 0x0000000a1111dc10 */ /* 0x000fe40008fe4420 */
[----:B------:R-:W-:-:S04]  /*21860*/  @!P0 IADD3 R18, P2, P1, R18, UR11, R26 ;  /* 0x0000000b12128c10 */ /* 0x000fc8000f95e01a */
[----:B------:R-:W-:Y:S02]  /*21870*/  @!P0 IADD3.X R19, R19, UR10, R32, P2, P1 ;  /* 0x0000000a13138c10 */ /* 0x000fe400097e2420 */
[C---:B------:R-:W-:Y:S02]  /*21880*/  LOP3.LUT P1, RZ, R0.reuse, 0x4000, RZ, 0xc0, !PT ;  /* 0x0000400000ff7812 */ /* 0x040fe4000782c0ff */
[----:B------:R-:W-:-:S11]  /*21890*/  LOP3.LUT P2, RZ, R0, 0x2000, RZ, 0xc0, !PT ;  /* 0x0000200000ff7812 */ /* 0x000fd6000784c0ff */
[----:B------:R1:W-:Y:S01]  /*218a0*/  @!P1 STG.E.U8 desc[UR54][R6.64+0x1], R22 ;  /* 0x0000011606009986 */ /* 0x0003e2000c101136 */
[----:B0-----:R-:W-:Y:S02]  /*218b0*/  @!P6 IADD3 R2, P1, R11, R2, RZ ;  /* 0x000000020b02e210 */ /* 0x001fe40007f3e0ff */
[----:B------:R-:W-:-:S03]  /*218c0*/  F2FP.SATFINITE.E4M3.F32.PACK_AB_MERGE_C R11, RZ, R234, RZ ;  /* 0x000000eaff0b723e */ /* 0x000fc600048070ff */
[----:B------:R-:W-:Y:S01]  /*218d0*/  @!P6 IMAD.X R3, R16, 0x1, R3, P1 ;  /* 0x000000011003e824 */ /* 0x000fe200008e0603 */
[----:B------:R-:W-:-:S04]  /*218e0*/  LOP3.LUT P1, RZ, R0, 0x1000, RZ, 0xc0, !PT ;  /* 0x0000100000ff7812 */ /* 0x000fc8000782c0ff */
[----:B------:R0:W-:Y:S01]  /*218f0*/  @!P6 STG.E.U8 desc[UR54][R2.64], R23 ;  /* 0x000000170200e986 */ /* 0x0001e2000c101136 */
[----:B-1----:R-:W-:Y:S01]  /*21900*/  F2FP.SATFINITE.E4M3.F32.PACK_AB_MERGE_C R7, RZ, R232, RZ ;  /* 0x000000e8ff07723e */ /* 0x002fe200048070ff */
[----:B0-----:R-:W0:Y:S02]  /*21910*/  @!P4 LDC.64 R2, c[0x0][0x5c0] ;  /* 0x00017000ff02cb82 */ /* 0x001e240000000a00 */
[----:B0-----:R-:W-:-:S05]  /*21920*/  @!P4 IADD3 R2, P6, R10, R2, RZ ;  /* 0x000000020a02c210 */ /* 0x001fca0007fde0ff */
[----:B------:R-:W-:Y:S01]  /*21930*/  @!P4 IMAD.X R3, R14, 0x1, R3, P6 ;  /* 0x000000010e03c824 */ /* 0x000fe200030e0603 */
[C---:B------:R-:W-:Y:S02]  /*21940*/  LOP3.LUT P6, RZ, R12.reuse, 0x10, RZ, 0xc0, !PT ;  /* 0x000000100cff7812 */ /* 0x040fe400078cc0ff */
[----:B------:R-:W-:Y:S02]  /*21950*/  LOP3.LUT R12, R12, 0xffbfffff, RZ, 0xc0, !PT ;  /* 0xffbfffff0c0c7812 */ /* 0x000fe400078ec0ff */
[----:B------:R-:W-:Y:S01]  /*21960*/  @!P4 STG.E.U8 desc[UR54][R2.64+0x1], R7 ;  /* 0x000001070200c986 */ /* 0x000fe2000c101136 */
[----:B------:R-:W-:-:S08]  /*21970*/  ISETP.GE.AND P4, PT, R31, 0x181, PT ;  /* 0x000001811f00780c */ /* 0x000fd00003f86270 */
[----:B------:R4:W-:Y:S01]  /*21980*/  @!P6 STG.E.U8 desc[UR54][R8.64+0x8], R233 ;  /* 0x000008e90800e986 */ /* 0x0009e2000c101136 */
[----:B------:R-:W-:-:S03]  /*21990*/  ISETP.LT.OR P6, PT, R30, 0x1, !P4 ;  /* 0x000000011e00780c */ /* 0x000fc600067c1670 */
[----:B------:R0:W-:Y:S01]  /*219a0*/  @!P1 STG.E.U8 desc[UR54][R4.64+0x9], R11 ;  /* 0x0000090b04009986 */ /* 0x0001e2000c101136 */
[----:B----4-:R-:W-:-:S09]  /*219b0*/  FMUL R9, R36, UR47 ;  /* 0x0000002f24097c20 */ /* 0x010fd20008400000 */
[----:B------:R-:W1:Y:S01]  /*219c0*/  @!P6 LDC.64 R2, c[0x0][0x5c0] ;  /* 0x00017000ff02eb82 */ /* 0x000e620000000a00 */
[----:B------:R-:W-:Y:S01]  /*219d0*/  @!P6 IMAD R7, R25, 0x180, RZ ;  /* 0x000001801907e824 */ /* 0x000fe200078e02ff */
[----:B0-----:R-:W-:Y:S01]  /*219e0*/  F2FP.SATFINITE.E4M3.F32.PACK_AB_MERGE_C R11, RZ, R236, RZ ;  /* 0x000000ecff0b723e */ /* 0x001fe200048070ff */
[----:B------:R-:W-:Y:S01]  /*219f0*/  @!P6 IMAD.MOV.U32 R4, RZ, RZ, R26 ;  /* 0x000000ffff04e224 */ /* 0x000fe200078e001a */
[----:B------:R-:W-:Y:S01]  /*21a00*/  F2FP.SATFINITE.E4M3.F32.PACK_AB_MERGE_C R9, RZ, R9, RZ ;  /* 0x00000009ff09723e */ /* 0x000fe200048070ff */
[----:B------:R-:W-:Y:S02]  /*21a10*/  @!P6 IMAD.MOV.U32 R5, RZ, RZ, R32 ;  /* 0x000000ffff05e224 */ /* 0x000fe400078e0020 */
[----:B------:R-:W-:-:S03]  /*21a20*/  @!P6 IMAD.WIDE.U32 R4, R24, 0x180, R4 ;  /* 0x000001801804e825 */ /* 0x000fc600078e0004 */
[----:B-1----:R-:W-:-:S04]  /*21a30*/  @!P6 IADD3 R6, P1, R4, R2, RZ ;  /* 0x000000020406e210 */ /* 0x002fc80007f3e0ff */
[----:B------:R-:W-:Y:S02]  /*21a40*/  @!P6 IADD3.X R7, R3, R5, R7, P1, !PT ;  /* 0x000000050307e210 */ /* 0x000fe40000ffe407 */
[----:B------:R-:W0:Y:S02]  /*21a50*/  @!P5 LDC.64 R2, c[0x0][0x5c0] ;  /* 0x00017000ff02db82 */ /* 0x000e240000000a00 */
[----:B0-----:R-:W-:-:S05]  /*21a60*/  @!P5 IADD3 R2, P1, R15, R2, RZ ;  /* 0x000000020f02d210 */ /* 0x001fca0007f3e0ff */
[----:B------:R-:W-:-:S05]  /*21a70*/  @!P5 IMAD.X R3, R17, 0x1, R3, P1 ;  /* 0x000000011103d824 */ /* 0x000fca00008e0603 */
[----:B------:R0:W-:Y:S01]  /*21a80*/  @!P5 STG.E.U8 desc[UR54][R2.64+0x8], R235 ;  /* 0x000008eb0200d986 */ /* 0x0001e2000c101136 */
[----:B------:R-:W-:-:S13]  /*21a90*/  ISETP.LT.OR P5, PT, R30, 0x2, !P4 ;  /* 0x000000021e00780c */ /* 0x000fda00067a1670 */
[----:B0-----:R-:W0:Y:S01]  /*21aa0*/  @!P5 LDC.64 R2, c[0x0][0x5c0] ;  /* 0x00017000ff02db82 */ /* 0x001e220000000a00 */
[----:B------:R-:W-:Y:S02]  /*21ab0*/  @!P5 IMAD.MOV.U32 R4, RZ, RZ, R26 ;  /* 0x000000ffff04d224 */ /* 0x000fe400078e001a */
[----:B------:R-:W-:Y:S02]  /*21ac0*/  @!P5 IMAD.MOV.U32 R5, RZ, RZ, R32 ;  /* 0x000000ffff05d224 */ /* 0x000fe400078e0020 */
[----:B------:R-:W-:Y:S02]  /*21ad0*/  @!P5 IMAD R8, R25, 0x180, RZ ;  /* 0x000001801908d824 */ /* 0x000fe400078e02ff */
[----:B------:R-:W-:-:S03]  /*21ae0*/  @!P5 IMAD.WIDE.U32 R4, R24, 0x180, R4 ;  /* 0x000001801804d825 */ /* 0x000fc600078e0004 */
[----:B0-----:R-:W-:-:S04]  /*21af0*/  @!P5 IADD3 R4, P1, R4, R2, RZ ;  /* 0x000000020404d210 */ /* 0x001fc80007f3e0ff */
[----:B------:R-:W-:Y:S01]  /*21b00*/  @!P5 IADD3.X R5, R3, R5, R8, P1, !PT ;  /* 0x000000050305d210 */ /* 0x000fe20000ffe408 */
[----:B------:R-:W-:Y:S01]  /*21b10*/  FMUL R8, R38, UR47 ;  /* 0x0000002f26087c20 */ /* 0x000fe20008400000 */
[----:B------:R-:W0:Y:S04]  /*21b20*/  @!P0 LDC.64 R2, c[0x0][0x5c0] ;  /* 0x00017000ff028b82 */ /* 0x000e280000000a00 */
[----:B------:R-:W-:Y:S01]  /*21b30*/  F2FP.SATFINITE.E4M3.F32.PACK_AB_MERGE_C R15, RZ, R8, RZ ;  /* 0x00000008ff0f723e */ /* 0x000fe200048070ff */
[----:B---3--:R-:W-:-:S05]  /*21b40*/  FMUL R8, R37, UR47 ;  /* 0x0000002f25087c20 */ /* 0x008fca0008400000 */
[----:B------:R-:W-:Y:S02]  /*21b50*/  F2FP.SATFINITE.E4M3.F32.PACK_AB_MERGE_C R17, RZ, R8, RZ ;  /* 0x00000008ff11723e */ /* 0x000fe400048070ff */
[----:B0-----:R-:W-:-:S05]  /*21b60*/  @!P0 IADD3 R2, P1, R18, R2, RZ ;  /* 0x0000000212028210 */ /* 0x001fca0007f3e0ff */
[----:B------:R-:W-:Y:S01]  /*21b70*/  @!P0 IMAD.X R3, R19, 0x1, R3, P1 ;  /* 0x0000000113038824 */ /* 0x000fe200008e0603 */
[----:B------:R-:W-:-:S04]  /*21b80*/  LOP3.LUT P1, RZ, R0, 0x800, RZ, 0xc0, !PT ;  /* 0x0000080000ff7812 */ /* 0x000fc8000782c0ff */
[----:B------:R0:W-:Y:S01]  /*21b90*/  @!P0 STG.E.U8 desc[UR54][R2.64+0x9], R11 ;  /* 0x0000090b02008986 */ /* 0x0001e2000c101136 */
[----:B------:R-:W-:-:S03]  /*21ba0*/  LOP3.LUT P0, RZ, R0, 0x400, RZ, 0xc0, !PT ;  /* 0x0000040000ff7812 */ /* 0x000fc6000780c0ff */
[----:B------:R0:W-:Y:S01]  /*21bb0*/  @!P6 STG.E.U8 desc[UR54][R6.64], R237 ;  /* 0x000000ed0600e986 */ /* 0x0001e2000c101136 */
[----:B------:R-:W-:-:S03]  /*21bc0*/  ISETP.GE.AND P6, PT, R31, 0x189, PT ;  /* 0x000001891f00780c */ /* 0x000fc60003fc6270 */
[----:B------:R0:W-:Y:S01]  /*21bd0*/  @!P5 STG.E.U8 desc[UR54][R4.64+0x1], R15 ;  /* 0x0000010f0400d986 */ /* 0x0001e2000c101136 */
[----:B------:R-:W-:-:S09]  /*21be0*/  ISETP.LT.OR P5, PT, R30, 0x1, !P6 ;  /* 0x000000011e00780c */ /* 0x000fd200077a1670 */
[----:B------:R-:W-:-:S04]  /*21bf0*/  @P6 LOP3.LUT R12, R12, 0x400000, RZ, 0xfc, !PT ;  /* 0x004000000c0c6812 */ /* 0x000fc800078efcff */
[----:B0-----:R-:W-:Y:S05]  /*21c00*/  @P5 BRA `(.L_x_41) ;  /* 0x00000000002c5947 */ /* 0x001fea0003800000 */
[----:B------:R-:W-:Y:S01]  /*21c10*/  IMAD.MOV.U32 R2, RZ, RZ, R26 ;  /* 0x000000ffff027224 */ /* 0x000fe200078e001a */
[----:B------:R-:W-:Y:S01]  /*21c20*/  ULDC.64 UR12, c[0x0][0x5c0] ;  /* 0x00017000000c7ab9 */ /* 0x000fe20000000a00 */
[----:B------:R-:W-:Y:S02]  /*21c30*/  IMAD.MOV.U32 R3, RZ, RZ, R32 ;  /* 0x000000ffff037224 */ /* 0x000fe400078e0020 */
[----:B------:R-:W-:Y:S02]  /*21c40*/  IMAD R5, R25, 0x180, RZ ;  /* 0x0000018019057824 */ /* 0x000fe400078e02ff */
[----:B------:R-:W-:-:S04]  /*21c50*/  IMAD.WIDE.U32 R2, R24, 0x180, R2 ;  /* 0x0000018018027825 */ /* 0x000fc800078e0002 */
[----:B------:R-:W-:Y:S02]  /*21c60*/  IMAD.U32 R7, RZ, RZ, UR12 ;  /* 0x0000000cff077e24 */ /* 0x000fe4000f8e00ff */
[----:B------:R-:W-:Y:S02]  /*21c70*/  IMAD.U32 R4, RZ, RZ, UR13 ;  /* 0x0000000dff047e24 */ /* 0x000fe4000f8e00ff */
[----:B------:R-:W-:Y:S01]  /*21c80*/  IMAD.IADD R5, R3, 0x1, R5 ;  /* 0x0000000103057824 */ /* 0x000fe200078e0205 */
[----:B------:R-:W-:-:S04]  /*21c90*/  IADD3 R2, P5, P6, R2, UR8, R7 ;  /* 0x0000000802027c10 */ /* 0x000fc8000febe007 */
[----:B------:R-:W-:-:S05]  /*21ca0*/  IADD3.X R3, R5, UR7, R4, P5, P6 ;  /* 0x0000000705037c10 */ /* 0x000fca000afec404 */
[----:B------:R0:W-:Y:S04]  /*21cb0*/  STG.E.U8 desc[UR54][R2.64], R17 ;  /* 0x0000001102007986 */ /* 0x0001e8000c101136 */
.L_x_41:
[----:B------:R-:W-:Y:S05]  /*21cc0*/  BSYNC B1 ;  /* 0x0000000000017941 */ /* 0x000fea0003800000 */
.L_x_40:
[----:B------:R-:W-:Y:S01]  /*21cd0*/  LOP3.LUT P5, RZ, R12, 0x400000, RZ, 0xc0, !PT ;  /* 0x004000000cff7812 */ /* 0x000fe200078ac0ff */
[----:B------:R-:W-:Y:S03]  /*21ce0*/  BSSY B1, `(.L_x_42) ;  /* 0x000000e000017945 */ /* 0x000fe60003800000 */
[----:B------:R-:W-:-:S13]  /*21cf0*/  ISETP.LT.OR P5, PT, R30, 0x2, !P5 ;  /* 0x000000021e00780c */ /* 0x000fda0006fa1670 */
[----:B------:R-:W-:Y:S05]  /*21d00*/  @P5 BRA `(.L_x_43) ;  /* 0x00000000002c5947 */ /* 0x000fea0003800000 */
[----:B0-----:R-:W-:Y:S01]  /*21d10*/  IMAD.MOV.U32 R2, RZ, RZ, R26 ;  /* 0x000000ffff027224 */ /* 0x001fe200078e001a */
        /* <DEDUP_REMOVED lines=10> */
.L_x_43:
[----:B------:R-:W-:Y:S05]  /*21dc0*/  BSYNC B1 ;  /* 0x0000000000017941 */ /* 0x000fea0003800000 */
.L_x_42:
[----:B------:R-:W2:Y:S04]  /*21dd0*/  LDL.LU R15, [R1+0x4c] ;  /* 0x00004c00010f7983 */ /* 0x000ea80000300800 */
[----:B------:R-:W3:Y:S04]  /*21de0*/  LDL.LU R11, [R1+0x50] ;  /* 0x00005000010b7983 */ /* 0x000ee80000300800 */
[----:B------:R-:W4:Y:S04]  /*21df0*/  LDL.LU R14, [R1+0x54] ;  /* 0x00005400010e7983 */ /* 0x000f280000300800 */
[----:B------:R-:W5:Y:S01]  /*21e00*/  LDL.LU R10, [R1+0x58] ;  /* 0x00005800010a7983 */ /* 0x000f620000300800 */
[----:B------:R-:W-:Y:S01]  /*21e10*/  ISETP.LT.OR P6, PT, R30, 0x9, !P4 ;  /* 0x000000091e00780c */ /* 0x000fe200067c1670 */
[----:B------:R-:W-:Y:S01]  /*21e20*/  BSSY B1, `(.L_x_44) ;  /* 0x000002a000017945 */ /* 0x000fe20003800000 */
[----:B-1----:R-:W-:-:S11]  /*21e30*/  P2R R9, PR, RZ, 0x1 ;  /* 0x00000001ff097803 */ /* 0x002fd60000000000 */
[----:B0-----:R-:W0:Y:S01]  /*21e40*/  @!P6 LDC.64 R2, c[0x0][0x5c0] ;  /* 0x00017000ff02eb82 */ /* 0x001e220000000a00 */
[----:B------:R-:W-:Y:S02]  /*21e50*/  @!P6 IMAD.MOV.U32 R4, RZ, RZ, R26 ;  /* 0x000000ffff04e224 */ /* 0x000fe400078e001a */
[----:B------:R-:W-:Y:S02]  /*21e60*/  @!P6 IMAD.MOV.U32 R5, RZ, RZ, R32 ;  /* 0x000000ffff05e224 */ /* 0x000fe400078e0020 */
[----:B------:R-:W-:Y:S02]  /*21e70*/  @!P6 IMAD R7, R25, 0x180, RZ ;  /* 0x000001801907e824 */ /* 0x000fe400078e02ff */
[----:B------:R-:W-:-:S03]  /*21e80*/  @!P6 IMAD.WIDE.U32 R4, R24, 0x180, R4 ;  /* 0x000001801804e825 */ /* 0x000fc600078e0004 */
[----:B0-----:R-:W-:-:S04]  /*21e90*/  @!P6 IADD3 R6, P5, R4, R2, RZ ;  /* 0x000000020406e210 */ /* 0x001fc80007fbe0ff */
[----:B------:R-:W-:Y:S02]  /*21ea0*/  @!P6 IADD3.X R7, R3, R5, R7, P5, !PT ;  /* 0x000000050307e210 */ /* 0x000fe40002ffe407 */
[----:B------:R-:W-:-:S13]  /*21eb0*/  ISETP.LT.OR P5, PT, R30, 0xa, !P4 ;  /* 0x0000000a1e00780c */ /* 0x000fda00067a1670 */
[----:B------:R-:W0:Y:S01]  /*21ec0*/  @!P5 LDC.64 R4, c[0x0][0x5c0] ;  /* 0x00017000ff04db82 */ /* 0x000e220000000a00 */
[----:B------:R-:W-:Y:S02]  /*21ed0*/  @!P5 IMAD.MOV.U32 R2, RZ, RZ, R26 ;  /* 0x000000ffff02d224 */ /* 0x000fe400078e001a */
[----:B------:R-:W-:Y:S02]  /*21ee0*/  @!P5 IMAD.MOV.U32 R3, RZ, RZ, R32 ;  /* 0x000000ffff03d224 */ /* 0x000fe400078e0020 */
[----:B------:R-:W-:Y:S02]  /*21ef0*/  @!P5 IMAD R8, R25, 0x180, RZ ;  /* 0x000001801908d824 */ /* 0x000fe400078e02ff */
[----:B------:R-:W-:-:S03]  /*21f00*/  @!P5 IMAD.WIDE.U32 R2, R24, 0x180, R2 ;  /* 0x000001801802d825 */ /* 0x000fc600078e0002 */
[----:B0-----:R-:W-:-:S04]  /*21f10*/  @!P5 IADD3 R2, P0, R2, R4, RZ ;  /* 0x000000040202d210 */ /* 0x001fc80007f1e0ff */
[----:B------:R-:W-:Y:S02]  /*21f20*/  @!P5 IADD3.X R3, R5, R3, R8, P0, !PT ;  /* 0x000000030503d210 */ /* 0x000fe400007fe408 */
[----:B------:R-:W-:Y:S01]  /*21f30*/  ISETP.NE.AND P0, PT, R9, RZ, PT ;  /* 0x000000ff0900720c */ /* 0x000fe20003f05270 */
[----:B--2---:R-:W-:-:S05]  /*21f40*/  FMUL R4, R15, UR47 ;  /* 0x0000002f0f047c20 */ /* 0x004fca0008400000 */
[----:B------:R-:W-:Y:S01]  /*21f50*/  F2FP.SATFINITE.E4M3.F32.PACK_AB_MERGE_C R9, RZ, R4, RZ ;  /* 0x00000004ff09723e */ /* 0x000fe200048070ff */
[----:B---3--:R-:W-:-:S04]  /*21f60*/  FMUL R4, R11, UR47 ;  /* 0x0000002f0b047c20 */ /* 0x008fc80008400000 */
[----:B------:R0:W-:Y:S01]  /*21f70*/  @!P6 STG.E.U8 desc[UR54][R6.64+0x8], R9 ;  /* 0x000008090600e986 */ /* 0x0001e2000c101136 */
[----:B------:R-:W-:Y:S01]  /*21f80*/  F2FP.SATFINITE.E4M3.F32.PACK_AB_MERGE_C R11, RZ, R4, RZ ;  /* 0x00000004ff0b723e */ /* 0x000fe200048070ff */
[----:B----4-:R-:W-:Y:S01]  /*21f90*/  FMUL R4, R14, UR47 ;  /* 0x0000002f0e047c20 */ /* 0x010fe20008400000 */
[----:B------:R-:W-:Y:S01]  /*21fa0*/  LOP3.LUT P6, RZ, R12, 0x400000, RZ, 0xc0, !PT ;  /* 0x004000000cff7812 */ /* 0x000fe200078cc0ff */
[----:B-----5:R-:W-:Y:S02]  /*21fb0*/  FMUL R5, R10, UR47 ;  /* 0x0000002f0a057c20 */ /* 0x020fe40008400000 */
[----:B------:R0:W-:Y:S01]  /*21fc0*/  @!P5 STG.E.U8 desc[UR54][R2.64+0x9], R11 ;  /* 0x0000090b0200d986 */ /* 0x0001e2000c101136 */
[----:B------:R-:W-:Y:S02]  /*21fd0*/  ISETP.LT.OR P5, PT, R30, 0x9, !P6 ;  /* 0x000000091e00780c */ /* 0x000fe400077a1670 */
[----:B------:R-:W-:Y:S02]  /*21fe0*/  F2FP.SATFINITE.E4M3.F32.PACK_AB_MERGE_C R15, RZ, R4, RZ ;  /* 0x00000004ff0f723e */ /* 0x000fe400048070ff */
[----:B------:R-:W-:-:S09]  /*21ff0*/  F2FP.SATFINITE.E4M3.F32.PACK_AB_MERGE_C R5, RZ, R5, RZ ;  /* 0x00000005ff05723e */ /* 0x000fd200048070ff */
        /* <DEDUP_REMOVED lines=12> */
.L_x_45:
[----:B------:R-:W-:Y:S05]  /*220c0*/  BSYNC B1 ;  /* 0x0000000000017941 */ /* 0x000fea0003800000 */
.L_x_44:
        /* <DEDUP_REMOVED lines=15> */
.L_x_47:
[----:B------:R-:W-:Y:S05]  /*221c0*/  BSYNC B1 ;  /* 0x0000000000017941 */ /* 0x000fea0003800000 */
.L_x_46:
[----:B------:R-:W-:Y:S01]  /*221d0*/  P2R R4, PR, RZ, 0x8 ;  /* 0x00000008ff047803 */ /* 0x000fe20000000000 */
[----:B------:R-:W2:Y:S01]  /*221e0*/  LDL.LU R41, [R1+0x5c] ;  /* 0x00005c0001297983 */ /* 0x000ea20000300800 */
[----:B------:R-:W-:Y:S02]  /*221f0*/  ISETP.LT.OR P3, PT, R30, 0x11, !P0 ;  /* 0x000000111e00780c */ /* 0x000fe40004761670 */
[----:B------:R-:W-:Y:S01]  /*22200*/  LOP3.LUT R12, R12, 0xfffffff7, RZ, 0xc0, !PT ;  /* 0xfffffff70c0c7812 */ /* 0x000fe200078ec0ff */
[----:B------:R-:W3:Y:S01]  /*22210*/  LDL.LU R39, [R1+0x60] ;  /* 0x0000600001277983 */ /* 0x000ee20000300800 */
[----:B------:R-:W-:-:S03]  /*22220*/  LOP3.LUT R0, R0, 0xffffefff, RZ, 0xc0, !PT ;  /* 0xffffefff00007812 */ /* 0x000fc600078ec0ff */
[----:B------:R-:W4:Y:S01]  /*22230*/  LDL.LU R45, [R1+0x64] ;  /* 0x00006400012d7983 */ /* 0x000f220000300800 */
[----:B------:R-:W-:Y:S01]  /*22240*/  @P4 LOP3.LUT R0, R0, 0x1000, RZ, 0xfc, !PT ;  /* 0x0000100000004812 */ /* 0x000fe200078efcff */
[----:B------:R-:W-:Y:S02]  /*22250*/  IMAD.U32 R31, RZ, RZ, UR8 ;  /* 0x00000008ff1f7e24 */ /* 0x000fe4000f8e00ff */
[----:B------:R-:W5:Y:S01]  /*22260*/  LDL.LU R46, [R1+0x68] ;  /* 0x00006800012e7983 */ /* 0x000f620000300800 */
[----:B------:R-:W-:Y:S01]  /*22270*/  LOP3.LUT R0, R0, 0xfffffbff, RZ, 0xc0, !PT ;  /* 0xfffffbff00007812 */ /* 0x000fe200078ec0ff */
[----:B01----:R-:W0:Y:S01]  /*22280*/  @!P3 LDC.64 R2, c[0x0][0x5c0] ;  /* 0x00017000ff02bb82 */ /* 0x003e220000000a00 */
[----:B------:R-:W-:Y:S01]  /*22290*/  @P3 LOP3.LUT R12, R12, 0x8, RZ, 0xfc, !PT ;  /* 0x000000080c0c3812 */ /* 0x000fe200078efcff */
[----:B------:R-:W5:Y:S01]  /*222a0*/  LDL.LU R48, [R1+0x6c] ;  /* 0x00006c0001307983 */ /* 0x000f620000300800 */
[----:B------:R-:W-:Y:S01]  /*222b0*/  @P0 LOP3.LUT R0, R0, 0x400, RZ, 0xfc, !PT ;  /* 0x0000040000000812 */ /* 0x000fe200078efcff */
[----:B------:R-:W-:Y:S01]  /*222c0*/  IMAD.U32 R33, RZ, RZ, UR8 ;  /* 0x00000008ff217e24 */ /* 0x000fe2000f8e00ff */
[C---:B------:R-:W-:Y:S01]  /*222d0*/  LOP3.LUT P4, RZ, R12.reuse, 0x800, RZ, 0xc0, !PT ;  /* 0x000008000cff7812 */ /* 0x040fe2000788c0ff */
[----:B------:R-:W5:Y:S01]  /*222e0*/  LDL.LU R50, [R1+0x70] ;  /* 0x0000700001327983 */ /* 0x000f620000300800 */
[----:B------:R-:W-:Y:S01]  /*222f0*/  LOP3.LUT R12, R12, 0xffffffbf, RZ, 0xc0, !PT ;  /* 0xffffffbf0c0c7812 */ /* 0x000fe200078ec0ff */
[----:B------:R-:W-:Y:S01]  /*22300*/  IMAD.U32 R44, RZ, RZ, UR8 ;  /* 0x00000008ff2c7e24 */ /* 0x000fe2000f8e00ff */
[----:B------:R-:W-:Y:S01]  /*22310*/  LOP3.LUT R0, R0, 0xfffff7ff, RZ, 0xc0, !PT ;  /* 0xfffff7ff00007812 */ /* 0x000fe200078ec0ff */
[----:B------:R-:W-:Y:S01]  /*22320*/  IMAD.U32 R47, RZ, RZ, UR7 ;  /* 0x00000007ff2f7e24 */ /* 0x000fe2000f8e00ff */
[----:B------:R-:W5:Y:S02]  /*22330*/  LDL.LU R49, [R1+0x74] ;  /* 0x0000740001317983 */ /* 0x000f640000300800 */
[----:B------:R-:W-:-:S04]  /*22340*/  @P1 LOP3.LUT R0, R0, 0x800, RZ, 0xfc, !PT ;  /* 0x0000080000001812 */ /* 0x000fc800078efcff */
[----:B------:R-:W-:Y:S02]  /*22350*/  LOP3.LUT R0, R0, 0xffffdfff, RZ, 0xc0, !PT ;  /* 0xffffdfff00007812 */ /* 0x000fe400078ec0ff */
[----:B0-----:R-:W-:-:S04]  /*22360*/  @!P3 IADD3 R10, P5, P6, R26, UR8, R2 ;  /* 0x000000081a0abc10 */ /* 0x001fc8000febe002 */
[----:B------:R-:W-:Y:S02]  /*22370*/  @!P3 IADD3.X R11, R32, UR7, R3, P5, P6 ;  /* 0x00000007200bbc10 */ /* 0x000fe4000afec403 */
[----:B------:R-:W-:-:S13]  /*22380*/  ISETP.LT.OR P3, PT, R30, 0x12, !P0 ;  /* 0x000000121e00780c */ /* 0x000fda0004761670 */
[----:B------:R-:W0:Y:S01]  /*22390*/  @!P3 LDC.64 R2, c[0x0][0x5c0] ;  /* 0x00017000ff02bb82 */ /* 0x000e220000000a00 */
        /* <DEDUP_REMOVED lines=10> */
[C---:B------:R-:W-:Y:S02]  /*22440*/  ISETP.LT.OR P3, PT, R30.reuse, 0x1a, !P0 ;  /* 0x0000001a1e00780c */ /* 0x040fe40004761670 */
[----:B------:R-:W-:-:S11]  /*22450*/  ISETP.LT.OR P0, PT, R30, 0x11, !P1 ;  /* 0x000000111e00780c */ /* 0x000fd60004f01670 */
[----:B------:R-:W0:Y:S01]  /*22460*/  @!P3 LDC.64 R2, c[0x0][0x5c0] ;  /* 0x00017000ff02bb82 */ /* 0x000e220000000a00 */
[----:B------:R-:W-:-:S04]  /*22470*/  @P3 LOP3.LUT R12, R12, 0x40000, RZ, 0xfc, !PT ;  /* 0x000400000c0c3812 */ /* 0x000fc800078efcff */
[----:B------:R-:W-:-:S04]  /*22480*/  LOP3.LUT R12, R12, 0xfffdffff, RZ, 0xc0, !PT ;  /* 0xfffdffff0c0c7812 */ /* 0x000fc800078ec0ff */
[----:B------:R-:W-:-:S04]  /*22490*/  @P0 LOP3.LUT R12, R12, 0x20000, RZ, 0xfc, !PT ;  /* 0x000200000c0c0812 */ /* 0x000fc800078efcff */
[----:B------:R-:W-:Y:S02]  /*224a0*/  LOP3.LUT R12, R12, 0xffff7fff, RZ, 0xc0, !PT ;  /* 0xffff7fff0c0c7812 */ /* 0x000fe400078ec0ff */
[----:B0-----:R-:W-:-:S04]  /*224b0*/  @!P3 IADD3 R16, P5, P6, R26, UR8, R2 ;  /* 0x000000081a10bc10 */ /* 0x001fc8000febe002 */
[----:B------:R-:W-:Y:S02]  /*224c0*/  @!P3 IADD3.X R17, R32, UR7, R3, P5, P6 ;  /* 0x000000072011bc10 */ /* 0x000fe4000afec403 */
[----:B------:R-:W0:Y:S01]  /*224d0*/  @!P0 LDC.64 R2, c[0x0][0x5c0] ;  /* 0x00017000ff028b82 */ /* 0x000e220000000a00 */
[----:B------:R-:W-:Y:S02]  /*224e0*/  ISETP.NE.AND P3, PT, R4, RZ, PT ;  /* 0x000000ff0400720c */ /* 0x000fe40003f65270 */
        /* <DEDUP_REMOVED lines=43> */
[----:B------:R-:W-:-:S04]  /*227a0*/  @P4 LOP3.LUT R12, R12, 0x20, RZ, 0xfc, !PT ;  /* 0x000000200c0c4812 */ /* 0x000fc800078efcff */
[----:B------:R-:W-:Y:S02]  /*227b0*/  LOP3.LUT R12, R12, 0xffffffef, RZ, 0xc0, !PT ;  /* 0xffffffef0c0c7812 */ /* 0x000fe400078ec0ff */
[----:B0-----:R-:W-:-:S04]  /*227c0*/  @!P1 IADD3 R36, P5, P6, R26, UR11, R2 ;  /* 0x0000000b1a249c10 */ /* 0x001fc8000febe002 */
[----:B------:R-:W-:Y:S01]  /*227d0*/  @!P1 IADD3.X R37, R32, UR10, R3, P5, P6 ;  /* 0x0000000a20259c10 */ /* 0x000fe2000afec403 */
[----:B------:R-:W-:Y:S01]  /*227e0*/  IMAD.U32 R3, RZ, RZ, UR7 ;  /* 0x00000007ff037e24 */ /* 0x000fe2000f8e00ff */
[----:B------:R-:W-:Y:S02]  /*227f0*/  ISETP.LT.OR P1, PT, R30, 0x12, !P2 ;  /* 0x000000121e00780c */ /* 0x000fe40005721670 */
[----:B------:R-:W-:-:S04]  /*22800*/  @!P4 IADD3 R31, P6, P5, R31, UR6, R26 ;  /* 0x000000061f1fcc10 */ /* 0x000fc8000fdde01a */
[----:B------:R-:W-:-:S07]  /*22810*/  @!P4 IADD3.X R38, R3, UR5, R32, P6, P5 ;  /* 0x000000050326cc10 */ /* 0x000fce000b7ea420 */
[----:B------:R-:W-:Y:S01]  /*22820*/  @!P1 IADD3 R40, P6, P5, R33, UR6, R26 ;  /* 0x0000000621289c10 */ /* 0x000fe2000fdde01a */
[----:B--2---:R-:W-:Y:S01]  /*22830*/  FMUL R33, R41, UR47 ;  /* 0x0000002f29217c20 */ /* 0x004fe20008400000 */
[----:B------:R-:W-:Y:S02]  /*22840*/  @P1 LOP3.LUT R12, R12, 0x10, RZ, 0xfc, !PT ;  /* 0x000000100c0c1812 */ /* 0x000fe400078efcff */
[----:B------:R-:W-:Y:S02]  /*22850*/  @!P1 IADD3.X R42, R3, UR5, R32, P6, P5 ;  /* 0x00000005032a9c10 */ /* 0x000fe4000b7ea420 */
[C---:B------:R-:W-:Y:S02]  /*22860*/  ISETP.LT.OR P1, PT, R30.reuse, 0x19, !P2 ;  /* 0x000000191e00780c */ /* 0x040fe40005721670 */
[----:B------:R-:W-:Y:S02]  /*22870*/  F2FP.SATFINITE.E4M3.F32.PACK_AB_MERGE_C R33, RZ, R33, RZ ;  /* 0x00000021ff21723e */ /* 0x000fe400048070ff */
[----:B------:R-:W-:-:S02]  /*22880*/  ISETP.LT.OR P4, PT, R30, 0x1a, !P2 ;  /* 0x0000001a1e00780c */ /* 0x000fc40005781670 */
[----:B------:R-:W-:-:S07]  /*22890*/  LOP3.LUT R12, R12, 0xfffffffb, RZ, 0xc0, !PT ;  /* 0xfffffffb0c0c7812 */ /* 0x000fce00078ec0ff */
[----:B------:R-:W-:Y:S02]  /*228a0*/  @!P1 IADD3 R44, P6, P5, R44, UR6, R26 ;  /* 0x000000062c2c9c10 */ /* 0x000fe4000fdde01a */
[----:B------:R-:W-:Y:S02]  /*228b0*/  LOP3.LUT R0, R0, 0xffffbfff, RZ, 0xc0, !PT ;  /* 0xffffbfff00007812 */ /* 0x000fe400078ec0ff */
[----:B------:R-:W-:Y:S02]  /*228c0*/  @!P1 IADD3.X R47, R47, UR5, R32, P6, P5 ;  /* 0x000000052f2f9c10 */ /* 0x000fe4000b7ea420 */
[----:B------:R-:W-:Y:S02]  /*228d0*/  ISETP.LT.OR P5, PT, R30, 0x11, !P0 ;  /* 0x000000111e00780c */ /* 0x000fe400047a1670 */
[----:B------:R-:W-:Y:S02]  /*228e0*/  @P1 LOP3.LUT R12, R12, 0x4, RZ, 0xfc, !PT ;  /* 0x000000040c0c1812 */ /* 0x000fe400078efcff */
[----:B------:R-:W-:-:S02]  /*228f0*/  @P2 LOP3.LUT R0, R0, 0x4000, RZ, 0xfc, !PT ;  /* 0x0000400000002812 */ /* 0x000fc400078efcff */
[----:B------:R-:W-:-:S07]  /*22900*/  LOP3.LUT P1, RZ, R12, 0x40, RZ, 0xc0, !PT ;  /* 0x000000400cff7812 */ /* 0x000fce000782c0ff */
[----:B------:R-:W0:Y:S02]  /*22910*/  @!P5 LDC.64 R2, c[0x0][0x5c0] ;  /* 0x00017000ff02db82 */ /* 0x000e240000000a00 */
[----:B0-----:R-:W-:-:S05]  /*22920*/  @!P5 IADD3 R2, P6, R26, R2, RZ ;  /* 0x000000021a02d210 */ /* 0x001fca0007fde0ff */
[----:B------:R-:W-:-:S05]  /*22930*/  @!P5 IMAD.X R3, R32, 0x1, R3, P6 ;  /* 0x000000012003d824 */ /* 0x000fca00030e0603 */
[----:B------:R3:W-:Y:S01]  /*22940*/  @!P5 STG.E.U8 desc[UR54][R2.64+0x10], R33 ;  /* 0x000010210200d986 */ /* 0x0007e2000c101136 */
[----:B------:R-:W-:Y:S01]  /*22950*/  ISETP.LT.OR P5, PT, R30, 0x12, !P0 ;  /* 0x000000121e00780c */ /* 0x000fe200047a1670 */
[----:B---3--:R-:W-:-:S12]  /*22960*/  FMUL R33, R39, UR47 ;  /* 0x0000002f27217c20 */ /* 0x008fd80008400000 */
[----:B------:R-:W0:Y:S01]  /*22970*/  @!P5 LDC.64 R2, c[0x0][0x5c0] ;  /* 0x00017000ff02db82 */ /* 0x000e220000000a00 */
[----:B------:R-:W-:Y:S01]  /*22980*/  F2FP.SATFINITE.E4M3.F32.PACK_AB_MERGE_C R33, RZ, R33, RZ ;  /* 0x00000021ff21723e */ /* 0x000fe200048070ff */
[----:B------:R-:W-:Y:S01]  /*22990*/  IMAD.U32 R39, RZ, RZ, UR7 ;  /* 0x00000007ff277e24 */ /* 0x000fe2000f8e00ff */
[C---:B------:R-:W-:Y:S02]  /*229a0*/  LOP3.LUT P2, RZ, R12.reuse, 0x8, RZ, 0xc0, !PT ;  /* 0x000000080cff7812 */ /* 0x040fe4000784c0ff */
[----:B------:R-:W-:Y:S02]  /*229b0*/  LOP3.LUT R12, R12, 0xfffffffd, RZ, 0xc0, !PT ;  /* 0xfffffffd0c0c7812 */ /* 0x000fe400078ec0ff */
[----:B0-----:R-:W-:-:S05]  /*229c0*/  @!P5 IADD3 R2, P6, R26, R2, RZ ;  /* 0x000000021a02d210 */ /* 0x001fca0007fde0ff */
[----:B------:R-:W-:-:S05]  /*229d0*/  @!P5 IMAD.X R3, R32, 0x1, R3, P6 ;  /* 0x000000012003d824 */ /* 0x000fca00030e0603 */
[----:B------:R0:W-:Y:S01]  /*229e0*/  @!P5 STG.E.U8 desc[UR54][R2.64+0x11], R33 ;  /* 0x000011210200d986 */ /* 0x0001e2000c101136 */
[----:B------:R-:W-:Y:S01]  /*229f0*/  @P4 LOP3.LUT R12, R12, 0x2, RZ, 0xfc, !PT ;  /* 0x000000020c0c4812 */ /* 0x000fe200078efcff */
[----:B0-----:R-:W-:-:S05]  /*22a00*/  IMAD.U32 R33, RZ, RZ, UR8 ;  /* 0x00000008ff217e24 */ /* 0x001fca000f8e00ff */
[----:B------:R-:W-:-:S04]  /*22a10*/  @!P4 IADD3 R33, P6, P5, R33, UR6, R26 ;  /* 0x000000062121cc10 */ /* 0x000fc8000fdde01a */
[----:B------:R-:W-:Y:S02]  /*22a20*/  @!P4 IADD3.X R39, R39, UR5, R32, P6, P5 ;  /* 0x000000052727cc10 */ /* 0x000fe4000b7ea420 */
[----:B------:R-:W-:Y:S01]  /*22a30*/  ISETP.LT.OR P4, PT, R30, 0x11, !P3 ;  /* 0x000000111e00780c */ /* 0x000fe20005f81670 */
[----:B------:R-:W-:Y:S02]  /*22a40*/  IMAD.U32 R41, RZ, RZ, UR8 ;  /* 0x00000008ff297e24 */ /* 0x000fe4000f8e00ff */
[----:B------:R-:W-:Y:S02]  /*22a50*/  IMAD.U32 R43, RZ, RZ, UR7 ;  /* 0x00000007ff2b7e24 */ /* 0x000fe4000f8e00ff */
[----:B----4-:R-:W-:-:S08]  /*22a60*/  FMUL R2, R45, UR47 ;  /* 0x0000002f2d027c20 */ /* 0x010fd00008400000 */
[----:B------:R-:W-:-:S04]  /*22a70*/  @!P4 IADD3 R41, P6, P5, R41, UR11, R26 ;  /* 0x0000000b2929cc10 */ /* 0x000fc8000fdde01a */
[----:B------:R-:W-:Y:S02]  /*22a80*/  @!P4 IADD3.X R43, R43, UR10, R32, P6, P5 ;  /* 0x0000000a2b2bcc10 */ /* 0x000fe4000b7ea420 */
[----:B------:R-:W-:Y:S02]  /*22a90*/  ISETP.LT.OR P5, PT, R30, 0x12, !P3 ;  /* 0x000000121e00780c */ /* 0x000fe40005fa1670 */
[----:B------:R-:W-:-:S05]  /*22aa0*/  F2FP.SATFINITE.E4M3.F32.PACK_AB_MERGE_C R2, RZ, R2, RZ ;  /* 0x00000002ff02723e */ /* 0x000fca00048070ff */
[----:B------:R0:W-:Y:S01]  /*22ab0*/  @!P2 STG.E.U8 desc[UR54][R10.64+0x10], R2 ;  /* 0x000010020a00a986 */ /* 0x0001e2000c101136 */
[----:B------:R-:W-:Y:S02]  /*22ac0*/  IMAD.U32 R45, RZ, RZ, UR7 ;  /* 0x00000007ff2d7e24 */ /* 0x000fe4000f8e00ff */
[----:B0-----:R-:W-:Y:S02]  /*22ad0*/  IMAD.U32 R11, RZ, RZ, UR8 ;  /* 0x00000008ff0b7e24 */ /* 0x001fe4000f8e00ff */
[----:B-----5:R-:W-:-:S03]  /*22ae0*/  FMUL R2, R46, UR47 ;  /* 0x0000002f2e027c20 */ /* 0x020fc60008400000 */
[----:B------:R-:W-:-:S04]  /*22af0*/  @!P5 IADD3 R11, P2, P6, R11, UR11, R26 ;  /* 0x0000000b0b0bdc10 */ /* 0x000fc8000fe5e01a */
[----:B------:R-:W-:Y:S02]  /*22b00*/  @!P5 IADD3.X R45, R45, UR10, R32, P2, P6 ;  /* 0x0000000a2d2ddc10 */ /* 0x000fe400097ec420 */
[----:B------:R-:W-:Y:S02]  /*22b10*/  ISETP.LT.OR P6, PT, R30, 0x19, !P3 ;  /* 0x000000191e00780c */ /* 0x000fe40005fc1670 */
[----:B------:R-:W-:-:S05]  /*22b20*/  F2FP.SATFINITE.E4M3.F32.PACK_AB_MERGE_C R2, RZ, R2, RZ ;  /* 0x00000002ff02723e */ /* 0x000fca00048070ff */
[----:B------:R0:W-:Y:S01]  /*22b30*/  @!P1 STG.E.U8 desc[UR54][R6.64+0x11], R2 ;  /* 0x0000110206009986 */ /* 0x0001e2000c101136 */
[----:B------:R-:W-:Y:S02]  /*22b40*/  IMAD.U32 R46, RZ, RZ, UR7 ;  /* 0x00000007ff2e7e24 */ /* 0x000fe4000f8e00ff */
[----:B0-----:R-:W-:-:S05]  /*22b50*/  IMAD.U32 R7, RZ, RZ, UR8 ;  /* 0x00000008ff077e24 */ /* 0x001fca000f8e00ff */
[----:B------:R-:W-:-:S04]  /*22b60*/  @!P6 IADD3 R7, P1, P2, R7, UR11, R26 ;  /* 0x0000000b0707ec10 */ /* 0x000fc8000fa3e01a */
[----:B------:R-:W-:Y:S02]  /*22b70*/  @!P6 IADD3.X R46, R46, UR10, R32, P1, P2 ;  /* 0x0000000a2e2eec10 */ /* 0x000fe40008fe4420 */
[----:B------:R-:W-:-:S13]  /*22b80*/  ISETP.LT.OR P1, PT, R30, 0x19, !P0 ;  /* 0x000000191e00780c */ /* 0x000fda0004721670 */
[----:B------:R-:W0:Y:S01]  /*22b90*/  @!P1 LDC.64 R2, c[0x0][0x5c0] ;  /* 0x00017000ff029b82 */ /* 0x000e220000000a00 */
[----:B------:R-:W-:Y:S02]  /*22ba0*/  FMUL R6, R48, UR47 ;  /* 0x0000002f30067c20 */ /* 0x000fe40008400000 */
[----:B------:R-:W2:Y:S04]  /*22bb0*/  LDL.LU R48, [R1+0x78] ;  /* 0x0000780001307983 */ /* 0x000ea80000300800 */
[----:B------:R-:W3:Y:S04]  /*22bc0*/  LDL.LU R51, [R1+0x7c] ;  /* 0x00007c0001337983 */ /* 0x000ee80000300800 */
[----:B------:R-:W4:Y:S01]  /*22bd0*/  LDL.LU R52, [R1+0x80] ;  /* 0x0000800001347983 */ /* 0x000f220000300800 */
[----:B------:R-:W-:-:S02]  /*22be0*/  F2FP.SATFINITE.E4M3.F32.PACK_AB_MERGE_C R6, RZ, R6, RZ ;  /* 0x00000006ff06723e */ /* 0x000fc400048070ff */
[----:B0-----:R-:W-:-:S05]  /*22bf0*/  @!P1 IADD3 R2, P2, R26, R2, RZ ;  /* 0x000000021a029210 */ /* 0x001fca0007f5e0ff */
[----:B------:R-:W-:-:S05]  /*22c00*/  @!P1 IMAD.X R3, R32, 0x1, R3, P2 ;  /* 0x0000000120039824 */ /* 0x000fca00010e0603 */
[----:B------:R0:W-:Y:S02]  /*22c10*/  @!P1 STG.E.U8 desc[UR54][R2.64+0x18], R6 ;  /* 0x0000180602009986 */ /* 0x0001e4000c101136 */
[----:B0-----:R-:W-:Y:S02]  /*22c20*/  FMUL R6, R50, UR47 ;  /* 0x0000002f32067c20 */ /* 0x001fe40008400000 */
[----:B------:R-:W5:Y:S01]  /*22c30*/  LDL.LU R50, [R1+0x84] ;  /* 0x0000840001327983 */ /* 0x000f620000300800 */
[----:B------:R-:W-:-:S03]  /*22c40*/  ISETP.LT.OR P0, PT, R30, 0x1a, !P0 ;  /* 0x0000001a1e00780c */ /* 0x000fc60004701670 */
[----:B------:R-:W2:Y:S01]  /*22c50*/  LDL.LU R56, [R1+0x88] ;  /* 0x0000880001387983 */ /* 0x000ea20000300800 */
[----:B------:R-:W-:-:S03]  /*22c60*/  LOP3.LUT R0, R0, 0xffff7fff, RZ, 0xc0, !PT ;  /* 0xffff7fff00007812 */ /* 0x000fc600078ec0ff */
[----:B------:R-:W2:Y:S06]  /*22c70*/  LDL.LU R55, [R1+0x8c] ;  /* 0x00008c0001377983 */ /* 0x000eac0000300800 */
[----:B------:R-:W0:Y:S01]  /*22c80*/  @!P0 LDC.64 R2, c[0x0][0x5c0] ;  /* 0x00017000ff028b82 */ /* 0x000e220000000a00 */
[----:B------:R-:W-:Y:S01]  /*22c90*/  F2FP.SATFINITE.E4M3.F32.PACK_AB_MERGE_C R6, RZ, R6, RZ ;  /* 0x00000006ff06723e */ /* 0x000fe200048070ff */
[----:B------:R-:W2:Y:S01]  /*22ca0*/  LDL.LU R54, [R1+0x90] ;  /* 0x0000900001367983 */ /* 0x000ea20000300800 */
[----:B------:R-:W-:-:S04]  /*22cb0*/  @P4 LOP3.LUT R0, R0, 0x8000, RZ, 0xfc, !PT ;  /* 0x0000800000004812 */ /* 0x000fc800078efcff */
[----:B------:R-:W-:Y:S02]  /*22cc0*/  LOP3.LUT R0, R0, 0xfffeffff, RZ, 0xc0, !PT ;  /* 0xfffeffff00007812 */ /* 0x000fe400078ec0ff */
[----:B0-----:R-:W-:-:S05]  /*22cd0*/  @!P0 IADD3 R2, P1, R26, R2, RZ ;  /* 0x000000021a028210 */ /* 0x001fca0007f3e0ff */
[----:B------:R-:W-:Y:S01]  /*22ce0*/  @!P0 IMAD.X R3, R32, 0x1, R3, P1 ;  /* 0x0000000120038824 */ /* 0x000fe200008e0603 */
[----:B------:R-:W-:-:S04]  /*22cf0*/  @P5 LOP3.LUT R0, R0, 0x10000, RZ, 0xfc, !PT ;  /* 0x0001000000005812 */ /* 0x000fc800078efcff */
[----:B------:R0:W-:Y:S01]  /*22d00*/  @!P0 STG.E.U8 desc[UR54][R2.64+0x19], R6 ;  /* 0x0000190602008986 */ /* 0x0001e2000c101136 */
[----:B------:R-:W-:Y:S01]  /*22d10*/  LOP3.LUT P5, RZ, R12, 0x80000, RZ, 0xc0, !PT ;  /* 0x000800000cff7812 */ /* 0x000fe200078ac0ff */
[----:B0-----:R-:W-:-:S05]  /*22d20*/  FMUL R2, R49, UR47 ;  /* 0x0000002f31027c20 */ /* 0x001fca0008400000 */
[----:B------:R-:W-:-:S07]  /*22d30*/  F2FP.SATFINITE.E4M3.F32.PACK_AB_MERGE_C R2, RZ, R2, RZ ;  /* 0x00000002ff02723e */ /* 0x000fce00048070ff */
[----:B------:R5:W-:Y:S01]  /*22d40*/  @!P5 STG.E.U8 desc[UR54][R20.64+0x18], R2 ;  /* 0x000018021400d986 */ /* 0x000be2000c101136 */
[----:B---3--:R-:W-:-:S05]  /*22d50*/  FMUL R3, R51, UR47 ;  /* 0x0000002f33037c20 */ /* 0x008fca0008400000 */
[----:B------:R-:W-:Y:S01]  /*22d60*/  F2FP.SATFINITE.E4M3.F32.PACK_AB_MERGE_C R51, RZ, R3, RZ ;  /* 0x00000003ff33723e */ /* 0x000fe200048070ff */
[----:B----4-:R-:W-:Y:S02]  /*22d70*/  FMUL R3, R52, UR47 ;  /* 0x0000002f34037c20 */ /* 0x010fe40008400000 */
[----:B------:R-:W3:Y:S04]  /*22d80*/  LDL.LU R52, [R1+0x94] ;  /* 0x0000940001347983 */ /* 0x000ee80000300800 */
[----:B------:R-:W4:Y:S01]  /*22d90*/  LDL.LU R57, [R1+0x98] ;  /* 0x0000980001397983 */ /* 0x000f220000300800 */
[----:B-----5:R-:W-:-:S03]  /*22da0*/  FMUL R20, R50, UR47 ;  /* 0x0000002f32147c20 */ /* 0x020fc60008400000 */
[----:B------:R-:W5:Y:S01]  /*22db0*/  LDL.LU R50, [R1+0x9c] ;  /* 0x00009c0001327983 */ /* 0x000f620000300800 */
[----:B------:R-:W-:Y:S02]  /*22dc0*/  LOP3.LUT R0, R0, 0xfffdffff, RZ, 0xc0, !PT ;  /* 0xfffdffff00007812 */ /* 0x000fe400078ec0ff */
[----:B------:R-:W-:Y:S02]  /*22dd0*/  ISETP.LT.OR P0, PT, R30, 0x1a, !P3 ;  /* 0x0000001a1e00780c */ /* 0x000fe40005f01670 */
[----:B------:R-:W-:Y:S01]  /*22de0*/  @P6 LOP3.LUT R0, R0, 0x20000, RZ, 0xfc, !PT ;  /* 0x0002000000006812 */ /* 0x000fe200078efcff */
[----:B------:R-:W-:-:S03]  /*22df0*/  IMAD.U32 R10, RZ, RZ, UR8 ;  /* 0x00000008ff0a7e24 */ /* 0x000fc6000f8e00ff */
[----:B------:R-:W-:Y:S01]  /*22e00*/  LOP3.LUT R0, R0, 0xfffbffff, RZ, 0xc0, !PT ;  /* 0xfffbffff00007812 */ /* 0x000fe200078ec0ff */
[----:B------:R-:W-:-:S03]  /*22e10*/  IMAD.U32 R6, RZ, RZ, UR7 ;  /* 0x00000007ff067e24 */ /* 0x000fc6000f8e00ff */
[----:B------:R-:W-:-:S03]  /*22e20*/  @P3 LOP3.LUT R0, R0, 0x40000, RZ, 0xfc, !PT ;  /* 0x0004000000003812 */ /* 0x000fc600078efcff */
[----:B------:R-:W-:Y:S02]  /*22e30*/  @!P0 IADD3 R10, P6, P3, R10, UR11, R26 ;  /* 0x0000000b0a0a8c10 */ /* 0x000fe4000fbde01a */
[----:B------:R-:W-:Y:S02]  /*22e40*/  LOP3.LUT R0, R0, 0xfff7ffff, RZ, 0xc0, !PT ;  /* 0xfff7ffff00007812 */ /* 0x000fe400078ec0ff */
[----:B------:R-:W-:Y:S02]  /*22e50*/  @!P0 IADD3.X R6, R6, UR10, R32, P6, P3 ;  /* 0x0000000a06068c10 */ /* 0x000fe4000b7e6420 */
[----:B------:R-:W-:Y:S02]  /*22e60*/  LOP3.LUT P3, RZ, R12, 0x4000, RZ, 0xc0, !PT ;  /* 0x000040000cff7812 */ /* 0x000fe4000786c0ff */
[----:B------:R-:W-:-:S04]  /*22e70*/  @P0 LOP3.LUT R0, R0, 0x80000, RZ, 0xfc, !PT ;  /* 0x0008000000000812 */ /* 0x000fc800078efcff */
[----:B------:R-:W-:-:S07]  /*22e80*/  LOP3.LUT R0, R0, 0xffefffff, RZ, 0xc0, !PT ;  /* 0xffefffff00007812 */ /* 0x000fce00078ec0ff */
[----:B------:R-:W-:Y:S02]  /*22e90*/  @P3 LOP3.LUT R0, R0, 0x100000, RZ, 0xfc, !PT ;  /* 0x0010000000003812 */ /* 0x000fe400078efcff */
[C---:B------:R-:W-:Y:S02]  /*22ea0*/  LOP3.LUT P3, RZ, R12.reuse, 0x20, RZ, 0xc0, !PT ;  /* 0x000000200cff7812 */ /* 0x040fe4000786c0ff */
[----:B------:R-:W-:Y:S02]  /*22eb0*/  F2FP.SATFINITE.E4M3.F32.PACK_AB_MERGE_C R53, RZ, R3, RZ ;  /* 0x00000003ff35723e */ /* 0x000fe400048070ff */
[----:B------:R-:W-:-:S09]  /*22ec0*/  LOP3.LUT P4, RZ, R12, 0x40000, RZ, 0xc0, !PT ;  /* 0x000400000cff7812 */ /* 0x000fd2000788c0ff */
[----:B------:R-:W0:Y:S01]  /*22ed0*/  @!P3 LDC.64 R2, c[0x0][0x5c0] ;  /* 0x00017000ff02bb82 */ /* 0x000e220000000a00 */
[----:B------:R-:W-:Y:S01]  /*22ee0*/  LOP3.LUT P2, RZ, R12, 0x20000, RZ, 0xc0, !PT ;  /* 0x000200000cff7812 */ /* 0x000fe2000784c0ff */
[----:B--2---:R-:W-:Y:S01]  /*22ef0*/  FMUL R48, R48, UR47 ;  /* 0x0000002f30307c20 */ /* 0x004fe20008400000 */
[----:B------:R-:W-:-:S04]  /*22f00*/  LOP3.LUT P1, RZ, R12, 0x8000, RZ, 0xc0, !PT ;  /* 0x000080000cff7812 */ /* 0x000fc8000782c0ff */
[----:B------:R-:W-:Y:S02]  /*22f10*/  F2FP.SATFINITE.E4M3.F32.PACK_AB_MERGE_C R49, RZ, R48, RZ ;  /* 0x00000030ff31723e */ /* 0x000fe400048070ff */
[----:B------:R-:W-:-:S03]  /*22f20*/  LOP3.LUT P0, RZ, R12, 0x10, RZ, 0xc0, !PT ;  /* 0x000000100cff7812 */ /* 0x000fc6000780c0ff */
[----:B------:R1:W-:Y:S04]  /*22f30*/  @!P4 STG.E.U8 desc[UR54][R16.64+0x19], R49 ;  /* 0x000019311000c986 */ /* 0x0003e8000c101136 */
[----:B------:R2:W-:Y:S04]  /*22f40*/  @!P2 STG.E.U8 desc[UR54][R8.64+0x10], R51 ;  /* 0x000010330800a986 */ /* 0x0005e8000c101136 */
[----:B------:R-:W-:Y:S01]  /*22f50*/  @!P1 STG.E.U8 desc[UR54][R4.64+0x11], R53 ;  /* 0x0000113504009986 */ /* 0x000fe2000c101136 */
[----:B0-----:R-:W-:Y:S02]  /*22f60*/  @!P3 IADD3 R2, P1, R31, R2, RZ ;  /* 0x000000021f02b210 */ /* 0x001fe40007f3e0ff */
[----:B-1----:R-:W-:-:S03]  /*22f70*/  F2FP.SATFINITE.E4M3.F32.PACK_AB_MERGE_C R17, RZ, R20, RZ ;  /* 0x00000014ff11723e */ /* 0x002fc600048070ff */
[----:B------:R-:W-:-:S05]  /*22f80*/  @!P3 IMAD.X R3, R38, 0x1, R3, P1 ;  /* 0x000000012603b824 */ /* 0x000fca00008e0603 */
[----:B------:R0:W-:Y:S01]  /*22f90*/  @!P3 STG.E.U8 desc[UR54][R2.64+0x10], R17 ;  /* 0x000010110200b986 */ /* 0x0001e2000c101136 */
[----:B--2---:R-:W-:-:S03]  /*22fa0*/  FMUL R8, R56, UR47 ;  /* 0x0000002f38087c20 */ /* 0x004fc60008400000 */
[----:B------:R-:W2:Y:S01]  /*22fb0*/  LDL.LU R56, [R1+0xa0] ;  /* 0x0000a00001387983 */ /* 0x000ea20000300800 */
[----:B0-----:R-:W0:Y:S01]  /*22fc0*/  @!P0 LDC.64 R2, c[0x0][0x5c0] ;  /* 0x00017000ff028b82 */ /* 0x001e220000000a00 */
[----:B------:R-:W-:Y:S02]  /*22fd0*/  FMUL R4, R55, UR47 ;  /* 0x0000002f37047c20 */ /* 0x000fe40008400000 */
[----:B------:R-:W2:Y:S03]  /*22fe0*/  LDL.LU R55, [R1+0xa4] ;  /* 0x0000a40001377983 */ /* 0x000ea60000300800 */
[----:B------:R-:W-:Y:S01]  /*22ff0*/  F2FP.SATFINITE.E4M3.F32.PACK_AB_MERGE_C R9, RZ, R4, RZ ;  /* 0x00000004ff09723e */ /* 0x000fe200048070ff */
[----:B------:R-:W-:Y:S02]  /*23000*/  FMUL R4, R54, UR47 ;  /* 0x0000002f36047c20 */ /* 0x000fe40008400000 */
[----:B------:R-:W2:Y:S01]  /*23010*/  LDL.LU R54, [R1+0xa8] ;  /* 0x0000a80001367983 */ /* 0x000ea20000300800 */
[----:B------:R-:W-:-:S02]  /*23020*/  F2FP.SATFINITE.E4M3.F32.PACK_AB_MERGE_C R5, RZ, R8, RZ ;  /* 0x00000008ff05723e */ /* 0x000fc400048070ff */
[----:B------:R-:W-:Y:S02]  /*23030*/  F2FP.SATFINITE.E4M3.F32.PACK_AB_MERGE_C R17, RZ, R4, RZ ;  /* 0x00000004ff11723e */ /* 0x000fe400048070ff */
[----:B0-----:R-:W-:-:S05]  /*23040*/  @!P0 IADD3 R2, P3, R40, R2, RZ ;  /* 0x0000000228028210 */ /* 0x001fca0007f7e0ff */
[----:B------:R-:W-:Y:S01]  /*23050*/  @!P0 IMAD.X R3, R42, 0x1, R3, P3 ;  /* 0x000000012a038824 */ /* 0x000fe200018e0603 */
[----:B------:R-:W-:-:S04]  /*23060*/  LOP3.LUT P3, RZ, R0, 0x100000, RZ, 0xc0, !PT ;  /* 0x0010000000ff7812 */ /* 0x000fc8000786c0ff */
[----:B------:R0:W-:Y:S09]  /*23070*/  @!P0 STG.E.U8 desc[UR54][R2.64+0x11], R5 ;  /* 0x0000110502008986 */ /* 0x0001f2000c101136 */
[----:B------:R1:W-:Y:S01]  /*23080*/  @!P3 STG.E.U8 desc[UR54][R18.64+0x18], R9 ;  /* 0x000018091200b986 */ /* 0x0003e2000c101136 */
[----:B---3--:R-:W-:-:S03]  /*23090*/  FMUL R4, R52, UR47 ;  /* 0x0000002f34047c20 */ /* 0x008fc60008400000 */
[----:B------:R-:W3:Y:S02]  /*230a0*/  LDL.LU R52, [R1+0xac] ;  /* 0x0000ac0001347983 */ /* 0x000ee40000300800 */
[----:B0-----:R-:W-:Y:S01]  /*230b0*/  F2FP.SATFINITE.E4M3.F32.PACK_AB_MERGE_C R5, RZ, R4, RZ ;  /* 0x00000004ff05723e */ /* 0x001fe200048070ff */
[----:B----4-:R-:W-:-:S05]  /*230c0*/  FMUL R4, R57, UR47 ;  /* 0x0000002f39047c20 */ /* 0x010fca0008400000 */
[----:B-1----:R-:W-:Y:S01]  /*230d0*/  F2FP.SATFINITE.E4M3.F32.PACK_AB_MERGE_C R9, RZ, R4, RZ ;  /* 0x00000004ff09723e */ /* 0x002fe200048070ff */
[----:B-----5:R-:W-:Y:S02]  /*230e0*/  FMUL R4, R50, UR47 ;  /* 0x0000002f32047c20 */ /* 0x020fe40008400000 */
[----:B------:R-:W4:Y:S01]  /*230f0*/  LDL.LU R50, [R1+0xb0] ;  /* 0x0000b00001327983 */ /* 0x000f220000300800 */
[C---:B------:R-:W-:Y:S02]  /*23100*/  LOP3.LUT P5, RZ, R12.reuse, 0x4, RZ, 0xc0, !PT ;  /* 0x000000040cff7812 */ /* 0x040fe400078ac0ff */
[C---:B------:R-:W-:Y:S01]  /*23110*/  LOP3.LUT P6, RZ, R12.reuse, 0x2000, RZ, 0xc0, !PT ;  /* 0x000020000cff7812 */ /* 0x040fe200078cc0ff */
[----:B------:R-:W5:Y:S10]  /*23120*/  LDL.LU R57, [R1+0xb4] ;  /* 0x0000b40001397983 */ /* 0x000f740000300800 */
[----:B------:R-:W0:Y:S01]  /*23130*/  @!P5 LDC.64 R2, c[0x0][0x5c0] ;  /* 0x00017000ff02db82 */ /* 0x000e220000000a00 */
[----:B------:R-:W-:Y:S01]  /*23140*/  LOP3.LUT P4, RZ, R12, 0x2, RZ, 0xc0, !PT ;  /* 0x000000020cff7812 */ /* 0x000fe2000788c0ff */
[----:B------:R-:W-:Y:S01]  /*23150*/  @!P6 STG.E.U8 desc[UR54][R14.64+0x19], R17 ;  /* 0x000019110e00e986 */ /* 0x000fe2000c101136 */
[----:B0-----:R-:W-:-:S05]  /*23160*/  @!P5 IADD3 R2, P6, R44, R2, RZ ;  /* 0x000000022c02d210 */ /* 0x001fca0007fde0ff */
[----:B------:R-:W-:-:S05]  /*23170*/  @!P5 IMAD.X R3, R47, 0x1, R3, P6 ;  /* 0x000000012f03d824 */ /* 0x000fca00030e0603 */
[----:B------:R0:W-:Y:S02]  /*23180*/  @!P5 STG.E.U8 desc[UR54][R2.64+0x18], R5 ;  /* 0x000018050200d986 */ /* 0x0001e4000c101136 */
[----:B0-----:R-:W0:Y:S01]  /*23190*/  @!P4 LDC.64 R2, c[0x0][0x5c0] ;  /* 0x00017000ff02cb82 */ /* 0x001e220000000a00 */
[----:B------:R-:W-:Y:S02]  /*231a0*/  F2FP.SATFINITE.E4M3.F32.PACK_AB_MERGE_C R15, RZ, R4, RZ ;  /* 0x00000004ff0f723e */ /* 0x000fe400048070ff */
[C---:B------:R-:W-:Y:S02]  /*231b0*/  LOP3.LUT P2, RZ, R12.reuse, 0x1000, RZ, 0xc0, !PT ;  /* 0x000010000cff7812 */ /* 0x040fe4000784c0ff */
[----:B------:R-:W-:Y:S02]  /*231c0*/  LOP3.LUT P1, RZ, R12, 0x400, RZ, 0xc0, !PT ;  /* 0x000004000cff7812 */ /* 0x000fe4000782c0ff */
[----:B0-----:R-:W-:Y:S01]  /*231d0*/  @!P4 IADD3 R2, P5, R33, R2, RZ ;  /* 0x000000022102c210 */ /* 0x001fe20007fbe0ff */
[----:B--2---:R-:W-:-:S02]  /*231e0*/  FMUL R4, R56, UR47 ;  /* 0x0000002f38047c20 */ /* 0x004fc40008400000 */
[----:B------:R-:W2:Y:S02]  /*231f0*/  LDL.LU R56, [R1+0xb8] ;  /* 0x0000b80001387983 */ /* 0x000ea40000300800 */
[----:B------:R-:W-:Y:S01]  /*23200*/  @!P4 IMAD.X R3, R39, 0x1, R3, P5 ;  /* 0x000000012703c824 */ /* 0x000fe200028e0603 */
[----:B------:R-:W-:Y:S01]  /*23210*/  F2FP.SATFINITE.E4M3.F32.PACK_AB_MERGE_C R5, RZ, R4, RZ ;  /* 0x00000004ff05723e */ /* 0x000fe200048070ff */
[----:B------:R-:W-:Y:S02]  /*23220*/  FMUL R4, R55, UR47 ;  /* 0x0000002f37047c20 */ /* 0x000fe40008400000 */
[----:B------:R-:W2:Y:S04]  /*23230*/  LDL.LU R55, [R1+0xbc] ;  /* 0x0000bc0001377983 */ /* 0x000ea80000300800 */
[----:B------:R0:W-:Y:S02]  /*23240*/  @!P4 STG.E.U8 desc[UR54][R2.64+0x19], R9 ;  /* 0x000019090200c986 */ /* 0x0001e4000c101136 */
[----:B0-----:R-:W-:Y:S01]  /*23250*/  F2FP.SATFINITE.E4M3.F32.PACK_AB_MERGE_C R9, RZ, R4, RZ ;  /* 0x00000004ff09723e */ /* 0x001fe200048070ff */
[----:B------:R-:W-:-:S02]  /*23260*/  FMUL R4, R54, UR47 ;  /* 0x0000002f36047c20 */ /* 0x000fc40008400000 */
[----:B------:R-:W2:Y:S04]  /*23270*/  LDL.LU R54, [R1+0xc0] ;  /* 0x0000c00001367983 */ /* 0x000ea80000300800 */
[----:B------:R-:W-:Y:S04]  /*23280*/  @!P2 STG.E.U8 desc[UR54][R28.64+0x10], R15 ;  /* 0x0000100f1c00a986 */ /* 0x000fe8000c101136 */
[----:B------:R0:W-:Y:S02]  /*23290*/  @!P1 STG.E.U8 desc[UR54][R22.64+0x11], R5 ;  /* 0x0000110516009986 */ /* 0x0001e4000c101136 */
[----:B0-----:R-:W-:-:S02]  /*232a0*/  F2FP.SATFINITE.E4M3.F32.PACK_AB_MERGE_C R5, RZ, R4, RZ ;  /* 0x00000004ff05723e */ /* 0x001fc400048070ff */
[----:B------:R-:W-:-:S13]  /*232b0*/  LOP3.LUT P4, RZ, R0, 0x8000, RZ, 0xc0, !PT ;  /* 0x0000800000ff7812 */ /* 0x000fda000788c0ff */
[----:B------:R-:W0:Y:S01]  /*232c0*/  @!P4 LDC.64 R2, c[0x0][0x5c0] ;  /* 0x00017000ff02cb82 */ /* 0x000e220000000a00 */
[----:B------:R-:W-:Y:S02]  /*232d0*/  LOP3.LUT P5, RZ, R0, 0x10000, RZ, 0xc0, !PT ;  /* 0x0001000000ff7812 */ /* 0x000fe400078ac0ff */
[----:B0-----:R-:W-:-:S05]  /*232e0*/  @!P4 IADD3 R2, P1, R41, R2, RZ ;  /* 0x000000022902c210 */ /* 0x001fca0007f3e0ff */
[----:B------:R-:W-:Y:S02]  /*232f0*/  @!P4 IMAD.X R3, R43, 0x1, R3, P1 ;  /* 0x000000012b03c824 */ /* 0x000fe400008e0603 */
[----:B---3--:R-:W-:Y:S02]  /*23300*/  FMUL R4, R52, UR47 ;  /* 0x0000002f34047c20 */ /* 0x008fe40008400000 */
[----:B------:R-:W3:Y:S03]  /*23310*/  LDL.LU R52, [R1+0xc4] ;  /* 0x0000c40001347983 */ /* 0x000ee60000300800 */
[----:B------:R-:W-:Y:S01]  /*23320*/  F2FP.SATFINITE.E4M3.F32.PACK_AB_MERGE_C R15, RZ, R4, RZ ;  /* 0x00000004ff0f723e */ /* 0x000fe200048070ff */
[----:B----4-:R-:W-:Y:S02]  /*23330*/  FMUL R4, R50, UR47 ;  /* 0x0000002f32047c20 */ /* 0x010fe40008400000 */
[----:B------:R-:W4:Y:S04]  /*23340*/  LDL.LU R50, [R1+0xc8] ;  /* 0x0000c80001327983 */ /* 0x000f280000300800 */
[----:B------:R0:W-:Y:S02]  /*23350*/  @!P4 STG.E.U8 desc[UR54][R2.64+0x10], R9 ;  /* 0x000010090200c986 */ /* 0x0001e4000c101136 */
[----:B0-----:R-:W0:Y:S01]  /*23360*/  @!P5 LDC.64 R2, c[0x0][0x5c0] ;  /* 0x00017000ff02db82 */ /* 0x001e220000000a00 */
[----:B------:R-:W-:-:S02]  /*23370*/  LOP3.LUT P6, RZ, R0, 0x20000, RZ, 0xc0, !PT ;  /* 0x0002000000ff7812 */ /* 0x000fc400078cc0ff */
[----:B0-----:R-:W-:-:S05]  /*23380*/  @!P5 IADD3 R2, P4, R11, R2, RZ ;  /* 0x000000020b02d210 */ /* 0x001fca0007f9e0ff */
[----:B------:R-:W-:-:S05]  /*23390*/  @!P5 IMAD.X R3, R45, 0x1, R3, P4 ;  /* 0x000000012d03d824 */ /* 0x000fca00020e0603 */
[----:B------:R0:W-:Y:S01]  /*233a0*/  @!P5 STG.E.U8 desc[UR54][R2.64+0x11], R5 ;  /* 0x000011050200d986 */ /* 0x0001e2000c101136 */
[----:B------:R-:W-:Y:S01]  /*233b0*/  LOP3.LUT P5, RZ, R12, 0x200, RZ, 0xc0, !PT ;  /* 0x000002000cff7812 */ /* 0x000fe200078ac0ff */
[----:B0-----:R-:W0:Y:S01]  /*233c0*/  @!P6 LDC.64 R2, c[0x0][0x5c0] ;  /* 0x00017000ff02eb82 */ /* 0x001e220000000a00 */
[----:B------:R-:W-:-:S11]  /*233d0*/  LOP3.LUT P0, RZ, R0, 0x80000, RZ, 0xc0, !PT ;  /* 0x0008000000ff7812 */ /* 0x000fd6000780c0ff */
[----:B------:R1:W-:Y:S01]  /*233e0*/  @!P5 STG.E.U8 desc[UR54][R34.64+0x18], R15 ;  /* 0x0000180f2200d986 */ /* 0x0003e2000c101136 */
[----:B0-----:R-:W-:-:S05]  /*233f0*/  @!P6 IADD3 R8, P5, R7, R2, RZ ;  /* 0x000000020708e210 */ /* 0x001fca0007fbe0ff */
[----:B------:R-:W-:Y:S02]  /*23400*/  @!P6 IMAD.X R9, R46, 0x1, R3, P5 ;  /* 0x000000012e09e824 */ /* 0x000fe400028e0603 */
[----:B------:R-:W0:Y:S01]  /*23410*/  @!P0 LDC.64 R2, c[0x0][0x5c0] ;  /* 0x00017000ff028b82 */ /* 0x000e220000000a00 */
[----:B------:R-:W-:Y:S02]  /*23420*/  LOP3.LUT P4, RZ, R0, 0x1000, RZ, 0xc0, !PT ;  /* 0x0000100000ff7812 */ /* 0x000fe4000788c0ff */
[----:B0-----:R-:W-:-:S05]  /*23430*/  @!P0 IADD3 R10, P5, R10, R2, RZ ;  /* 0x000000020a0a8210 */ /* 0x001fca0007fbe0ff */
[----:B------:R-:W-:Y:S01]  /*23440*/  @!P0 IMAD.X R11, R6, 0x1, R3, P5 ;  /* 0x00000001060b8824 */ /* 0x000fe200028e0603 */
[----:B------:R-:W-:Y:S02]  /*23450*/  ISETP.LT.OR P5, PT, R30, 0x11, !P4 ;  /* 0x000000111e00780c */ /* 0x000fe400067a1670 */
[----:B------:R-:W-:-:S11]  /*23460*/  LOP3.LUT P1, RZ, R0, 0x2000, RZ, 0xc0, !PT ;  /* 0x0000200000ff7812 */ /* 0x000fd6000782c0ff */
[----:B------:R-:W0:Y:S01]  /*23470*/  @!P5 LDC.64 R2, c[0x0][0x5c0] ;  /* 0x00017000ff02db82 */ /* 0x000e220000000a00 */
[----:B------:R-:W-:Y:S01]  /*23480*/  F2FP.SATFINITE.E4M3.F32.PACK_AB_MERGE_C R17, RZ, R4, RZ ;  /* 0x00000004ff11723e */ /* 0x000fe200048070ff */
[----:B------:R-:W-:Y:S02]  /*23490*/  @!P5 IMAD.MOV.U32 R4, RZ, RZ, R26 ;  /* 0x000000ffff04d224 */ /* 0x000fe400078e001a */
[----:B------:R-:W-:Y:S02]  /*234a0*/  @!P5 IMAD.MOV.U32 R5, RZ, RZ, R32 ;  /* 0x000000ffff05d224 */ /* 0x000fe400078e0020 */
[----:B------:R-:W-:Y:S01]  /*234b0*/  @!P5 IMAD.WIDE.U32 R4, R24, 0x180, R4 ;  /* 0x000001801804d825 */ /* 0x000fe200078e0004 */
[----:B------:R2:W-:Y:S02]  /*234c0*/  @!P1 STG.E.U8 desc[UR54][R36.64+0x19], R17 ;  /* 0x0000191124009986 */ /* 0x0005e4000c101136 */
[----:B0-----:R-:W-:Y:S01]  /*234d0*/  @!P5 IADD3 R6, P1, R4, R2, RZ ;  /* 0x000000020406d210 */ /* 0x001fe20007f3e0ff */
[----:B-----5:R-:W-:-:S05]  /*234e0*/  FMUL R2, R57, UR47 ;  /* 0x0000002f39027c20 */ /* 0x020fca0008400000 */
[----:B-1----:R-:W-:-:S05]  /*234f0*/  F2FP.SATFINITE.E4M3.F32.PACK_AB_MERGE_C R15, RZ, R2, RZ ;  /* 0x00000002ff0f723e */ /* 0x002fca00048070ff */
[----:B------:R0:W-:Y:S01]  /*23500*/  @!P6 STG.E.U8 desc[UR54][R8.64+0x18], R15 ;  /* 0x0000180f0800e986 */ /* 0x0001e2000c101136 */
[----:B------:R-:W-:Y:S01]  /*23510*/  ISETP.LT.OR P6, PT, R30, 0x12, !P4 ;  /* 0x000000121e00780c */ /* 0x000fe200067c1670 */
[----:B------:R-:W-:-:S05]  /*23520*/  @!P5 IMAD R7, R25, 0x180, RZ ;  /* 0x000001801907d824 */ /* 0x000fca00078e02ff */
[----:B------:R-:W-:-:S07]  /*23530*/  @!P5 IADD3.X R7, R3, R5, R7, P1, !PT ;  /* 0x000000050307d210 */ /* 0x000fce0000ffe407 */
[----:B------:R-:W1:Y:S01]  /*23540*/  @!P6 LDC.64 R4, c[0x0][0x5c0] ;  /* 0x00017000ff04eb82 */ /* 0x000e620000000a00 */
[----:B------:R-:W-:Y:S02]  /*23550*/  @!P6 IMAD.MOV.U32 R2, RZ, RZ, R26 ;  /* 0x000000ffff02e224 */ /* 0x000fe400078e001a */
[----:B------:R-:W-:Y:S02]  /*23560*/  @!P6 IMAD.MOV.U32 R3, RZ, RZ, R32 ;  /* 0x000000ffff03e224 */ /* 0x000fe400078e0020 */
[----:B------:R-:W-:-:S04]  /*23570*/  @!P6 IMAD.WIDE.U32 R2, R24, 0x180, R2 ;  /* 0x000001801802e825 */ /* 0x000fc800078e0002 */
[----:B------:R-:W-:Y:S01]  /*23580*/  @!P6 IMAD R14, R25, 0x180, RZ ;  /* 0x00000180190ee824 */ /* 0x000fe200078e02ff */
[----:B-1----:R-:W-:Y:S01]  /*23590*/  @!P6 IADD3 R2, P1, R2, R4, RZ ;  /* 0x000000040202e210 */ /* 0x002fe20007f3e0ff */
[----:B--2---:R-:W-:-:S05]  /*235a0*/  FMUL R4, R56, UR47 ;  /* 0x0000002f38047c20 */ /* 0x004fca0008400000 */
[----:B------:R-:W-:Y:S01]  /*235b0*/  F2FP.SATFINITE.E4M3.F32.PACK_AB_MERGE_C R17, RZ, R4, RZ ;  /* 0x00000004ff11723e */ /* 0x000fe200048070ff */
[----:B------:R-:W-:-:S05]  /*235c0*/  FMUL R4, R55, UR47 ;  /* 0x0000002f37047c20 */ /* 0x000fca0008400000 */
[----:B0-----:R-:W-:Y:S01]  /*235d0*/  F2FP.SATFINITE.E4M3.F32.PACK_AB_MERGE_C R9, RZ, R4, RZ ;  /* 0x00000004ff09723e */ /* 0x001fe200048070ff */
[----:B------:R-:W-:Y:S01]  /*235e0*/  FMUL R4, R54, UR47 ;  /* 0x0000002f36047c20 */ /* 0x000fe20008400000 */
[----:B------:R-:W-:Y:S01]  /*235f0*/  @!P6 IADD3.X R3, R5, R3, R14, P1, !PT ;  /* 0x000000030503e210 */ /* 0x000fe20000ffe40e */
[----:B------:R0:W-:Y:S03]  /*23600*/  @!P0 STG.E.U8 desc[UR54][R10.64+0x19], R17 ;  /* 0x000019110a008986 */ /* 0x0001e6000c101136 */
[----:B------:R-:W-:Y:S01]  /*23610*/  F2FP.SATFINITE.E4M3.F32.PACK_AB_MERGE_C R15, RZ, R4, RZ ;  /* 0x00000004ff0f723e */ /* 0x000fe200048070ff */
[----:B------:R0:W-:Y:S01]  /*23620*/  @!P5 STG.E.U8 desc[UR54][R6.64+0x10], R9 ;  /* 0x000010090600d986 */ /* 0x0001e2000c101136 */
[----:B------:R-:W-:-:S03]  /*23630*/  LOP3.LUT P5, RZ, R12, 0x400000, RZ, 0xc0, !PT ;  /* 0x004000000cff7812 */ /* 0x000fc600078ac0ff */
[----:B------:R0:W-:Y:S01]  /*23640*/  @!P6 STG.E.U8 desc[UR54][R2.64+0x11], R15 ;  /* 0x0000110f0200e986 */ /* 0x0001e2000c101136 */
[----:B------:R-:W-:Y:S01]  /*23650*/  ISETP.LT.OR P5, PT, R30, 0x11, !P5 ;  /* 0x000000111e00780c */ /* 0x000fe20006fa1670 */
[----:B------:R-:W-:Y:S01]  /*23660*/  BSSY B1, `(.L_x_48) ;  /* 0x0000015000017945 */ /* 0x000fe20003800000 */
[C---:B------:R-:W-:Y:S02]  /*23670*/  LOP3.LUT P3, RZ, R0.reuse, 0x40000, RZ, 0xc0, !PT ;  /* 0x0004000000ff7812 */ /* 0x040fe4000786c0ff */
[C---:B------:R-:W-:Y:S02]  /*23680*/  LOP3.LUT P2, RZ, R0.reuse, 0x4000, RZ, 0xc0, !PT ;  /* 0x0000400000ff7812 */ /* 0x040fe4000784c0ff */
[C---:B------:R-:W-:Y:S02]  /*23690*/  LOP3.LUT P1, RZ, R0.reuse, 0x800, RZ, 0xc0, !PT ;  /* 0x0000080000ff7812 */ /* 0x040fe4000782c0ff */
[----:B------:R-:W-:Y:S01]  /*236a0*/  LOP3.LUT P0, RZ, R0, 0x400, RZ, 0xc0, !PT ;  /* 0x0000040000ff7812 */ /* 0x000fe2000780c0ff */
[----:B---3--:R-:W-:-:S05]  /*236b0*/  FMUL R4, R52, UR47 ;  /* 0x0000002f34047c20 */ /* 0x008fca0008400000 */
[----:B------:R-:W-:Y:S01]  /*236c0*/  F2FP.SATFINITE.E4M3.F32.PACK_AB_MERGE_C R19, RZ, R4, RZ ;  /* 0x00000004ff13723e */ /* 0x000fe200048070ff */
[----:B----4-:R-:W-:-:S05]  /*236d0*/  FMUL R5, R50, UR47 ;  /* 0x0000002f32057c20 */ /* 0x010fca0008400000 */
[----:B------:R-:W-:Y:S01]  /*236e0*/  F2FP.SATFINITE.E4M3.F32.PACK_AB_MERGE_C R5, RZ, R5, RZ ;  /* 0x00000005ff05723e */ /* 0x000fe200048070ff */
[----:B0-----:R-:W-:Y:S06]  /*236f0*/  @P5 BRA `(.L_x_49) ;  /* 0x00000000002c5947 */ /* 0x001fec0003800000 */
        /* <DEDUP_REMOVED lines=11> */
.L_x_49:
[----:B------:R-:W-:Y:S05]  /*237b0*/  BSYNC B1 ;  /* 0x0000000000017941 */ /* 0x000fea0003800000 */
.L_x_48:
        /* <DEDUP_REMOVED lines=15> */
.L_x_51:
[----:B------:R-:W-:Y:S05]  /*238b0*/  BSYNC B1 ;  /* 0x0000000000017941 */ /* 0x000fea0003800000 */
.L_x_50:
[----:B------:R-:W2:Y:S04]  /*238c0*/  LDL.LU R15, [R1+0xcc] ;  /* 0x0000cc00010f7983 */ /* 0x000ea80000300800 */
[----:B------:R-:W3:Y:S04]  /*238d0*/  LDL.LU R11, [R1+0xd0] ;  /* 0x0000d000010b7983 */ /* 0x000ee80000300800 */
[----:B------:R-:W4:Y:S04]  /*238e0*/  LDL.LU R14, [R1+0xd4] ;  /* 0x0000d400010e7983 */ /* 0x000f280000300800 */
[----:B------:R-:W5:Y:S01]  /*238f0*/  LDL.LU R10, [R1+0xd8] ;  /* 0x0000d800010a7983 */ /* 0x000f620000300800 */
[----:B------:R-:W-:Y:S01]  /*23900*/  ISETP.LT.OR P6, PT, R30, 0x19, !P4 ;  /* 0x000000191e00780c */ /* 0x000fe200067c1670 */
[----:B------:R-:W-:Y:S01]  /*23910*/  BSSY B1, `(.L_x_52) ;  /* 0x000002a000017945 */ /* 0x000fe20003800000 */
[----:B------:R-:W-:-:S11]  /*23920*/  P2R R9, PR, RZ, 0x1 ;  /* 0x00000001ff097803 */ /* 0x000fd60000000000 */
[----:B01----:R-:W0:Y:S01]  /*23930*/  @!P6 LDC.64 R2, c[0x0][0x5c0] ;  /* 0x00017000ff02eb82 */ /* 0x003e220000000a00 */
        /* <DEDUP_REMOVED lines=39> */
.L_x_53:
[----:B------:R-:W-:Y:S05]  /*23bb0*/  BSYNC B1 ;  /* 0x0000000000017941 */ /* 0x000fea0003800000 */
.L_x_52:
        /* <DEDUP_REMOVED lines=15> */
.L_x_55:
[----:B------:R-:W-:Y:S05]  /*23cb0*/  BSYNC B1 ;  /* 0x0000000000017941 */ /* 0x000fea0003800000 */
.L_x_54:
[----:B------:R-:W-:Y:S01]  /*23cc0*/  P2R R4, PR, RZ, 0x8 ;  /* 0x00000008ff047803 */ /* 0x000fe20000000000 */
[----:B------:R-:W2:Y:S01]  /*23cd0*/  LDL.LU R62, [R1+0xdc] ;  /* 0x0000dc00013e7983 */ /* 0x000ea20000300800 */
[----:B------:R-:W-:Y:S02]  /*23ce0*/  ISETP.LT.OR P3, PT, R30, 0x21, !P0 ;  /* 0x000000211e00780c */ /* 0x000fe40004761670 */
[----:B------:R-:W-:Y:S01]  /*23cf0*/  LOP3.LUT R12, R12, 0xffdfffff, RZ, 0xc0, !PT ;  /* 0xffdfffff0c0c7812 */ /* 0x000fe200078ec0ff */
[----:B------:R-:W3:Y:S01]  /*23d00*/  LDL.LU R65, [R1+0xe0] ;  /* 0x0000e00001417983 */ /* 0x000ee20000300800 */
[----:B------:R-:W-:Y:S02]  /*23d10*/  P2R R59, PR, RZ, 0x10 ;  /* 0x00000010ff3b7803 */ /* 0x000fe40000000000 */
[----:B------:R-:W-:Y:S01]  /*23d20*/  P2R R61, PR, RZ, 0x1 ;  /* 0x00000001ff3d7803 */ /* 0x000fe20000000000 */
[----:B------:R-:W4:Y:S04]  /*23d30*/  LDL.LU R67, [R1+0xe4] ;  /* 0x0000e40001437983 */ /* 0x000f280000300800 */
[----:B------:R-:W5:Y:S02]  /*23d40*/  LDL.LU R66, [R1+0xe8] ;  /* 0x0000e80001427983 */ /* 0x000f640000300800 */
[----:B01----:R-:W0:Y:S01]  /*23d50*/  @!P3 LDC.64 R2, c[0x0][0x5c0] ;  /* 0x00017000ff02bb82 */ /* 0x003e220000000a00 */
[----:B------:R-:W-:Y:S01]  /*23d60*/  @P3 LOP3.LUT R12, R12, 0x200000, RZ, 0xfc, !PT ;  /* 0x002000000c0c3812 */ /* 0x000fe200078efcff */
[----:B------:R-:W5:Y:S01]  /*23d70*/  LDL.LU R64, [R1+0xec] ;  /* 0x0000ec0001407983 */ /* 0x000f620000300800 */
[----:B------:R-:W-:Y:S01]  /*23d80*/  P2R R60, PR, RZ, 0x2 ;  /* 0x00000002ff3c7803 */ /* 0x000fe20000000000 */
[----:B------:R-:W-:Y:S01]  /*23d90*/  IMAD.U32 R31, RZ, RZ, UR7 ;  /* 0x00000007ff1f7e24 */ /* 0x000fe2000f8e00ff */
[C---:B------:R-:W-:Y:S01]  /*23da0*/  LOP3.LUT P4, RZ, R12.reuse, 0x800, RZ, 0xc0, !PT ;  /* 0x000008000cff7812 */ /* 0x040fe2000788c0ff */
[----:B------:R-:W-:Y:S01]  /*23db0*/  IMAD.U32 R49, RZ, RZ, UR8 ;  /* 0x00000008ff317e24 */ /* 0x000fe2000f8e00ff */
[----:B------:R-:W-:Y:S01]  /*23dc0*/  LOP3.LUT R12, R12, 0xfff7ffff, RZ, 0xc0, !PT ;  /* 0xfff7ffff0c0c7812 */ /* 0x000fe200078ec0ff */
[----:B------:R-:W-:Y:S01]  /*23dd0*/  IMAD.U32 R47, RZ, RZ, UR7 ;  /* 0x00000007ff2f7e24 */ /* 0x000fe2000f8e00ff */
[----:B------:R-:W5:Y:S01]  /*23de0*/  LDL.LU R70, [R1+0xf0] ;  /* 0x0000f00001467983 */ /* 0x000f620000300800 */
[----:B------:R-:W-:Y:S01]  /*23df0*/  IMAD.U32 R43, RZ, RZ, UR7 ;  /* 0x00000007ff2b7e24 */ /* 0x000fe2000f8e00ff */
[----:B------:R-:W-:Y:S01]  /*23e00*/  P2R R42, PR, RZ, 0x4 ;  /* 0x00000004ff2a7803 */ /* 0x000fe20000000000 */
[----:B------:R-:W-:Y:S01]  /*23e10*/  IMAD.U32 R41, RZ, RZ, UR8 ;  /* 0x00000008ff297e24 */ /* 0x000fe2000f8e00ff */
[----:B------:R-:W5:Y:S01]  /*23e20*/  LDL.LU R69, [R1+0xf4] ;  /* 0x0000f40001457983 */ /* 0x000f620000300800 */
[----:B------:R-:W-:-:S02]  /*23e30*/  IMAD.U32 R33, RZ, RZ, UR7 ;  /* 0x00000007ff217e24 */ /* 0x000fc4000f8e00ff */
[----:B------:R-:W-:Y:S01]  /*23e40*/  IMAD.U32 R53, RZ, RZ, UR7 ;  /* 0x00000007ff357e24 */ /* 0x000fe2000f8e00ff */
[----:B------:R-:W5:Y:S01]  /*23e50*/  LDL.LU R68, [R1+0xf8] ;  /* 0x0000f80001447983 */ /* 0x000f620000300800 */
[----:B------:R-:W-:Y:S02]  /*23e60*/  IMAD.U32 R55, RZ, RZ, UR8 ;  /* 0x00000008ff377e24 */ /* 0x000fe4000f8e00ff */
[----:B------:R-:W-:Y:S01]  /*23e70*/  IMAD.U32 R57, RZ, RZ, UR7 ;  /* 0x00000007ff397e24 */ /* 0x000fe2000f8e00ff */
[----:B------:R-:W5:Y:S01]  /*23e80*/  LDL.LU R71, [R1+0xfc] ;  /* 0x0000fc0001477983 */ /* 0x000f620000300800 */
        /* <DEDUP_REMOVED lines=24> */
[----:B------:R-:W-:-:S04]  /*24010*/  ISETP.NE.AND P3, PT, R4, RZ, PT ;  /* 0x000000ff0400720c */ /* 0x000fc80003f65270 */
[----:B------:R-:W-:Y:S02]  /*24020*/  P2R R51, PR, RZ, 0x8 ;  /* 0x00000008ff337803 */ /* 0x000fe40000000000 */
        /* <DEDUP_REMOVED lines=15> */
[----:B------:R-:W-:-:S04]  /*24120*/  ISETP.LT.OR P1, PT, R30, 0x2a, !P4 ;  /* 0x0000002a1e00780c */ /* 0x000fc80006721670 */
[----:B------:R-:W-:Y:S01]  /*24130*/  P2R R39, PR, RZ, 0x2 ;  /* 0x00000002ff277803 */ /* 0x000fe20000000000 */
[----:B--2---:R-:W-:-:S06]  /*24140*/  FMUL R62, R62, UR47 ;  /* 0x0000002f3e3e7c20 */ /* 0x004fcc0008400000 */
        /* <DEDUP_REMOVED lines=18> */
[----:B------:R-:W-:Y:S02]  /*24270*/  ISETP.LT.OR P4, PT, R30, 0x21, !P3 ;  /* 0x000000211e00780c */ /* 0x000fe40005f81670 */
[----:B------:R-:W-:-:S09]  /*24280*/  F2FP.SATFINITE.E4M3.F32.PACK_AB_MERGE_C R63, RZ, R62, RZ ;  /* 0x0000003eff3f723e */ /* 0x000fd200048070ff */
[----:B------:R-:W0:Y:S01]  /*24290*/  @!P0 LDC.64 R2, c[0x0][0x5c0] ;  /* 0x00017000ff028b82 */ /* 0x000e220000000a00 */
[----:B------:R-:W-:Y:S02]  /*242a0*/  @P0 LOP3.LUT R12, R12, 0x200, RZ, 0xfc, !PT ;  /* 0x000002000c0c0812 */ /* 0x000fe400078efcff */
[----:B------:R-:W-:Y:S02]  /*242b0*/  P2R R44, PR, RZ, 0x10 ;  /* 0x00000010ff2c7803 */ /* 0x000fe40000000000 */
[----:B------:R-:W-:Y:S02]  /*242c0*/  LOP3.LUT R12, R12, 0xffffffef, RZ, 0xc0, !PT ;  /* 0xffffffef0c0c7812 */ /* 0x000fe400078ec0ff */
[----:B0-----:R-:W-:-:S04]  /*242d0*/  @!P0 IADD3 R34, P5, P6, R26, UR11, R2 ;  /* 0x0000000b1a228c10 */ /* 0x001fc8000febe002 */
[----:B------:R-:W-:Y:S02]  /*242e0*/  @!P0 IADD3.X R35, R32, UR10, R3, P5, P6 ;  /* 0x0000000a20238c10 */ /* 0x000fe4000afec403 */
[----:B------:R-:W0:Y:S01]  /*242f0*/  @!P1 LDC.64 R2, c[0x0][0x5c0] ;  /* 0x00017000ff029b82 */ /* 0x000e220000000a00 */
[----:B------:R-:W-:-:S13]  /*24300*/  ISETP.LT.OR P0, PT, R30, 0x21, !P2 ;  /* 0x000000211e00780c */ /* 0x000fda0005701670 */
[----:B------:R-:W-:-:S04]  /*24310*/  @P0 LOP3.LUT R12, R12, 0x10, RZ, 0xfc, !PT ;  /* 0x000000100c0c0812 */ /* 0x000fc800078efcff */
[----:B------:R-:W-:Y:S02]  /*24320*/  LOP3.LUT R12, R12, 0xfffffff7, RZ, 0xc0, !PT ;  /* 0xfffffff70c0c7812 */ /* 0x000fe400078ec0ff */
[----:B0-----:R-:W-:-:S04]  /*24330*/  @!P1 IADD3 R36, P5, P6, R26, UR11, R2 ;  /* 0x0000000b1a249c10 */ /* 0x001fc8000febe002 */
[----:B------:R-:W-:Y:S01]  /*24340*/  @!P1 IADD3.X R37, R32, UR10, R3, P5, P6 ;  /* 0x0000000a20259c10 */ /* 0x000fe2000afec403 */
[----:B------:R-:W-:-:S05]  /*24350*/  IMAD.U32 R3, RZ, RZ, UR8 ;  /* 0x00000008ff037e24 */ /* 0x000fca000f8e00ff */
[----:B------:R-:W-:-:S04]  /*24360*/  @!P0 IADD3 R58, P6, P5, R3, UR6, R26 ;  /* 0x00000006033a8c10 */ /* 0x000fc8000fdde01a */
[----:B------:R-:W-:Y:S02]  /*24370*/  @!P0 IADD3.X R56, R31, UR5, R32, P6, P5 ;  /* 0x000000051f388c10 */ /* 0x000fe4000b7ea420 */
[----:B------:R-:W-:-:S13]  /*24380*/  ISETP.LT.OR P0, PT, R30, 0x22, !P2 ;  /* 0x000000221e00780c */ /* 0x000fda0005701670 */
[----:B------:R-:W-:Y:S02]  /*24390*/  @!P0 IADD3 R54, P6, P5, R3, UR6, R26 ;  /* 0x0000000603368c10 */ /* 0x000fe4000fdde01a */
[----:B------:R-:W-:Y:S02]  /*243a0*/  @P0 LOP3.LUT R12, R12, 0x8, RZ, 0xfc, !PT ;  /* 0x000000080c0c0812 */ /* 0x000fe400078efcff */
[----:B------:R-:W-:Y:S01]  /*243b0*/  @!P0 IADD3.X R50, R31, UR5, R32, P6, P5 ;  /* 0x000000051f328c10 */ /* 0x000fe2000b7ea420 */
[----:B------:R-:W-:Y:S01]  /*243c0*/  IMAD.U32 R31, RZ, RZ, UR8 ;  /* 0x00000008ff1f7e24 */ /* 0x000fe2000f8e00ff */
[----:B------:R-:W-:Y:S02]  /*243d0*/  ISETP.LT.OR P0, PT, R30, 0x29, !P2 ;  /* 0x000000291e00780c */ /* 0x000fe40005701670 */
[----:B------:R-:W-:-:S11]  /*243e0*/  LOP3.LUT R12, R12, 0xfffffffb, RZ, 0xc0, !PT ;  /* 0xfffffffb0c0c7812 */ /* 0x000fd600078ec0ff */
[----:B------:R-:W-:Y:S02]  /*243f0*/  @!P0 IADD3 R49, P6, P5, R49, UR6, R26 ;  /* 0x0000000631318c10 */ /* 0x000fe4000fdde01a */
[----:B------:R-:W-:Y:S02]  /*24400*/  @P0 LOP3.LUT R12, R12, 0x4, RZ, 0xfc, !PT ;  /* 0x000000040c0c0812 */ /* 0x000fe400078efcff */
[----:B------:R-:W-:Y:S02]  /*24410*/  @!P0 IADD3.X R47, R47, UR5, R32, P6, P5 ;  /* 0x000000052f2f8c10 */ /* 0x000fe4000b7ea420 */
[----:B------:R-:W-:Y:S02]  /*24420*/  ISETP.LT.OR P0, PT, R30, 0x2a, !P2 ;  /* 0x0000002a1e00780c */ /* 0x000fe40005701670 */
[----:B------:R-:W-:-:S11]  /*24430*/  LOP3.LUT R12, R12, 0xfffffffd, RZ, 0xc0, !PT ;  /* 0xfffffffd0c0c7812 */ /* 0x000fd600078ec0ff */
[----:B------:R-:W-:Y:S01]  /*24440*/  @!P0 IADD3 R46, P6, P5, R3, UR6, R26 ;  /* 0x00000006032e8c10 */ /* 0x000fe2000fdde01a */
[----:B------:R-:W-:Y:S01]  /*24450*/  IMAD.U32 R3, RZ, RZ, UR7 ;  /* 0x00000007ff037e24 */ /* 0x000fe2000f8e00ff */
[----:B------:R-:W-:Y:S02]  /*24460*/  @P0 LOP3.LUT R12, R12, 0x2, RZ, 0xfc, !PT ;  /* 0x000000020c0c0812 */ /* 0x000fe400078efcff */
[----:B------:R-:W-:Y:S02]  /*24470*/  @!P0 IADD3.X R43, R43, UR5, R32, P6, P5 ;  /* 0x000000052b2b8c10 */ /* 0x000fe4000b7ea420 */
[----:B------:R-:W-:Y:S01]  /*24480*/  @!P4 IADD3 R41, P6, P5, R41, UR11, R26 ;  /* 0x0000000b2929cc10 */ /* 0x000fe2000fdde01a */
[----:B---3--:R-:W-:Y:S01]  /*24490*/  FMUL R62, R65, UR47 ;  /* 0x0000002f413e7c20 */ /* 0x008fe20008400000 */
[----:B------:R-:W-:Y:S02]  /*244a0*/  LOP3.LUT P2, RZ, R12, 0x200000, RZ, 0xc0, !PT ;  /* 0x002000000cff7812 */ /* 0x000fe4000784c0ff */
[----:B------:R-:W-:Y:S01]  /*244b0*/  @!P4 IADD3.X R40, R3, UR10, R32, P6, P5 ;  /* 0x0000000a0328cc10 */ /* 0x000fe2000b7ea420 */
[----:B------:R-:W-:Y:S01]  /*244c0*/  IMAD.U32 R3, RZ, RZ, UR8 ;  /* 0x00000008ff037e24 */ /* 0x000fe2000f8e00ff */
[----:B------:R-:W-:-:S02]  /*244d0*/  ISETP.LT.OR P5, PT, R30, 0x22, !P3 ;  /* 0x000000221e00780c */ /* 0x000fc40005fa1670 */
[----:B------:R-:W-:Y:S02]  /*244e0*/  F2FP.SATFINITE.E4M3.F32.PACK_AB_MERGE_C R65, RZ, R62, RZ ;  /* 0x0000003eff41723e */ /* 0x000fe400048070ff */
[----:B------:R-:W-:-:S09]  /*244f0*/  P2R R45, PR, RZ, 0x20 ;  /* 0x00000020ff2d7803 */ /* 0x000fd20000000000 */
[----:B------:R-:W-:-:S04]  /*24500*/  @!P5 IADD3 R38, P0, P6, R3, UR11, R26 ;  /* 0x0000000b0326dc10 */ /* 0x000fc8000fe1e01a */
[----:B------:R-:W-:Y:S02]  /*24510*/  @!P5 IADD3.X R33, R33, UR10, R32, P0, P6 ;  /* 0x0000000a2121dc10 */ /* 0x000fe400087ec420 */
[----:B------:R-:W-:-:S04]  /*24520*/  ISETP.LT.OR P6, PT, R30, 0x29, !P3 ;  /* 0x000000291e00780c */ /* 0x000fc80005fc1670 */
[----:B------:R-:W-:-:S09]  /*24530*/  P2R R48, PR, RZ, 0x40 ;  /* 0x00000040ff307803 */ /* 0x000fd20000000000 */
[----:B------:R-:W-:-:S04]  /*24540*/  @!P6 IADD3 R31, P0, P1, R31, UR11, R26 ;  /* 0x0000000b1f1fec10 */ /* 0x000fc8000f91e01a */
[----:B------:R-:W-:Y:S02]  /*24550*/  @!P6 IADD3.X R53, R53, UR10, R32, P0, P1 ;  /* 0x0000000a3535ec10 */ /* 0x000fe400087e2420 */
[----:B------:R-:W-:Y:S02]  /*24560*/  LOP3.LUT P6, RZ, R12, 0x10000, RZ, 0xc0, !PT ;  /* 0x000100000cff7812 */ /* 0x000fe400078cc0ff */
[C---:B------:R-:W-:Y:S02]  /*24570*/  ISETP.LT.OR P0, PT, R30.reuse, 0x2a, !P3 ;  /* 0x0000002a1e00780c */ /* 0x040fe40005f01670 */
[----:B------:R-:W-:Y:S01]  /*24580*/  ISETP.LT.OR P3, PT, R30, 0x21, !P6 ;  /* 0x000000211e00780c */ /* 0x000fe20007761670 */
[----:B----4-:R-:W-:Y:S01]  /*24590*/  FMUL R62, R67, UR47 ;  /* 0x0000002f433e7c20 */ /* 0x010fe20008400000 */
[----:B------:R-:W-:Y:S02]  /*245a0*/  P2R R52, PR, RZ, 0x1 ;  /* 0x00000001ff347803 */ /* 0x000fe40000000000 */
[----:B------:R-:W-:-:S07]  /*245b0*/  LOP3.LUT P1, RZ, R12, 0x80000, RZ, 0xc0, !PT ;  /* 0x000800000cff7812 */ /* 0x000fce000782c0ff */
[----:B------:R-:W-:Y:S02]  /*245c0*/  @!P0 IADD3 R55, P4, P5, R55, UR11, R26 ;  /* 0x0000000b37378c10 */ /* 0x000fe4000fd9e01a */
[----:B------:R-:W0:Y:S01]  /*245d0*/  @!P3 LDC.64 R2, c[0x0][0x5c0] ;  /* 0x00017000ff02bb82 */ /* 0x000e220000000a00 */
[----:B------:R-:W-:Y:S01]  /*245e0*/  F2FP.SATFINITE.E4M3.F32.PACK_AB_MERGE_C R67, RZ, R62, RZ ;  /* 0x0000003eff43723e */ /* 0x000fe200048070ff */
[----:B-----5:R-:W-:Y:S01]  /*245f0*/  FMUL R62, R66, UR47 ;  /* 0x0000002f423e7c20 */ /* 0x020fe20008400000 */
[----:B------:R-:W-:Y:S01]  /*24600*/  @!P0 IADD3.X R57, R57, UR10, R32, P4, P5 ;  /* 0x0000000a39398c10 */ /* 0x000fe2000a7ea420 */
[----:B------:R-:W2:Y:S01]  /*24610*/  LDL.LU R66, [R1+0x100] ;  /* 0x0001000001427983 */ /* 0x000ea20000300800 */
[----:B0-----:R-:W-:-:S05]  /*24620*/  @!P3 IADD3 R2, P4, R26, R2, RZ ;  /* 0x000000021a02b210 */ /* 0x001fca0007f9e0ff */
[----:B------:R-:W-:-:S05]  /*24630*/  @!P3 IMAD.X R3, R32, 0x1, R3, P4 ;  /* 0x000000012003b824 */ /* 0x000fca00020e0603 */
[----:B------:R0:W-:Y:S02]  /*24640*/  @!P3 STG.E.U8 desc[UR54][R2.64+0x20], R63 ;  /* 0x0000203f0200b986 */ /* 0x0001e4000c101136 */
[----:B0-----:R-:W-:Y:S01]  /*24650*/  F2FP.SATFINITE.E4M3.F32.PACK_AB_MERGE_C R63, RZ, R62, RZ ;  /* 0x0000003eff3f723e */ /* 0x001fe200048070ff */
[----:B------:R-:W-:Y:S02]  /*24660*/  FMUL R62, R64, UR47 ;  /* 0x0000002f403e7c20 */ /* 0x000fe40008400000 */
[----:B------:R-:W3:Y:S01]  /*24670*/  LDL.LU R64, [R1+0x104] ;  /* 0x0001040001407983 */ /* 0x000ee20000300800 */
[----:B------:R-:W-:-:S13]  /*24680*/  ISETP.LT.OR P0, PT, R30, 0x22, !P6 ;  /* 0x000000221e00780c */ /* 0x000fda0007701670 */
[----:B------:R-:W0:Y:S02]  /*24690*/  @!P0 LDC.64 R2, c[0x0][0x5c0] ;  /* 0x00017000ff028b82 */ /* 0x000e240000000a00 */
[----:B0-----:R-:W-:-:S05]  /*246a0*/  @!P0 IADD3 R2, P3, R26, R2, RZ ;  /* 0x000000021a028210 */ /* 0x001fca0007f7e0ff */
[----:B------:R-:W-:-:S05]  /*246b0*/  @!P0 IMAD.X R3, R32, 0x1, R3, P3 ;  /* 0x0000000120038824 */ /* 0x000fca00018e0603 */
[----:B------:R0:W-:Y:S01]  /*246c0*/  @!P0 STG.E.U8 desc[UR54][R2.64+0x21], R65 ;  /* 0x0000214102008986 */ /* 0x0001e2000c101136 */
[----:B------:R-:W-:-:S13]  /*246d0*/  ISETP.LT.OR P0, PT, R30, 0x29, !P6 ;  /* 0x000000291e00780c */ /* 0x000fda0007701670 */
[----:B0-----:R-:W0:Y:S01]  /*246e0*/  @!P0 LDC.64 R2, c[0x0][0x5c0] ;  /* 0x00017000ff028b82 */ /* 0x001e220000000a00 */
[----:B------:R-:W-:Y:S01]  /*246f0*/  F2FP.SATFINITE.E4M3.F32.PACK_AB_MERGE_C R65, RZ, R62, RZ ;  /* 0x0000003eff41723e */ /* 0x000fe200048070ff */
[----:B------:R-:W-:Y:S04]  /*24700*/  @!P2 STG.E.U8 desc[UR54][R10.64+0x20], R67 ;  /* 0x000020430a00a986 */ /* 0x000fe8000c101136 */
[----:B------:R1:W-:Y:S01]  /*24710*/  @!P1 STG.E.U8 desc[UR54][R6.64+0x21], R63 ;  /* 0x0000213f06009986 */ /* 0x0003e2000c101136 */
[----:B0-----:R-:W-:-:S05]  /*24720*/  @!P0 IADD3 R2, P3, R26, R2, RZ ;  /* 0x000000021a028210 */ /* 0x001fca0007f7e0ff */
[----:B------:R-:W-:Y:S01]  /*24730*/  @!P0 IMAD.X R3, R32, 0x1, R3, P3 ;  /* 0x0000000120038824 */ /* 0x000fe200018e0603 */
[----:B------:R-:W-:Y:S01]  /*24740*/  ISETP.LT.OR P3, PT, R30, 0x2a, !P6 ;  /* 0x0000002a1e00780c */ /* 0x000fe20007761670 */
[----:B-1----:R-:W-:Y:S02]  /*24750*/  FMUL R6, R70, UR47 ;  /* 0x0000002f46067c20 */ /* 0x002fe40008400000 */
[----:B------:R-:W4:Y:S04]  /*24760*/  LDL.LU R70, [R1+0x108] ;  /* 0x0001080001467983 */ /* 0x000f280000300800 */
[----:B------:R0:W-:Y:S01]  /*24770*/  @!P0 STG.E.U8 desc[UR54][R2.64+0x28], R65 ;  /* 0x0000284102008986 */ /* 0x0001e2000c101136 */
[----:B------:R-:W-:Y:S01]  /*24780*/  F2FP.SATFINITE.E4M3.F32.PACK_AB_MERGE_C R7, RZ, R6, RZ ;  /* 0x00000006ff07723e */ /* 0x000fe200048070ff */
[----:B------:R-:W-:-:S02]  /*24790*/  FMUL R6, R69, UR47 ;  /* 0x0000002f45067c20 */ /* 0x000fc40008400000 */
[----:B------:R-:W5:Y:S02]  /*247a0*/  LDL.LU R69, [R1+0x10c] ;  /* 0x00010c0001457983 */ /* 0x000f640000300800 */
[----:B0-----:R-:W0:Y:S01]  /*247b0*/  @!P3 LDC.64 R2, c[0x0][0x5c0] ;  /* 0x00017000ff02bb82 */ /* 0x001e220000000a00 */
[----:B------:R-:W-:Y:S01]  /*247c0*/  F2FP.SATFINITE.E4M3.F32.PACK_AB_MERGE_C R11, RZ, R6, RZ ;  /* 0x00000006ff0b723e */ /* 0x000fe200048070ff */
[----:B------:R-:W-:Y:S02]  /*247d0*/  FMUL R6, R68, UR47 ;  /* 0x0000002f44067c20 */ /* 0x000fe40008400000 */
[----:B------:R-:W5:Y:S03]  /*247e0*/  LDL.LU R68, [R1+0x110] ;  /* 0x0001100001447983 */ /* 0x000f660000300800 */
[----:B------:R-:W-:Y:S01]  /*247f0*/  F2FP.SATFINITE.E4M3.F32.PACK_AB_MERGE_C R63, RZ, R6, RZ ;  /* 0x00000006ff3f723e */ /* 0x000fe200048070ff */
[----:B------:R-:W-:-:S05]  /*24800*/  FMUL R6, R71, UR47 ;  /* 0x0000002f47067c20 */ /* 0x000fca0008400000 */
[----:B------:R-:W-:Y:S02]  /*24810*/  F2FP.SATFINITE.E4M3.F32.PACK_AB_MERGE_C R65, RZ, R6, RZ ;  /* 0x00000006ff41723e */ /* 0x000fe400048070ff */
[----:B0-----:R-:W-:-:S05]  /*24820*/  @!P3 IADD3 R2, P6, R26, R2, RZ ;  /* 0x000000021a02b210 */ /* 0x001fca0007fde0ff */
[----:B------:R-:W-:-:S05]  /*24830*/  @!P3 IMAD.X R3, R32, 0x1, R3, P6 ;  /* 0x000000012003b824 */ /* 0x000fca00030e0603 */
[----:B------:R0:W-:Y:S01]  /*24840*/  @!P3 STG.E.U8 desc[UR54][R2.64+0x29], R7 ;  /* 0x000029070200b986 */ /* 0x0001e2000c101136 */
[----:B--2---:R-:W-:-:S03]  /*24850*/  FMUL R6, R66, UR47 ;  /* 0x0000002f42067c20 */ /* 0x004fc60008400000 */
[----:B------:R-:W2:Y:S04]  /*24860*/  LDL.LU R66, [R1+0x114] ;  /* 0x0001140001427983 */ /* 0x000ea80000300800 */
[----:B------:R-:W2:Y:S01]  /*24870*/  LDL.LU R71, [R1+0x118] ;  /* 0x0001180001477983 */ /* 0x000ea20000300800 */
[----:B0-----:R-:W-:Y:S01]  /*24880*/  F2FP.SATFINITE.E4M3.F32.PACK_AB_MERGE_C R7, RZ, R6, RZ ;  /* 0x00000006ff07723e */ /* 0x001fe200048070ff */
[----:B---3--:R-:W-:Y:S02]  /*24890*/  FMUL R6, R64, UR47 ;  /* 0x0000002f40067c20 */ /* 0x008fe40008400000 */
[----:B------:R-:W3:Y:S01]  /*248a0*/  LDL.LU R64, [R1+0x11c] ;  /* 0x00011c0001407983 */ /* 0x000ee20000300800 */
[----:B------:R-:W-:-:S04]  /*248b0*/  LOP3.LUT P3, RZ, R12, 0x4000, RZ, 0xc0, !PT ;  /* 0x000040000cff7812 */ /* 0x000fc8000786c0ff */
[----:B------:R-:W-:Y:S02]  /*248c0*/  P2R R10, PR, RZ, 0x8 ;  /* 0x00000008ff0a7803 */ /* 0x000fe40000000000 */
[C---:B------:R-:W-:Y:S02]  /*248d0*/  LOP3.LUT P3, RZ, R12.reuse, 0x10, RZ, 0xc0, !PT ;  /* 0x000000100cff7812 */ /* 0x040fe4000786c0ff */
[C---:B------:R-:W-:Y:S02]  /*248e0*/  LOP3.LUT P5, RZ, R12.reuse, 0x100000, RZ, 0xc0, !PT ;  /* 0x001000000cff7812 */ /* 0x040fe400078ac0ff */
[----:B------:R-:W-:-:S09]  /*248f0*/  LOP3.LUT P4, RZ, R12, 0x40000, RZ, 0xc0, !PT ;  /* 0x000400000cff7812 */ /* 0x000fd2000788c0ff */
[----:B------:R-:W0:Y:S01]  /*24900*/  @!P3 LDC.64 R2, c[0x0][0x5c0] ;  /* 0x00017000ff02bb82 */ /* 0x000e220000000a00 */
[C---:B------:R-:W-:Y:S02]  /*24910*/  LOP3.LUT P2, RZ, R12.reuse, 0x20000, RZ, 0xc0, !PT ;  /* 0x000200000cff7812 */ /* 0x040fe4000784c0ff */
[C---:B------:R-:W-:Y:S01]  /*24920*/  LOP3.LUT P1, RZ, R12.reuse, 0x8000, RZ, 0xc0, !PT ;  /* 0x000080000cff7812 */ /* 0x040fe2000782c0ff */
[----:B------:R1:W-:Y:S01]  /*24930*/  @!P5 STG.E.U8 desc[UR54][R20.64+0x28], R11 ;  /* 0x0000280b1400d986 */ /* 0x0003e2000c101136 */
[----:B------:R-:W-:-:S03]  /*24940*/  LOP3.LUT P0, RZ, R12, 0x8, RZ, 0xc0, !PT ;  /* 0x000000080cff7812 */ /* 0x000fc6000780c0ff */
[----:B------:R-:W-:Y:S06]  /*24950*/  @!P4 STG.E.U8 desc[UR54][R16.64+0x29], R63 ;  /* 0x0000293f1000c986 */ /* 0x000fec000c101136 */
[----:B------:R-:W-:Y:S04]  /*24960*/  @!P2 STG.E.U8 desc[UR54][R8.64+0x20], R65 ;  /* 0x000020410800a986 */ /* 0x000fe8000c101136 */
[----:B------:R-:W-:Y:S01]  /*24970*/  @!P1 STG.E.U8 desc[UR54][R4.64+0x21], R7 ;  /* 0x0000210704009986 */ /* 0x000fe2000c101136 */
[----:B-1----:R-:W-:-:S02]  /*24980*/  F2FP.SATFINITE.E4M3.F32.PACK_AB_MERGE_C R11, RZ, R6, RZ ;  /* 0x00000006ff0b723e */ /* 0x002fc400048070ff */
[----:B0-----:R-:W-:-:S05]  /*24990*/  @!P3 IADD3 R2, P1, R58, R2, RZ ;  /* 0x000000023a02b210 */ /* 0x001fca0007f3e0ff */
[----:B------:R-:W-:-:S05]  /*249a0*/  @!P3 IMAD.X R3, R56, 0x1, R3, P1 ;  /* 0x000000013803b824 */ /* 0x000fca00008e0603 */
[----:B------:R0:W-:Y:S02]  /*249b0*/  @!P3 STG.E.U8 desc[UR54][R2.64+0x20], R11 ;  /* 0x0000200b0200b986 */ /* 0x0001e4000c101136 */
[----:B0-----:R-:W0:Y:S01]  /*249c0*/  @!P0 LDC.64 R2, c[0x0][0x5c0] ;  /* 0x00017000ff028b82 */ /* 0x001e220000000a00 */
[----:B----4-:R-:W-:Y:S02]  /*249d0*/  FMUL R6, R70, UR47 ;  /* 0x0000002f46067c20 */ /* 0x010fe40008400000 */
[----:B------:R-:W4:Y:S01]  /*249e0*/  LDL.LU R70, [R1+0x120] ;  /* 0x0001200001467983 */ /* 0x000f220000300800 */
[----:B-----5:R-:W-:-:S03]  /*249f0*/  FMUL R4, R69, UR47 ;  /* 0x0000002f45047c20 */ /* 0x020fc60008400000 */
[----:B------:R-:W5:Y:S02]  /*24a00*/  LDL.LU R69, [R1+0x124] ;  /* 0x0001240001457983 */ /* 0x000f640000300800 */
[----:B------:R-:W-:Y:S02]  /*24a10*/  F2FP.SATFINITE.E4M3.F32.PACK_AB_MERGE_C R7, RZ, R4, RZ ;  /* 0x00000004ff07723e */ /* 0x000fe400048070ff */
[----:B0-----:R-:W-:Y:S01]  /*24a20*/  @!P0 IADD3 R2, P3, R54, R2, RZ ;  /* 0x0000000236028210 */ /* 0x001fe20007f7e0ff */
[----:B------:R-:W-:Y:S02]  /*24a30*/  FMUL R4, R68, UR47 ;  /* 0x0000002f44047c20 */ /* 0x000fe40008400000 */
[----:B------:R-:W5:Y:S02]  /*24a40*/  LDL.LU R68, [R1+0x128] ;  /* 0x0001280001447983 */ /* 0x000f640000300800 */
[----:B------:R-:W-:Y:S01]  /*24a50*/  @!P0 IMAD.X R3, R50, 0x1, R3, P3 ;  /* 0x0000000132038824 */ /* 0x000fe200018e0603 */
[----:B------:R-:W-:-:S02]  /*24a60*/  ISETP.NE.AND P3, PT, R10, RZ, PT ;  /* 0x000000ff0a00720c */ /* 0x000fc40003f65270 */
[----:B------:R-:W-:Y:S02]  /*24a70*/  F2FP.SATFINITE.E4M3.F32.PACK_AB_MERGE_C R5, RZ, R6, RZ ;  /* 0x00000006ff05723e */ /* 0x000fe400048070ff */
[----:B------:R-:W-:-:S03]  /*24a80*/  F2FP.SATFINITE.E4M3.F32.PACK_AB_MERGE_C R9, RZ, R4, RZ ;  /* 0x00000004ff09723e */ /* 0x000fc600048070ff */
[----:B------:R0:W-:Y:S06]  /*24a90*/  @!P0 STG.E.U8 desc[UR54][R2.64+0x21], R5 ;  /* 0x0000210502008986 */ /* 0x0001ec000c101136 */
[----:B------:R1:W-:Y:S01]  /*24aa0*/  @!P3 STG.E.U8 desc[UR54][R18.64+0x28], R7 ;  /* 0x000028071200b986 */ /* 0x0003e2000c101136 */
[----:B--2---:R-:W-:-:S03]  /*24ab0*/  FMUL R4, R66, UR47 ;  /* 0x0000002f42047c20 */ /* 0x004fc60008400000 */
[----:B------:R-:W2:Y:S02]  /*24ac0*/  LDL.LU R66, [R1+0x12c] ;  /* 0x00012c0001427983 */ /* 0x000ea40000300800 */
[----:B0-----:R-:W-:Y:S01]  /*24ad0*/  F2FP.SATFINITE.E4M3.F32.PACK_AB_MERGE_C R5, RZ, R4, RZ ;  /* 0x00000004ff05723e */ /* 0x001fe200048070ff */
[----:B------:R-:W-:-:S05]  /*24ae0*/  FMUL R4, R71, UR47 ;  /* 0x0000002f47047c20 */ /* 0x000fca0008400000 */
[----:B-1----:R-:W-:Y:S01]  /*24af0*/  F2FP.SATFINITE.E4M3.F32.PACK_AB_MERGE_C R7, RZ, R4, RZ ;  /* 0x00000004ff07723e */ /* 0x002fe200048070ff */
[----:B---3--:R-:W-:Y:S02]  /*24b00*/  FMUL R4, R64, UR47 ;  /* 0x0000002f40047c20 */ /* 0x008fe40008400000 */
[----:B------:R-:W3:Y:S01]  /*24b10*/  LDL.LU R64, [R1+0x130] ;  /* 0x0001300001407983 */ /* 0x000ee20000300800 */
[C---:B------:R-:W-:Y:S02]  /*24b20*/  LOP3.LUT P5, RZ, R12.reuse, 0x4, RZ, 0xc0, !PT ;  /* 0x000000040cff7812 */ /* 0x040fe400078ac0ff */
[C---:B------:R-:W-:Y:S01]  /*24b30*/  LOP3.LUT P6, RZ, R12.reuse, 0x2000, RZ, 0xc0, !PT ;  /* 0x000020000cff7812 */ /* 0x040fe200078cc0ff */
[----:B------:R-:W3:Y:S10]  /*24b40*/  LDL.LU R71, [R1+0x134] ;  /* 0x0001340001477983 */ /* 0x000ef40000300800 */
        /* <DEDUP_REMOVED lines=11> */
[----:B----4-:R-:W-:-:S02]  /*24c00*/  FMUL R4, R70, UR47 ;  /* 0x0000002f46047c20 */ /* 0x010fc40008400000 */
[----:B------:R-:W4:Y:S02]  /*24c10*/  LDL.LU R70, [R1+0x138] ;  /* 0x0001380001467983 */ /* 0x000f240000300800 */
[----:B------:R-:W-:Y:S01]  /*24c20*/  @!P4 IMAD.X R3, R43, 0x1, R3, P5 ;  /* 0x000000012b03c824 */ /* 0x000fe200028e0603 */
[----:B------:R-:W-:Y:S01]  /*24c30*/  F2FP.SATFINITE.E4M3.F32.PACK_AB_MERGE_C R5, RZ, R4, RZ ;  /* 0x00000004ff05723e */ /* 0x000fe200048070ff */
[----:B-----5:R-:W-:Y:S02]  /*24c40*/  FMUL R4, R69, UR47 ;  /* 0x0000002f45047c20 */ /* 0x020fe40008400000 */
[----:B------:R-:W5:Y:S04]  /*24c50*/  LDL.LU R69, [R1+0x13c] ;  /* 0x00013c0001457983 */ /* 0x000f680000300800 */
[----:B------:R0:W-:Y:S02]  /*24c60*/  @!P4 STG.E.U8 desc[UR54][R2.64+0x29], R7 ;  /* 0x000029070200c986 */ /* 0x0001e4000c101136 */
[----:B0-----:R-:W-:Y:S01]  /*24c70*/  F2FP.SATFINITE.E4M3.F32.PACK_AB_MERGE_C R7, RZ, R4, RZ ;  /* 0x00000004ff07723e */ /* 0x001fe200048070ff */
[----:B------:R-:W-:-:S02]  /*24c80*/  FMUL R4, R68, UR47 ;  /* 0x0000002f44047c20 */ /* 0x000fc40008400000 */
[----:B------:R-:W5:Y:S04]  /*24c90*/  LDL.LU R68, [R1+0x140] ;  /* 0x0001400001447983 */ /* 0x000f680000300800 */
[----:B------:R-:W-:Y:S04]  /*24ca0*/  @!P2 STG.E.U8 desc[UR54][R28.64+0x20], R9 ;  /* 0x000020091c00a986 */ /* 0x000fe8000c101136 */
[----:B------:R0:W-:Y:S02]  /*24cb0*/  @!P1 STG.E.U8 desc[UR54][R22.64+0x21], R5 ;  /* 0x0000210516009986 */ /* 0x0001e4000c101136 */
[----:B0-----:R-:W-:-:S02]  /*24cc0*/  F2FP.SATFINITE.E4M3.F32.PACK_AB_MERGE_C R5, RZ, R4, RZ ;  /* 0x00000004ff05723e */ /* 0x001fc400048070ff */
[----:B------:R-:W-:-:S13]  /*24cd0*/  ISETP.NE.AND P4, PT, R44, RZ, PT ;  /* 0x000000ff2c00720c */ /* 0x000fda0003f85270 */
[----:B------:R-:W0:Y:S01]  /*24ce0*/  @!P4 LDC.64 R2, c[0x0][0x5c0] ;  /* 0x00017000ff02cb82 */ /* 0x000e220000000a00 */
[----:B------:R-:W-:Y:S01]  /*24cf0*/  ISETP.NE.AND P5, PT, R45, RZ, PT ;  /* 0x000000ff2d00720c */ /* 0x000fe20003fa5270 */
[----:B--2---:R-:W-:Y:S02]  /*24d00*/  FMUL R4, R66, UR47 ;  /* 0x0000002f42047c20 */ /* 0x004fe40008400000 */
[----:B------:R-:W2:Y:S03]  /*24d10*/  LDL.LU R66, [R1+0x144] ;  /* 0x0001440001427983 */ /* 0x000ea60000300800 */
[----:B------:R-:W-:Y:S01]  /*24d20*/  F2FP.SATFINITE.E4M3.F32.PACK_AB_MERGE_C R15, RZ, R4, RZ ;  /* 0x00000004ff0f723e */ /* 0x000fe200048070ff */
[----:B---3--:R-:W-:Y:S02]  /*24d30*/  FMUL R4, R64, UR47 ;  /* 0x0000002f40047c20 */ /* 0x008fe40008400000 */
[----:B------:R-:W3:Y:S01]  /*24d40*/  LDL.LU R64, [R1+0x148] ;  /* 0x0001480001407983 */ /* 0x000ee20000300800 */
[----:B0-----:R-:W-:-:S05]  /*24d50*/  @!P4 IADD3 R2, P1, R41, R2, RZ ;  /* 0x000000022902c210 */ /* 0x001fca0007f3e0ff */
[----:B------:R-:W-:-:S05]  /*24d60*/  @!P4 IMAD.X R3, R40, 0x1, R3, P1 ;  /* 0x000000012803c824 */ /* 0x000fca00008e0603 */
[----:B------:R0:W-:Y:S02]  /*24d70*/  @!P4 STG.E.U8 desc[UR54][R2.64+0x20], R7 ;  /* 0x000020070200c986 */ /* 0x0001e4000c101136 */
[----:B0-----:R-:W0:Y:S01]  /*24d80*/  @!P5 LDC.64 R2, c[0x0][0x5c0] ;  /* 0x00017000ff02db82 */ /* 0x001e220000000a00 */
[----:B------:R-:W-:Y:S02]  /*24d90*/  ISETP.NE.AND P6, PT, R48, RZ, PT ;  /* 0x000000ff3000720c */ /* 0x000fe40003fc5270 */
[----:B0-----:R-:W-:-:S05]  /*24da0*/  @!P5 IADD3 R2, P4, R38, R2, RZ ;  /* 0x000000022602d210 */ /* 0x001fca0007f9e0ff */
[----:B------:R-:W-:-:S05]  /*24db0*/  @!P5 IMAD.X R3, R33, 0x1, R3, P4 ;  /* 0x000000012103d824 */ /* 0x000fca00020e0603 */
[----:B------:R0:W-:Y:S01]  /*24dc0*/  @!P5 STG.E.U8 desc[UR54][R2.64+0x21], R5 ;  /* 0x000021050200d986 */ /* 0x0001e2000c101136 */
[----:B------:R-:W-:Y:S01]  /*24dd0*/  LOP3.LUT P5, RZ, R12, 0x200, RZ, 0xc0, !PT ;  /* 0x000002000cff7812 */ /* 0x000fe200078ac0ff */
[----:B0-----:R-:W0:Y:S01]  /*24de0*/  @!P6 LDC.64 R2, c[0x0][0x5c0] ;  /* 0x00017000ff02eb82 */ /* 0x001e220000000a00 */
[----:B------:R-:W-:-:S11]  /*24df0*/  ISETP.NE.AND P0, PT, R52, RZ, PT ;  /* 0x000000ff3400720c */ /* 0x000fd60003f05270 */
[----:B------:R1:W-:Y:S01]  /*24e00*/  @!P5 STG.E.U8 desc[UR54][R34.64+0x28], R15 ;  /* 0x0000280f2200d986 */ /* 0x0003e2000c101136 */
[----:B0-----:R-:W-:-:S05]  /*24e10*/  @!P6 IADD3 R8, P5, R31, R2, RZ ;  /* 0x000000021f08e210 */ /* 0x001fca0007fbe0ff */
[----:B------:R-:W-:Y:S02]  /*24e20*/  @!P6 IMAD.X R9, R53, 0x1, R3, P5 ;  /* 0x000000013509e824 */ /* 0x000fe400028e0603 */
[----:B------:R-:W0:Y:S01]  /*24e30*/  @!P0 LDC.64 R2, c[0x0][0x5c0] ;  /* 0x00017000ff028b82 */ /* 0x000e220000000a00 */
[----:B------:R-:W-:Y:S02]  /*24e40*/  ISETP.NE.AND P4, PT, R59, RZ, PT ;  /* 0x000000ff3b00720c */ /* 0x000fe40003f85270 */
[----:B0-----:R-:W-:-:S05]  /*24e50*/  @!P0 IADD3 R10, P5, R55, R2, RZ ;  /* 0x00000002370a8210 */ /* 0x001fca0007fbe0ff */
[----:B------:R-:W-:Y:S01]  /*24e60*/  @!P0 IMAD.X R11, R57, 0x1, R3, P5 ;  /* 0x00000001390b8824 */ /* 0x000fe200028e0603 */
[----:B------:R-:W-:Y:S02]  /*24e70*/  ISETP.LT.OR P5, PT, R30, 0x21, !P4 ;  /* 0x000000211e00780c */ /* 0x000fe400067a1670 */
[----:B------:R-:W-:-:S11]  /*24e80*/  ISETP.NE.AND P1, PT, R39, RZ, PT ;  /* 0x000000ff2700720c */ /* 0x000fd60003f25270 */
[----:B------:R-:W0:Y:S01]  /*24e90*/  @!P5 LDC.64 R2, c[0x0][0x5c0] ;  /* 0x00017000ff02db82 */ /* 0x000e220000000a00 */
[----:B------:R-:W-:Y:S01]  /*24ea0*/  F2FP.SATFINITE.E4M3.F32.PACK_AB_MERGE_C R17, RZ, R4, RZ ;  /* 0x00000004ff11723e */ /* 0x000fe200048070ff */
[----:B------:R-:W-:Y:S02]  /*24eb0*/  @!P5 IMAD.MOV.U32 R4, RZ, RZ, R26 ;  /* 0x000000ffff04d224 */ /* 0x000fe400078e001a */
[----:B------:R-:W-:Y:S02]  /*24ec0*/  @!P5 IMAD.MOV.U32 R5, RZ, RZ, R32 ;  /* 0x000000ffff05d224 */ /* 0x000fe400078e0020 */
[----:B------:R-:W-:Y:S01]  /*24ed0*/  @!P5 IMAD.WIDE.U32 R4, R24, 0x180, R4 ;  /* 0x000001801804d825 */ /* 0x000fe200078e0004 */
[----:B------:R5:W-:Y:S02]  /*24ee0*/  @!P1 STG.E.U8 desc[UR54][R36.64+0x29], R17 ;  /* 0x0000291124009986 */ /* 0x000be4000c101136 */
[----:B0-----:R-:W-:Y:S01]  /*24ef0*/  @!P5 IADD3 R6, P1, R4, R2, RZ ;  /* 0x000000020406d210 */ /* 0x001fe20007f3e0ff */
[----:B------:R-:W-:-:S05]  /*24f00*/  FMUL R2, R71, UR47 ;  /* 0x0000002f47027c20 */ /* 0x000fca0008400000 */
        /* <DEDUP_REMOVED lines=11> */
[----:B----4-:R-:W-:-:S05]  /*24fc0*/  FMUL R4, R70, UR47 ;  /* 0x0000002f46047c20 */ /* 0x010fca0008400000 */
[----:B-----5:R-:W-:Y:S01]  /*24fd0*/  F2FP.SATFINITE.E4M3.F32.PACK_AB_MERGE_C R17, RZ, R4, RZ ;  /* 0x00000004ff11723e */ /* 0x020fe200048070ff */
        /* <DEDUP_REMOVED lines=11> */
[----:B------:R-:W-:Y:S02]  /*25090*/  ISETP.NE.AND P3, PT, R51, RZ, PT ;  /* 0x000000ff3300720c */ /* 0x000fe40003f65270 */
[----:B------:R-:W-:Y:S02]  /*250a0*/  ISETP.NE.AND P2, PT, R42, RZ, PT ;  /* 0x000000ff2a00720c */ /* 0x000fe40003f45270 */
[----:B------:R-:W-:Y:S02]  /*250b0*/  ISETP.NE.AND P1, PT, R60, RZ, PT ;  /* 0x000000ff3c00720c */ /* 0x000fe40003f25270 */
[----:B------:R-:W-:Y:S01]  /*250c0*/  ISETP.NE.AND P0, PT, R61, RZ, PT ;  /* 0x000000ff3d00720c */ /* 0x000fe20003f05270 */
[----:B--2---:R-:W-:-:S05]  /*250d0*/  FMUL R4, R66, UR47 ;  /* 0x0000002f42047c20 */ /* 0x004fca0008400000 */
[----:B------:R-:W-:Y:S01]  /*250e0*/  F2FP.SATFINITE.E4M3.F32.PACK_AB_MERGE_C R19, RZ, R4, RZ ;  /* 0x00000004ff13723e */ /* 0x000fe200048070ff */
[----:B---3--:R-:W-:-:S05]  /*250f0*/  FMUL R5, R64, UR47 ;  /* 0x0000002f40057c20 */ /* 0x008fca0008400000 */
        /* <DEDUP_REMOVED lines=13> */
.L_x_57:
[----:B------:R-:W-:Y:S05]  /*251d0*/  BSYNC B1 ;  /* 0x0000000000017941 */ /* 0x000fea0003800000 */
.L_x_56:
        /* <DEDUP_REMOVED lines=15> */
.L_x_59:
[----:B------:R-:W-:Y:S05]  /*252d0*/  BSYNC B1 ;  /* 0x0000000000017941 */ /* 0x000fea0003800000 */
.L_x_58:
        /* <DEDUP_REMOVED lines=47> */
.L_x_61:
[----:B------:R-:W-:Y:S05]  /*255d0*/  BSYNC B1 ;  /* 0x0000000000017941 */ /* 0x000fea0003800000 */
.L_x_60:
        /* <DEDUP_REMOVED lines=15> */
.L_x_63:
[----:B------:R-:W-:Y:S05]  /*256d0*/  BSYNC B1 ;  /* 0x0000000000017941 */ /* 0x000fea0003800000 */
.L_x_62:
[----:B------:R-:W-:Y:S01]  /*256e0*/  P2R R4, PR, RZ, 0x8 ;  /* 0x00000008ff047803 */ /* 0x000fe20000000000 */
[----:B------:R-:W2:Y:S01]  /*256f0*/  LDL.LU R54, [R1+0x15c] ;  /* 0x00015c0001367983 */ /* 0x000ea20000300800 */
[----:B------:R-:W-:Y:S02]  /*25700*/  ISETP.LT.OR P3, PT, R30, 0x31, !P0 ;  /* 0x000000311e00780c */ /* 0x000fe40004761670 */
[----:B------:R-:W-:Y:S01]  /*25710*/  P2R R33, PR, RZ, 0x1 ;  /* 0x00000001ff217803 */ /* 0x000fe20000000000 */
[----:B------:R-:W3:Y:S10]  /*25720*/  LDL.LU R80, [R1+0x160] ;  /* 0x0001600001507983 */ /* 0x000ef40000300800 */
[----:B01----:R-:W0:Y:S01]  /*25730*/  @!P3 LDC.64 R2, c[0x0][0x5c0] ;  /* 0x00017000ff02bb82 */ /* 0x003e220000000a00 */
[----:B------:R-:W-:Y:S01]  /*25740*/  P2R R40, PR, RZ, 0x8 ;  /* 0x00000008ff287803 */ /* 0x000fe20000000000 */
[----:B------:R-:W4:Y:S01]  /*25750*/  LDL.LU R65, [R1+0x164] ;  /* 0x0001640001417983 */ /* 0x000f220000300800 */
[----:B------:R-:W-:-:S02]  /*25760*/  P2R R39, PR, RZ, 0x10 ;  /* 0x00000010ff277803 */ /* 0x000fc40000000000 */
[----:B0-----:R-:W-:Y:S01]  /*25770*/  @!P3 IADD3 R10, P5, P6, R26, UR8, R2 ;  /* 0x000000081a0abc10 */ /* 0x001fe2000febe002 */
[----:B------:R-:W5:Y:S03]  /*25780*/  LDL.LU R79, [R1+0x168] ;  /* 0x00016800014f7983 */ /* 0x000f660000300800 */
[----:B------:R-:W-:Y:S01]  /*25790*/  @!P3 IADD3.X R11, R32, UR7, R3, P5, P6 ;  /* 0x00000007200bbc10 */ /* 0x000fe2000afec403 */
[----:B------:R-:W5:Y:S01]  /*257a0*/  LDL.LU R78, [R1+0x16c] ;  /* 0x00016c00014e7983 */ /* 0x000f620000300800 */
[----:B------:R-:W-:Y:S01]  /*257b0*/  ISETP.LT.OR P3, PT, R30, 0x32, !P0 ;  /* 0x000000321e00780c */ /* 0x000fe20004761670 */
[----:B------:R-:W-:Y:S01]  /*257c0*/  IMAD.U32 R55, RZ, RZ, UR8 ;  /* 0x00000008ff377e24 */ /* 0x000fe2000f8e00ff */
[----:B------:R-:W-:Y:S01]  /*257d0*/  LOP3.LUT P4, RZ, R12, 0x800, RZ, 0xc0, !PT ;  /* 0x000008000cff7812 */ /* 0x000fe2000788c0ff */
[----:B------:R-:W-:Y:S01]  /*257e0*/  IMAD.U32 R53, RZ, RZ, UR8 ;  /* 0x00000008ff357e24 */ /* 0x000fe2000f8e00ff */
[----:B------:R-:W-:Y:S01]  /*257f0*/  P2R R38, PR, RZ, 0x8 ;  /* 0x00000008ff267803 */ /* 0x000fe20000000000 */
[----:B------:R-:W-:Y:S01]  /*25800*/  IMAD.U32 R51, RZ, RZ, UR8 ;  /* 0x00000008ff337e24 */ /* 0x000fe2000f8e00ff */
[----:B------:R-:W-:Y:S01]  /*25810*/  P2R R31, PR, RZ, 0x2 ;  /* 0x00000002ff1f7803 */ /* 0x000fe20000000000 */
[----:B------:R-:W-:Y:S01]  /*25820*/  IMAD.U32 R49, RZ, RZ, UR8 ;  /* 0x00000008ff317e24 */ /* 0x000fe2000f8e00ff */
[----:B------:R-:W-:Y:S01]  /*25830*/  P2R R58, PR, RZ, 0x4 ;  /* 0x00000004ff3a7803 */ /* 0x000fe20000000000 */
[----:B------:R-:W-:Y:S01]  /*25840*/  IMAD.U32 R47, RZ, RZ, UR8 ;  /* 0x00000008ff2f7e24 */ /* 0x000fe2000f8e00ff */
[----:B------:R-:W5:Y:S01]  /*25850*/  LDL.LU R82, [R1+0x170] ;  /* 0x0001700001527983 */ /* 0x000f620000300800 */
[----:B------:R-:W-:-:S02]  /*25860*/  IMAD.U32 R45, RZ, RZ, UR8 ;  /* 0x00000008ff2d7e24 */ /* 0x000fc4000f8e00ff */
[----:B------:R-:W0:Y:S01]  /*25870*/  @!P3 LDC.64 R2, c[0x0][0x5c0] ;  /* 0x00017000ff02bb82 */ /* 0x000e220000000a00 */
[----:B------:R-:W-:Y:S01]  /*25880*/  IMAD.U32 R43, RZ, RZ, UR8 ;  /* 0x00000008ff2b7e24 */ /* 0x000fe2000f8e00ff */
[----:B------:R-:W5:Y:S01]  /*25890*/  LDL.LU R81, [R1+0x174] ;  /* 0x0001740001517983 */ /* 0x000f620000300800 */
[----:B------:R-:W-:Y:S01]  /*258a0*/  IMAD.U32 R41, RZ, RZ, UR8 ;  /* 0x00000008ff297e24 */ /* 0x000fe2000f8e00ff */
[----:B0-----:R-:W-:-:S04]  /*258b0*/  @!P3 IADD3 R6, P5, P6, R26, UR8, R2 ;  /* 0x000000081a06bc10 */ /* 0x001fc8000febe002 */
[----:B------:R-:W-:Y:S02]  /*258c0*/  @!P3 IADD3.X R7, R32, UR7, R3, P5, P6 ;  /* 0x000000072007bc10 */ /* 0x000fe4000afec403 */
[----:B------:R-:W-:-:S04]  /*258d0*/  ISETP.LT.OR P3, PT, R30, 0x39, !P0 ;  /* 0x000000391e00780c */ /* 0x000fc80004761670 */
[----:B------:R-:W-:-:S09]  /*258e0*/  P2R R63, PR, RZ, 0x8 ;  /* 0x00000008ff3f7803 */ /* 0x000fd20000000000 */
[----:B------:R-:W0:Y:S02]  /*258f0*/  @!P3 LDC.64 R2, c[0x0][0x5c0] ;  /* 0x00017000ff02bb82 */ /* 0x000e240000000a00 */
[----:B0-----:R-:W-:-:S04]  /*25900*/  @!P3 IADD3 R20, P5, P6, R26, UR8, R2 ;  /* 0x000000081a14bc10 */ /* 0x001fc8000febe002 */
[----:B------:R-:W-:Y:S02]  /*25910*/  @!P3 IADD3.X R21, R32, UR7, R3, P5, P6 ;  /* 0x000000072015bc10 */ /* 0x000fe4000afec403 */
[C---:B------:R-:W-:Y:S02]  /*25920*/  ISETP.LT.OR P3, PT, R30.reuse, 0x3a, !P0 ;  /* 0x0000003a1e00780c */ /* 0x040fe40004761670 */
[----:B------:R-:W-:Y:S02]  /*25930*/  ISETP.LT.OR P0, PT, R30, 0x31, !P1 ;  /* 0x000000311e00780c */ /* 0x000fe40004f01670 */
[----:B------:R-:W-:Y:S02]  /*25940*/  P2R R71, PR, RZ, 0x8 ;  /* 0x00000008ff477803 */ /* 0x000fe40000000000 */
[----:B------:R-:W-:-:S07]  /*25950*/  P2R R72, PR, RZ, 0x1 ;  /* 0x00000001ff487803 */ /* 0x000fce0000000000 */
[----:B------:R-:W0:Y:S02]  /*25960*/  @!P3 LDC.64 R2, c[0x0][0x5c0] ;  /* 0x00017000ff02bb82 */ /* 0x000e240000000a00 */
[----:B0-----:R-:W-:-:S04]  /*25970*/  @!P3 IADD3 R16, P5, P6, R26, UR8, R2 ;  /* 0x000000081a10bc10 */ /* 0x001fc8000febe002 */
[----:B------:R-:W-:Y:S02]  /*25980*/  @!P3 IADD3.X R17, R32, UR7, R3, P5, P6 ;  /* 0x000000072011bc10 */ /* 0x000fe4000afec403 */
[----:B------:R-:W0:Y:S01]  /*25990*/  @!P0 LDC.64 R2, c[0x0][0x5c0] ;  /* 0x00017000ff028b82 */ /* 0x000e220000000a00 */
[----:B------:R-:W-:-:S04]  /*259a0*/  ISETP.NE.AND P3, PT, R4, RZ, PT ;  /* 0x000000ff0400720c */ /* 0x000fc80003f65270 */
[----:B------:R-:W-:Y:S02]  /*259b0*/  P2R R66, PR, RZ, 0x8 ;  /* 0x00000008ff427803 */ /* 0x000fe40000000000 */
[----:B0-----:R-:W-:-:S04]  /*259c0*/  @!P0 IADD3 R8, P5, P6, R26, UR6, R2 ;  /* 0x000000061a088c10 */ /* 0x001fc8000febe002 */
[----:B------:R-:W-:Y:S02]  /*259d0*/  @!P0 IADD3.X R9, R32, UR5, R3, P5, P6 ;  /* 0x0000000520098c10 */ /* 0x000fe4000afec403 */
[----:B------:R-:W-:-:S04]  /*259e0*/  ISETP.LT.OR P0, PT, R30, 0x32, !P1 ;  /* 0x000000321e00780c */ /* 0x000fc80004f01670 */
[----:B------:R-:W-:-:S09]  /*259f0*/  P2R R73, PR, RZ, 0x1 ;  /* 0x00000001ff497803 */ /* 0x000fd20000000000 */
[----:B------:R-:W0:Y:S02]  /*25a00*/  @!P0 LDC.64 R2, c[0x0][0x5c0] ;  /* 0x00017000ff028b82 */ /* 0x000e240000000a00 */
        /* <DEDUP_REMOVED lines=10> */
[----:B------:R-:W-:Y:S01]  /*25ab0*/  P2R R57, PR, RZ, 0x2 ;  /* 0x00000002ff397803 */ /* 0x000fe20000000000 */
[----:B--2---:R-:W-:-:S06]  /*25ac0*/  FMUL R54, R54, UR47 ;  /* 0x0000002f36367c20 */ /* 0x004fcc0008400000 */
        /* <DEDUP_REMOVED lines=21> */
[----:B------:R-:W-:-:S04]  /*25c20*/  ISETP.LT.OR P0, PT, R30, 0x31, !P2 ;  /* 0x000000311e00780c */ /* 0x000fc80005701670 */
[----:B------:R-:W-:Y:S02]  /*25c30*/  P2R R75, PR, RZ, 0x1 ;  /* 0x00000001ff4b7803 */ /* 0x000fe40000000000 */
[----:B0-----:R-:W-:-:S04]  /*25c40*/  @!P1 IADD3 R36, P5, P6, R26, UR11, R2 ;  /* 0x0000000b1a249c10 */ /* 0x001fc8000febe002 */
[----:B------:R-:W-:Y:S01]  /*25c50*/  @!P1 IADD3.X R37, R32, UR10, R3, P5, P6 ;  /* 0x0000000a20259c10 */ /* 0x000fe2000afec403 */
[----:B------:R-:W-:Y:S02]  /*25c60*/  IMAD.U32 R3, RZ, RZ, UR7 ;  /* 0x00000007ff037e24 */ /* 0x000fe4000f8e00ff */
[----:B------:R-:W-:-:S04]  /*25c70*/  @!P0 IADD3 R55, P6, P5, R55, UR6, R26 ;  /* 0x0000000637378c10 */ /* 0x000fc8000fdde01a */
[----:B------:R-:W-:Y:S02]  /*25c80*/  @!P0 IADD3.X R52, R3, UR5, R32, P6, P5 ;  /* 0x0000000503348c10 */ /* 0x000fe4000b7ea420 */
[----:B------:R-:W-:-:S04]  /*25c90*/  ISETP.LT.OR P0, PT, R30, 0x32, !P2 ;  /* 0x000000321e00780c */ /* 0x000fc80005701670 */
[----:B------:R-:W-:-:S09]  /*25ca0*/  P2R R77, PR, RZ, 0x1 ;  /* 0x00000001ff4d7803 */ /* 0x000fd20000000000 */
[----:B------:R-:W-:-:S04]  /*25cb0*/  @!P0 IADD3 R53, P6, P5, R53, UR6, R26 ;  /* 0x0000000635358c10 */ /* 0x000fc8000fdde01a */
[----:B------:R-:W-:Y:S02]  /*25cc0*/  @!P0 IADD3.X R50, R3, UR5, R32, P6, P5 ;  /* 0x0000000503328c10 */ /* 0x000fe4000b7ea420 */
[----:B------:R-:W-:-:S04]  /*25cd0*/  ISETP.LT.OR P0, PT, R30, 0x39, !P2 ;  /* 0x000000391e00780c */ /* 0x000fc80005701670 */
[----:B------:R-:W-:-:S09]  /*25ce0*/  P2R R76, PR, RZ, 0x1 ;  /* 0x00000001ff4c7803 */ /* 0x000fd20000000000 */
[----:B------:R-:W-:-:S04]  /*25cf0*/  @!P0 IADD3 R51, P6, P5, R51, UR6, R26 ;  /* 0x0000000633338c10 */ /* 0x000fc8000fdde01a */
[----:B------:R-:W-:Y:S02]  /*25d00*/  @!P0 IADD3.X R48, R3, UR5, R32, P6, P5 ;  /* 0x0000000503308c10 */ /* 0x000fe4000b7ea420 */
[----:B------:R-:W-:Y:S02]  /*25d10*/  ISETP.LT.OR P0, PT, R30, 0x3a, !P2 ;  /* 0x0000003a1e00780c */ /* 0x000fe40005701670 */
[----:B------:R-:W-:Y:S02]  /*25d20*/  ISETP.NE.AND P2, PT, R40, RZ, PT ;  /* 0x000000ff2800720c */ /* 0x000fe40003f45270 */
[----:B------:R-:W-:-:S09]  /*25d30*/  P2R R74, PR, RZ, 0x1 ;  /* 0x00000001ff4a7803 */ /* 0x000fd20000000000 */
[----:B------:R-:W-:-:S04]  /*25d40*/  @!P0 IADD3 R49, P6, P5, R49, UR6, R26 ;  /* 0x0000000631318c10 */ /* 0x000fc8000fdde01a */
[----:B------:R-:W-:Y:S02]  /*25d50*/  @!P0 IADD3.X R46, R3, UR5, R32, P6, P5 ;  /* 0x00000005032e8c10 */ /* 0x000fe4000b7ea420 */
        /* <DEDUP_REMOVED lines=11> */
[----:B------:R-:W-:Y:S02]  /*25e10*/  LOP3.LUT P6, RZ, R12, 0x10000, RZ, 0xc0, !PT ;  /* 0x000100000cff7812 */ /* 0x000fe400078cc0ff */
[----:B------:R-:W-:Y:S02]  /*25e20*/  ISETP.NE.AND P1, PT, R38, RZ, PT ;  /* 0x000000ff2600720c */ /* 0x000fe40003f25270 */
[----:B------:R-:W-:Y:S02]  /*25e30*/  ISETP.LT.OR P3, PT, R30, 0x31, !P6 ;  /* 0x000000311e00780c */ /* 0x000fe40007761670 */
[----:B------:R-:W-:-:S02]  /*25e40*/  F2FP.SATFINITE.E4M3.F32.PACK_AB_MERGE_C R61, RZ, R54, RZ ;  /* 0x00000036ff3d723e */ /* 0x000fc400048070ff */
[----:B------:R-:W-:-:S03]  /*25e50*/  P2R R67, PR, RZ, 0x1 ;  /* 0x00000001ff437803 */ /* 0x000fc60000000000 */
[----:B------:R-:W-:-:S04]  /*25e60*/  @!P0 IADD3 R41, P4, P5, R41, UR11, R26 ;  /* 0x0000000b29298c10 */ /* 0x000fc8000fd9e01a */
[----:B------:R-:W-:Y:S02]  /*25e70*/  @!P0 IADD3.X R38, R3, UR10, R32, P4, P5 ;  /* 0x0000000a03268c10 */ /* 0x000fe4000a7ea420 */
[----:B------:R-:W0:Y:S01]  /*25e80*/  @!P3 LDC.64 R2, c[0x0][0x5c0] ;  /* 0x00017000ff02bb82 */ /* 0x000e220000000a00 */
[----:B---3--:R-:W-:Y:S02]  /*25e90*/  FMUL R54, R80, UR47 ;  /* 0x0000002f50367c20 */ /* 0x008fe40008400000 */
[----:B------:R-:W2:Y:S01]  /*25ea0*/  LDL.LU R80, [R1+0x178] ;  /* 0x0001780001507983 */ /* 0x000ea20000300800 */
[----:B------:R-:W-:Y:S02]  /*25eb0*/  ISETP.NE.AND P5, PT, R63, RZ, PT ;  /* 0x000000ff3f00720c */ /* 0x000fe40003fa5270 */
[----:B------:R-:W-:Y:S01]  /*25ec0*/  F2FP.SATFINITE.E4M3.F32.PACK_AB_MERGE_C R63, RZ, R54, RZ ;  /* 0x00000036ff3f723e */ /* 0x000fe200048070ff */
[----:B----4-:R-:W-:Y:S01]  /*25ed0*/  FMUL R54, R65, UR47 ;  /* 0x0000002f41367c20 */ /* 0x010fe20008400000 */
[----:B------:R-:W3:Y:S04]  /*25ee0*/  LDL.LU R83, [R1+0x17c] ;  /* 0x00017c0001537983 */ /* 0x000ee80000300800 */
[----:B------:R-:W-:Y:S01]  /*25ef0*/  F2FP.SATFINITE.E4M3.F32.PACK_AB_MERGE_C R65, RZ, R54, RZ ;  /* 0x00000036ff41723e */ /* 0x000fe200048070ff */
[----:B-----5:R-:W-:-:S02]  /*25f00*/  FMUL R54, R79, UR47 ;  /* 0x0000002f4f367c20 */ /* 0x020fc40008400000 */
[----:B------:R-:W4:Y:S01]  /*25f10*/  LDL.LU R79, [R1+0x180] ;  /* 0x00018000014f7983 */ /* 0x000f220000300800 */
[----:B0-----:R-:W-:-:S05]  /*25f20*/  @!P3 IADD3 R2, P4, R26, R2, RZ ;  /* 0x000000021a02b210 */ /* 0x001fca0007f9e0ff */
[----:B------:R-:W-:-:S05]  /*25f30*/  @!P3 IMAD.X R3, R32, 0x1, R3, P4 ;  /* 0x000000012003b824 */ /* 0x000fca00020e0603 */
[----:B------:R0:W-:Y:S02]  /*25f40*/  @!P3 STG.E.U8 desc[UR54][R2.64+0x30], R61 ;  /* 0x0000303d0200b986 */ /* 0x0001e4000c101136 */
[----:B0-----:R-:W-:Y:S01]  /*25f50*/  F2FP.SATFINITE.E4M3.F32.PACK_AB_MERGE_C R61, RZ, R54, RZ ;  /* 0x00000036ff3d723e */ /* 0x001fe200048070ff */
[----:B------:R-:W-:Y:S02]  /*25f60*/  FMUL R54, R78, UR47 ;  /* 0x0000002f4e367c20 */ /* 0x000fe40008400000 */
[----:B------:R-:W5:Y:S01]  /*25f70*/  LDL.LU R78, [R1+0x184] ;  /* 0x00018400014e7983 */ /* 0x000f620000300800 */
        /* <DEDUP_REMOVED lines=14> */
[----:B------:R-:W5:Y:S04]  /*26060*/  LDL.LU R82, [R1+0x188] ;  /* 0x0001880001527983 */ /* 0x000f680000300800 */
[----:B------:R0:W-:Y:S01]  /*26070*/  @!P0 STG.E.U8 desc[UR54][R2.64+0x38], R63 ;  /* 0x0000383f02008986 */ /* 0x0001e2000c101136 */
[----:B------:R-:W-:Y:S01]  /*26080*/  F2FP.SATFINITE.E4M3.F32.PACK_AB_MERGE_C R7, RZ, R6, RZ ;  /* 0x00000006ff07723e */ /* 0x000fe200048070ff */
[----:B------:R-:W-:-:S02]  /*26090*/  FMUL R6, R81, UR47 ;  /* 0x0000002f51067c20 */ /* 0x000fc40008400000 */
[----:B------:R-:W5:Y:S02]  /*260a0*/  LDL.LU R81, [R1+0x18c] ;  /* 0x00018c0001517983 */ /* 0x000f640000300800 */
[----:B0-----:R-:W0:Y:S01]  /*260b0*/  @!P3 LDC.64 R2, c[0x0][0x5c0] ;  /* 0x00017000ff02bb82 */ /* 0x001e220000000a00 */
[----:B------:R-:W-:Y:S02]  /*260c0*/  F2FP.SATFINITE.E4M3.F32.PACK_AB_MERGE_C R11, RZ, R6, RZ ;  /* 0x00000006ff0b723e */ /* 0x000fe400048070ff */
[----:B0-----:R-:W-:-:S05]  /*260d0*/  @!P3 IADD3 R2, P6, R26, R2, RZ ;  /* 0x000000021a02b210 */ /* 0x001fca0007fde0ff */
[----:B------:R-:W-:-:S05]  /*260e0*/  @!P3 IMAD.X R3, R32, 0x1, R3, P6 ;  /* 0x000000012003b824 */ /* 0x000fca00030e0603 */
[----:B------:R0:W-:Y:S01]  /*260f0*/  @!P3 STG.E.U8 desc[UR54][R2.64+0x39], R7 ;  /* 0x000039070200b986 */ /* 0x0001e2000c101136 */
[----:B--2---:R-:W-:-:S03]  /*26100*/  FMUL R6, R80, UR47 ;  /* 0x0000002f50067c20 */ /* 0x004fc60008400000 */
[----:B------:R-:W2:Y:S02]  /*26110*/  LDL.LU R80, [R1+0x190] ;  /* 0x0001900001507983 */ /* 0x000ea40000300800 */
[----:B------:R-:W-:Y:S01]  /*26120*/  F2FP.SATFINITE.E4M3.F32.PACK_AB_MERGE_C R61, RZ, R6, RZ ;  /* 0x00000006ff3d723e */ /* 0x000fe200048070ff */
[----:B---3--:R-:W-:-:S05]  /*26130*/  FMUL R6, R83, UR47 ;  /* 0x0000002f53067c20 */ /* 0x008fca0008400000 */
[----:B------:R-:W-:Y:S01]  /*26140*/  F2FP.SATFINITE.E4M3.F32.PACK_AB_MERGE_C R63, RZ, R6, RZ ;  /* 0x00000006ff3f723e */ /* 0x000fe200048070ff */
[----:B----4-:R-:W-:Y:S02]  /*26150*/  FMUL R6, R79, UR47 ;  /* 0x0000002f4f067c20 */ /* 0x010fe40008400000 */
[----:B------:R-:W3:Y:S04]  /*26160*/  LDL.LU R79, [R1+0x194] ;  /* 0x00019400014f7983 */ /* 0x000ee80000300800 */
[----:B------:R-:W4:Y:S01]  /*26170*/  LDL.LU R83, [R1+0x198] ;  /* 0x0001980001537983 */ /* 0x000f220000300800 */
[----:B0-----:R-:W-:Y:S01]  /*26180*/  F2FP.SATFINITE.E4M3.F32.PACK_AB_MERGE_C R7, RZ, R6, RZ ;  /* 0x00000006ff07723e */ /* 0x001fe200048070ff */
[----:B-----5:R-:W-:Y:S02]  /*26190*/  FMUL R6, R78, UR47 ;  /* 0x0000002f4e067c20 */ /* 0x020fe40008400000 */
[----:B------:R-:W5:Y:S01]  /*261a0*/  LDL.LU R78, [R1+0x19c] ;  /* 0x00019c00014e7983 */ /* 0x000f620000300800 */
[----:B------:R-:W-:-:S04]  /*261b0*/  ISETP.NE.AND P3, PT, R69, RZ, PT ;  /* 0x000000ff4500720c */ /* 0x000fc80003f65270 */
[----:B------:R-:W-:Y:S02]  /*261c0*/  P2R R10, PR, RZ, 0x8 ;  /* 0x00000008ff0a7803 */ /* 0x000fe40000000000 */
[----:B------:R-:W-:Y:S02]  /*261d0*/  ISETP.NE.AND P3, PT, R75, RZ, PT ;  /* 0x000000ff4b00720c */ /* 0x000fe40003f65270 */
[----:B------:R-:W-:Y:S02]  /*261e0*/  ISETP.NE.AND P4, PT, R71, RZ, PT ;  /* 0x000000ff4700720c */ /* 0x000fe40003f85270 */
[----:B------:R-:W-:-:S09]  /*261f0*/  ISETP.NE.AND P2, PT, R72, RZ, PT ;  /* 0x000000ff4800720c */ /* 0x000fd20003f45270 */
[----:B------:R-:W0:Y:S01]  /*26200*/  @!P3 LDC.64 R2, c[0x0][0x5c0] ;  /* 0x00017000ff02bb82 */ /* 0x000e220000000a00 */
[----:B------:R-:W-:Y:S01]  /*26210*/  ISETP.NE.AND P1, PT, R73, RZ, PT ;  /* 0x000000ff4900720c */ /* 0x000fe20003f25270 */
[----:B------:R1:W-:Y:S01]  /*26220*/  @!P5 STG.E.U8 desc[UR54][R20.64+0x38], R11 ;  /* 0x0000380b1400d986 */ /* 0x0003e2000c101136 */
[----:B------:R-:W-:-:S03]  /*26230*/  ISETP.NE.AND P0, PT, R77, RZ, PT ;  /* 0x000000ff4d00720c */ /* 0x000fc60003f05270 */
[----:B------:R-:W-:Y:S04]  /*26240*/  @!P4 STG.E.U8 desc[UR54][R16.64+0x39], R61 ;  /* 0x0000393d1000c986 */ /* 0x000fe8000c101136 */
[----:B------:R-:W-:Y:S04]  /*26250*/  @!P2 STG.E.U8 desc[UR54][R8.64+0x30], R63 ;  /* 0x0000303f0800a986 */ /* 0x000fe8000c101136 */
[----:B------:R-:W-:Y:S01]  /*26260*/  @!P1 STG.E.U8 desc[UR54][R4.64+0x31], R7 ;  /* 0x0000310704009986 */ /* 0x000fe2000c101136 */
[----:B-1----:R-:W-:Y:S02]  /*26270*/  F2FP.SATFINITE.E4M3.F32.PACK_AB_MERGE_C R11, RZ, R6, RZ ;  /* 0x00000006ff0b723e */ /* 0x002fe400048070ff */
[----:B0-----:R-:W-:-:S05]  /*26280*/  @!P3 IADD3 R2, P1, R55, R2, RZ ;  /* 0x000000023702b210 */ /* 0x001fca0007f3e0ff */
[----:B------:R-:W-:-:S05]  /*26290*/  @!P3 IMAD.X R3, R52, 0x1, R3, P1 ;  /* 0x000000013403b824 */ /* 0x000fca00008e0603 */
[----:B------:R0:W-:Y:S02]  /*262a0*/  @!P3 STG.E.U8 desc[UR54][R2.64+0x30], R11 ;  /* 0x0000300b0200b986 */ /* 0x0001e4000c101136 */
[----:B0-----:R-:W0:Y:S01]  /*262b0*/  @!P0 LDC.64 R2, c[0x0][0x5c0] ;  /* 0x00017000ff028b82 */ /* 0x001e220000000a00 */
[----:B------:R-:W-:Y:S02]  /*262c0*/  FMUL R6, R82, UR47 ;  /* 0x0000002f52067c20 */ /* 0x000fe40008400000 */
[----:B------:R-:W5:Y:S01]  /*262d0*/  LDL.LU R82, [R1+0x1a0] ;  /* 0x0001a00001527983 */ /* 0x000f620000300800 */
[----:B------:R-:W-:-:S03]  /*262e0*/  FMUL R4, R81, UR47 ;  /* 0x0000002f51047c20 */ /* 0x000fc60008400000 */
[----:B------:R-:W5:Y:S02]  /*262f0*/  LDL.LU R81, [R1+0x1a4] ;  /* 0x0001a40001517983 */ /* 0x000f640000300800 */
[----:B------:R-:W-:Y:S02]  /*26300*/  F2FP.SATFINITE.E4M3.F32.PACK_AB_MERGE_C R7, RZ, R4, RZ ;  /* 0x00000004ff07723e */ /* 0x000fe400048070ff */
[----:B0-----:R-:W-:Y:S02]  /*26310*/  @!P0 IADD3 R2, P3, R53, R2, RZ ;  /* 0x0000000235028210 */ /* 0x001fe40007f7e0ff */
[----:B------:R-:W-:-:S03]  /*26320*/  F2FP.SATFINITE.E4M3.F32.PACK_AB_MERGE_C R5, RZ, R6, RZ ;  /* 0x00000006ff05723e */ /* 0x000fc600048070ff */
[----:B------:R-:W-:Y:S01]  /*26330*/  @!P0 IMAD.X R3, R50, 0x1, R3, P3 ;  /* 0x0000000132038824 */ /* 0x000fe200018e0603 */
[----:B------:R-:W-:-:S04]  /*26340*/  ISETP.NE.AND P3, PT, R10, RZ, PT ;  /* 0x000000ff0a00720c */ /* 0x000fc80003f65270 */
[----:B------:R0:W-:Y:S09]  /*26350*/  @!P0 STG.E.U8 desc[UR54][R2.64+0x31], R5 ;  /* 0x0000310502008986 */ /* 0x0001f2000c101136 */
[----:B------:R1:W-:Y:S01]  /*26360*/  @!P3 STG.E.U8 desc[UR54][R18.64+0x38], R7 ;  /* 0x000038071200b986 */ /* 0x0003e2000c101136 */
[----:B--2---:R-:W-:-:S03]  /*26370*/  FMUL R4, R80, UR47 ;  /* 0x0000002f50047c20 */ /* 0x004fc60008400000 */
[----:B------:R-:W2:Y:S02]  /*26380*/  LDL.LU R80, [R1+0x1a8] ;  /* 0x0001a80001507983 */ /* 0x000ea40000300800 */
[----:B------:R-:W-:Y:S01]  /*26390*/  F2FP.SATFINITE.E4M3.F32.PACK_AB_MERGE_C R9, RZ, R4, RZ ;  /* 0x00000004ff09723e */ /* 0x000fe200048070ff */
[----:B---3--:R-:W-:Y:S02]  /*263a0*/  FMUL R4, R79, UR47 ;  /* 0x0000002f4f047c20 */ /* 0x008fe40008400000 */
[----:B------:R-:W3:Y:S03]  /*263b0*/  LDL.LU R79, [R1+0x1ac] ;  /* 0x0001ac00014f7983 */ /* 0x000ee60000300800 */
[----:B0-----:R-:W-:Y:S01]  /*263c0*/  F2FP.SATFINITE.E4M3.F32.PACK_AB_MERGE_C R5, RZ, R4, RZ ;  /* 0x00000004ff05723e */ /* 0x001fe200048070ff */
[----:B----4-:R-:W-:-:S05]  /*263d0*/  FMUL R4, R83, UR47 ;  /* 0x0000002f53047c20 */ /* 0x010fca0008400000 */
[----:B-1----:R-:W-:Y:S01]  /*263e0*/  F2FP.SATFINITE.E4M3.F32.PACK_AB_MERGE_C R7, RZ, R4, RZ ;  /* 0x00000004ff07723e */ /* 0x002fe200048070ff */
[----:B-----5:R-:W-:Y:S02]  /*263f0*/  FMUL R4, R78, UR47 ;  /* 0x0000002f4e047c20 */ /* 0x020fe40008400000 */
[----:B------:R-:W4:Y:S01]  /*26400*/  LDL.LU R78, [R1+0x1b0] ;  /* 0x0001b000014e7983 */ /* 0x000f220000300800 */
[----:B------:R-:W-:Y:S02]  /*26410*/  ISETP.NE.AND P5, PT, R76, RZ, PT ;  /* 0x000000ff4c00720c */ /* 0x000fe40003fa5270 */
[----:B------:R-:W-:Y:S01]  /*26420*/  ISETP.NE.AND P6, PT, R70, RZ, PT ;  /* 0x000000ff4600720c */ /* 0x000fe20003fc5270 */
[----:B------:R-:W5:Y:S10]  /*26430*/  LDL.LU R83, [R1+0x1b4] ;  /* 0x0001b40001537983 */ /* 0x000f740000300800 */
[----:B------:R-:W0:Y:S01]  /*26440*/  @!P5 LDC.64 R2, c[0x0][0x5c0] ;  /* 0x00017000ff02db82 */ /* 0x000e220000000a00 */
[----:B------:R-:W-:Y:S01]  /*26450*/  ISETP.NE.AND P4, PT, R74, RZ, PT ;  /* 0x000000ff4a00720c */ /* 0x000fe20003f85270 */
[----:B------:R-:W-:Y:S01]  /*26460*/  @!P6 STG.E.U8 desc[UR54][R14.64+0x39], R9 ;  /* 0x000039090e00e986 */ /* 0x000fe2000c101136 */
[----:B0-----:R-:W-:-:S05]  /*26470*/  @!P5 IADD3 R2, P6, R51, R2, RZ ;  /* 0x000000023302d210 */ /* 0x001fca0007fde0ff */
[----:B------:R-:W-:-:S05]  /*26480*/  @!P5 IMAD.X R3, R48, 0x1, R3, P6 ;  /* 0x000000013003d824 */ /* 0x000fca00030e0603 */
[----:B------:R0:W-:Y:S02]  /*26490*/  @!P5 STG.E.U8 desc[UR54][R2.64+0x38], R5 ;  /* 0x000038050200d986 */ /* 0x0001e4000c101136 */
[----:B0-----:R-:W0:Y:S01]  /*264a0*/  @!P4 LDC.64 R2, c[0x0][0x5c0] ;  /* 0x00017000ff02cb82 */ /* 0x001e220000000a00 */
[----:B------:R-:W-:Y:S02]  /*264b0*/  F2FP.SATFINITE.E4M3.F32.PACK_AB_MERGE_C R9, RZ, R4, RZ ;  /* 0x00000004ff09723e */ /* 0x000fe400048070ff */
[----:B------:R-:W-:Y:S02]  /*264c0*/  ISETP.NE.AND P2, PT, R64, RZ, PT ;  /* 0x000000ff4000720c */ /* 0x000fe40003f45270 */
[----:B0-----:R-:W-:Y:S01]  /*264d0*/  @!P4 IADD3 R2, P5, R49, R2, RZ ;  /* 0x000000023102c210 */ /* 0x001fe20007fbe0ff */
[----:B------:R-:W-:Y:S02]  /*264e0*/  FMUL R4, R82, UR47 ;  /* 0x0000002f52047c20 */ /* 0x000fe40008400000 */
[----:B------:R-:W5:Y:S02]  /*264f0*/  LDL.LU R82, [R1+0x1b8] ;  /* 0x0001b80001527983 */ /* 0x000f640000300800 */
[----:B------:R-:W-:Y:S01]  /*26500*/  @!P4 IMAD.X R3, R46, 0x1, R3, P5 ;  /* 0x000000012e03c824 */ /* 0x000fe200028e0603 */
[----:B------:R-:W-:Y:S01]  /*26510*/  F2FP.SATFINITE.E4M3.F32.PACK_AB_MERGE_C R5, RZ, R4, RZ ;  /* 0x00000004ff05723e */ /* 0x000fe200048070ff */
[----:B------:R-:W-:-:S02]  /*26520*/  FMUL R4, R81, UR47 ;  /* 0x0000002f51047c20 */ /* 0x000fc40008400000 */
[----:B------:R-:W5:Y:S04]  /*26530*/  LDL.LU R81, [R1+0x1bc] ;  /* 0x0001bc0001517983 */ /* 0x000f680000300800 */
[----:B------:R0:W-:Y:S02]  /*26540*/  @!P4 STG.E.U8 desc[UR54][R2.64+0x39], R7 ;  /* 0x000039070200c986 */ /* 0x0001e4000c101136 */
[----:B0-----:R-:W-:Y:S02]  /*26550*/  F2FP.SATFINITE.E4M3.F32.PACK_AB_MERGE_C R7, RZ, R4, RZ ;  /* 0x00000004ff07723e */ /* 0x001fe400048070ff */
[----:B------:R0:W-:Y:S01]  /*26560*/  @!P2 STG.E.U8 desc[UR54][R28.64+0x30], R9 ;  /* 0x000030091c00a986 */ /* 0x0001e2000c101136 */
[----:B------:R-:W-:Y:S02]  /*26570*/  ISETP.NE.AND P4, PT, R59, RZ, PT ;  /* 0x000000ff3b00720c */ /* 0x000fe40003f85270 */
[----:B------:R-:W-:-:S11]  /*26580*/  ISETP.NE.AND P1, PT, R68, RZ, PT ;  /* 0x000000ff4400720c */ /* 0x000fd60003f25270 */
[----:B------:R-:W1:Y:S01]  /*26590*/  @!P4 LDC.64 R2, c[0x0][0x5c0] ;  /* 0x00017000ff02cb82 */ /* 0x000e620000000a00 */
[----:B------:R-:W-:Y:S01]  /*265a0*/  ISETP.NE.AND P5, PT, R60, RZ, PT ;  /* 0x000000ff3c00720c */ /* 0x000fe20003fa5270 */
[----:B--2---:R-:W-:Y:S02]  /*265b0*/  FMUL R4, R80, UR47 ;  /* 0x0000002f50047c20 */ /* 0x004fe40008400000 */
[----:B------:R-:W2:Y:S03]  /*265c0*/  LDL.LU R80, [R1+0x1c0] ;  /* 0x0001c00001507983 */ /* 0x000ea60000300800 */
[----:B0-----:R-:W-:Y:S01]  /*265d0*/  F2FP.SATFINITE.E4M3.F32.PACK_AB_MERGE_C R9, RZ, R4, RZ ;  /* 0x00000004ff09723e */ /* 0x001fe200048070ff */
[----:B---3--:R-:W-:Y:S02]  /*265e0*/  FMUL R4, R79, UR47 ;  /* 0x0000002f4f047c20 */ /* 0x008fe40008400000 */
[----:B------:R-:W3:Y:S01]  /*265f0*/  LDL.LU R79, [R1+0x1c4] ;  /* 0x0001c400014f7983 */ /* 0x000ee20000300800 */
[----:B----4-:R-:W-:-:S03]  /*26600*/  FMUL R6, R78, UR47 ;  /* 0x0000002f4e067c20 */ /* 0x010fc60008400000 */
[----:B------:R-:W4:Y:S04]  /*26610*/  LDL.LU R78, [R1+0x1c8] ;  /* 0x0001c800014e7983 */ /* 0x000f280000300800 */
[----:B------:R-:W-:Y:S01]  /*26620*/  @!P1 STG.E.U8 desc[UR54][R22.64+0x31], R5 ;  /* 0x0000310516009986 */ /* 0x000fe2000c101136 */
[----:B-1----:R-:W-:-:S05]  /*26630*/  @!P4 IADD3 R2, P1, R47, R2, RZ ;  /* 0x000000022f02c210 */ /* 0x002fca0007f3e0ff */
[----:B------:R-:W-:-:S05]  /*26640*/  @!P4 IMAD.X R3, R44, 0x1, R3, P1 ;  /* 0x000000012c03c824 */ /* 0x000fca00008e0603 */
[----:B------:R0:W-:Y:S02]  /*26650*/  @!P4 STG.E.U8 desc[UR54][R2.64+0x30], R7 ;  /* 0x000030070200c986 */ /* 0x0001e4000c101136 */
[----:B0-----:R-:W0:Y:S01]  /*26660*/  @!P5 LDC.64 R2, c[0x0][0x5c0] ;  /* 0x00017000ff02db82 */ /* 0x001e220000000a00 */
[----:B------:R-:W-:Y:S02]  /*26670*/  ISETP.NE.AND P6, PT, R62, RZ, PT ;  /* 0x000000ff3e00720c */ /* 0x000fe40003fc5270 */
[----:B------:R-:W-:Y:S02]  /*26680*/  ISETP.NE.AND P0, PT, R67, RZ, PT ;  /* 0x000000ff4300720c */ /* 0x000fe40003f05270 */
[----:B------:R-:W-:-:S11]  /*26690*/  F2FP.SATFINITE.E4M3.F32.PACK_AB_MERGE_C R11, RZ, R4, RZ ;  /* 0x00000004ff0b723e */ /* 0x000fd600048070ff */
[----:B------:R-:W1:Y:S01]  /*266a0*/  @!P0 LDC.64 R4, c[0x0][0x5c0] ;  /* 0x00017000ff048b82 */ /* 0x000e620000000a00 */
[----:B0-----:R-:W-:-:S05]  /*266b0*/  @!P5 IADD3 R2, P4, R45, R2, RZ ;  /* 0x000000022d02d210 */ /* 0x001fca0007f9e0ff */
[----:B------:R-:W-:-:S05]  /*266c0*/  @!P5 IMAD.X R3, R42, 0x1, R3, P4 ;  /* 0x000000012a03d824 */ /* 0x000fca00020e0603 */
[----:B------:R0:W-:Y:S01]  /*266d0*/  @!P5 STG.E.U8 desc[UR54][R2.64+0x31], R9 ;  /* 0x000031090200d986 */ /* 0x0001e2000c101136 */
[----:B------:R-:W-:Y:S01]  /*266e0*/  ISETP.NE.AND P5, PT, R56, RZ, PT ;  /* 0x000000ff3800720c */ /* 0x000fe20003fa5270 */
[----:B0-----:R-:W0:-:S12]  /*266f0*/  @!P6 LDC.64 R2, c[0x0][0x5c0] ;  /* 0x00017000ff02eb82 */ /* 0x001e180000000a00 */
[----:B------:R5:W-:Y:S01]  /*26700*/  @!P5 STG.E.U8 desc[UR54][R34.64+0x38], R11 ;  /* 0x0000380b2200d986 */ /* 0x000be2000c101136 */
[----:B------:R-:W-:Y:S02]  /*26710*/  ISETP.NE.AND P4, PT, R39, RZ, PT ;  /* 0x000000ff2700720c */ /* 0x000fe40003f85270 */
[----:B0-----:R-:W-:-:S05]  /*26720*/  @!P6 IADD3 R2, P5, R43, R2, RZ ;  /* 0x000000022b02e210 */ /* 0x001fca0007fbe0ff */
[----:B------:R-:W-:Y:S01]  /*26730*/  @!P6 IMAD.X R3, R40, 0x1, R3, P5 ;  /* 0x000000012803e824 */ /* 0x000fe200028e0603 */
[----:B-1----:R-:W-:-:S05]  /*26740*/  @!P0 IADD3 R4, P5, R41, R4, RZ ;  /* 0x0000000429048210 */ /* 0x002fca0007fbe0ff */
[----:B------:R-:W-:Y:S01]  /*26750*/  @!P0 IMAD.X R5, R38, 0x1, R5, P5 ;  /* 0x0000000126058824 */ /* 0x000fe200028e0605 */
[----:B------:R-:W-:Y:S02]  /*26760*/  ISETP.LT.OR P5, PT, R30, 0x31, !P4 ;  /* 0x000000311e00780c */ /* 0x000fe400067a1670 */
[----:B------:R-:W-:-:S11]  /*26770*/  F2FP.SATFINITE.E4M3.F32.PACK_AB_MERGE_C R15, RZ, R6, RZ ;  /* 0x00000006ff0f723e */ /* 0x000fd600048070ff */
[----:B------:R-:W0:Y:S01]  /*26780*/  @!P5 LDC.64 R6, c[0x0][0x5c0] ;  /* 0x00017000ff06db82 */ /* 0x000e220000000a00 */
[----:B------:R-:W-:Y:S01]  /*26790*/  ISETP.NE.AND P1, PT, R57, RZ, PT ;  /* 0x000000ff3900720c */ /* 0x000fe20003f25270 */
[----:B------:R-:W-:Y:S02]  /*267a0*/  @!P5 IMAD.MOV.U32 R8, RZ, RZ, R26 ;  /* 0x000000ffff08d224 */ /* 0x000fe400078e001a */
[----:B------:R-:W-:Y:S02]  /*267b0*/  @!P5 IMAD.MOV.U32 R9, RZ, RZ, R32 ;  /* 0x000000ffff09d224 */ /* 0x000fe400078e0020 */
[----:B------:R-:W-:-:S08]  /*267c0*/  @!P5 IMAD.WIDE.U32 R8, R24, 0x180, R8 ;  /* 0x000001801808d825 */ /* 0x000fd000078e0008 */
[----:B------:R-:W-:Y:S01]  /*267d0*/  @!P1 STG.E.U8 desc[UR54][R36.64+0x39], R15 ;  /* 0x0000390f24009986 */ /* 0x000fe2000c101136 */
[----:B0-----:R-:W-:Y:S01]  /*267e0*/  @!P5 IADD3 R6, P1, R8, R6, RZ ;  /* 0x000000060806d210 */ /* 0x001fe20007f3e0ff */
[----:B-----5:R-:W-:-:S05]  /*267f0*/  FMUL R8, R83, UR47 ;  /* 0x0000002f53087c20 */ /* 0x020fca0008400000 */
[----:B------:R-:W-:-:S05]  /*26800*/  F2FP.SATFINITE.E4M3.F32.PACK_AB_MERGE_C R11, RZ, R8, RZ ;  /* 0x00000008ff0b723e */ /* 0x000fca00048070ff */
[----:B------:R0:W-:Y:S01]  /*26810*/  @!P6 STG.E.U8 desc[UR54][R2.64+0x38], R11 ;  /* 0x0000380b0200e986 */ /* 0x0001e2000c101136 */
[----:B------:R-:W-:Y:S01]  /*26820*/  ISETP.LT.OR P6, PT, R30, 0x32, !P4 ;  /* 0x000000321e00780c */ /* 0x000fe200067c1670 */
[----:B------:R-:W-:-:S12]  /*26830*/  @!P5 IMAD R10, R25, 0x180, RZ ;  /* 0x00000180190ad824 */ /* 0x000fd800078e02ff */
[----:B0-----:R-:W0:Y:S01]  /*26840*/  @!P6 LDC.64 R2, c[0x0][0x5c0] ;  /* 0x00017000ff02eb82 */ /* 0x001e220000000a00 */
[----:B------:R-:W-:Y:S01]  /*26850*/  @!P5 IADD3.X R7, R7, R9, R10, P1, !PT ;  /* 0x000000090707d210 */ /* 0x000fe20000ffe40a */
[----:B------:R-:W-:Y:S02]  /*26860*/  @!P6 IMAD.MOV.U32 R8, RZ, RZ, R26 ;  /* 0x000000ffff08e224 */ /* 0x000fe400078e001a */
[----:B------:R-:W-:Y:S02]  /*26870*/  @!P6 IMAD.MOV.U32 R9, RZ, RZ, R32 ;  /* 0x000000ffff09e224 */ /* 0x000fe400078e0020 */
[----:B------:R-:W-:-:S03]  /*26880*/  @!P6 IMAD.WIDE.U32 R8, R24, 0x180, R8 ;  /* 0x000001801808e825 */ /* 0x000fc600078e0008 */
[----:B0-----:R-:W-:Y:S01]  /*26890*/  @!P6 IADD3 R2, P1, R8, R2, RZ ;  /* 0x000000020802e210 */ /* 0x001fe20007f3e0ff */
[----:B------:R-:W-:-:S05]  /*268a0*/  FMUL R8, R82, UR47 ;  /* 0x0000002f52087c20 */ /* 0x000fca0008400000 */
[----:B------:R-:W-:Y:S01]  /*268b0*/  F2FP.SATFINITE.E4M3.F32.PACK_AB_MERGE_C R15, RZ, R8, RZ ;  /* 0x00000008ff0f723e */ /* 0x000fe200048070ff */
[----:B------:R-:W-:Y:S01]  /*268c0*/  FMUL R8, R81, UR47 ;  /* 0x0000002f51087c20 */ /* 0x000fe20008400000 */
[----:B------:R-:W-:-:S04]  /*268d0*/  @!P6 IMAD R10, R25, 0x180, RZ ;  /* 0x00000180190ae824 */ /* 0x000fc800078e02ff */
[----:B------:R-:W-:Y:S02]  /*268e0*/  F2FP.SATFINITE.E4M3.F32.PACK_AB_MERGE_C R11, RZ, R8, RZ ;  /* 0x00000008ff0b723e */ /* 0x000fe400048070ff */
[----:B------:R-:W-:Y:S01]  /*268f0*/  @!P6 IADD3.X R3, R3, R9, R10, P1, !PT ;  /* 0x000000090303e210 */ /* 0x000fe20000ffe40a */
[----:B------:R0:W-:Y:S04]  /*26900*/  @!P0 STG.E.U8 desc[UR54][R4.64+0x39], R15 ;  /* 0x0000390f04008986 */ /* 0x0001e8000c101136 */
[----:B------:R0:W-:Y:S01]  /*26910*/  @!P5 STG.E.U8 desc[UR54][R6.64+0x30], R11 ;  /* 0x0000300b0600d986 */ /* 0x0001e2000c101136 */
[----:B------:R-:W-:-:S04]  /*26920*/  LOP3.LUT P5, RZ, R12, 0x400000, RZ, 0xc0, !PT ;  /* 0x004000000cff7812 */ /* 0x000fc800078ac0ff */
[----:B------:R-:W-:Y:S01]  /*26930*/  ISETP.LT.OR P5, PT, R30, 0x31, !P5 ;  /* 0x000000311e00780c */ /* 0x000fe20006fa1670 */
[----:B------:R-:W-:Y:S01]  /*26940*/  BSSY B1, `(.L_x_64) ;  /* 0x0000018000017945 */ /* 0x000fe20003800000 */
[----:B------:R-:W-:Y:S02]  /*26950*/  ISETP.NE.AND P3, PT, R66, RZ, PT ;  /* 0x000000ff4200720c */ /* 0x000fe40003f65270 */
[----:B------:R-:W-:Y:S01]  /*26960*/  ISETP.NE.AND P2, PT, R58, RZ, PT ;  /* 0x000000ff3a00720c */ /* 0x000fe20003f45270 */
[----:B--2---:R-:W-:-:S05]  /*26970*/  FMUL R8, R80, UR47 ;  /* 0x0000002f50087c20 */ /* 0x004fca0008400000 */
[----:B------:R-:W-:-:S05]  /*26980*/  F2FP.SATFINITE.E4M3.F32.PACK_AB_MERGE_C R17, RZ, R8, RZ ;  /* 0x00000008ff11723e */ /* 0x000fca00048070ff */
[----:B------:R0:W-:Y:S01]  /*26990*/  @!P6 STG.E.U8 desc[UR54][R2.64+0x31], R17 ;  /* 0x000031110200e986 */ /* 0x0001e2000c101136 */
[----:B---3--:R-:W-:Y:S01]  /*269a0*/  FMUL R8, R79, UR47 ;  /* 0x0000002f4f087c20 */ /* 0x008fe20008400000 */
[----:B------:R-:W-:Y:S02]  /*269b0*/  ISETP.NE.AND P1, PT, R31, RZ, PT ;  /* 0x000000ff1f00720c */ /* 0x000fe40003f25270 */
[----:B------:R-:W-:Y:S02]  /*269c0*/  ISETP.NE.AND P0, PT, R33, RZ, PT ;  /* 0x000000ff2100720c */ /* 0x000fe40003f05270 */
        /* <DEDUP_REMOVED lines=15> */
.L_x_65:
[----:B------:R-:W-:Y:S05]  /*26ac0*/  BSYNC B1 ;  /* 0x0000000000017941 */ /* 0x000fea0003800000 */
.L_x_64:
        /* <DEDUP_REMOVED lines=15> */
.L_x_67:
[----:B------:R-:W-:Y:S05]  /*26bc0*/  BSYNC B1 ;  /* 0x0000000000017941 */ /* 0x000fea0003800000 */
.L_x_66:
        /* <DEDUP_REMOVED lines=47> */
.L_x_69:
[----:B------:R-:W-:Y:S05]  /*26ec0*/  BSYNC B1 ;  /* 0x0000000000017941 */ /* 0x000fea0003800000 */
.L_x_68:
        /* <DEDUP_REMOVED lines=15> */
.L_x_71:
[----:B------:R-:W-:Y:S05]  /*26fc0*/  BSYNC B1 ;  /* 0x0000000000017941 */ /* 0x000fea0003800000 */
.L_x_70:
        /* <DEDUP_REMOVED lines=43> */
[----:B------:R-:W-:Y:S02]  /*27280*/  ISETP.NE.AND P3, PT, R10, RZ, PT ;  /* 0x000000ff0a00720c */ /* 0x000fe40003f65270 */
[----:B------:R-:W0:Y:S02]  /*27290*/  @!P0 LDC.64 R10, c[0x0][0x5c0] ;  /* 0x00017000ff0a8b82 */ /* 0x000e240000000a00 */
        /* <DEDUP_REMOVED lines=18> */
[----:B------:R-:W0:Y:S08]  /*273c0*/  @!P0 LDC.64 R18, c[0x0][0x5c0] ;  /* 0x00017000ff128b82 */ /* 0x000e300000000a00 */
[----:B------:R-:W1:Y:S01]  /*273d0*/  @!P1 LDC.64 R34, c[0x0][0x5c0] ;  /* 0x00017000ff229b82 */ /* 0x000e620000000a00 */
        /* <DEDUP_REMOVED lines=19> */
[----:B------:R-:W-:Y:S02]  /*27510*/  ISETP.LT.OR P0, PT, R30, 0x41, !P2 ;  /* 0x000000411e00780c */ /* 0x000fe40005701670 */
[----:B-1----:R-:W-:Y:S02]  /*27520*/  @!P1 IADD3 R34, P5, P6, R26, UR11, R34 ;  /* 0x0000000b1a229c10 */ /* 0x002fe4000febe022 */
[----:B------:R-:W-:Y:S02]  /*27530*/  P2R R72, PR, RZ, 0x1 ;  /* 0x00000001ff487803 */ /* 0x000fe40000000000 */
[----:B------:R-:W-:-:S07]  /*27540*/  @!P1 IADD3.X R35, R32, UR10, R35, P5, P6 ;  /* 0x0000000a20239c10 */ /* 0x000fce000afec423 */
        /* <DEDUP_REMOVED lines=11> */
[----:B------:R-:W-:Y:S01]  /*27600*/  ISETP.NE.AND P2, PT, R33, RZ, PT ;  /* 0x000000ff2100720c */ /* 0x000fe20003f45270 */
[----:B------:R-:W-:Y:S01]  /*27610*/  IMAD.U32 R33, RZ, RZ, UR8 ;  /* 0x00000008ff217e24 */ /* 0x000fe2000f8e00ff */
        /* <DEDUP_REMOVED lines=12> */
[----:B------:R-:W-:Y:S01]  /*276e0*/  @!P6 IADD3.X R40, R31, UR10, R32, P0, P1 ;  /* 0x0000000a1f28ec10 */ /* 0x000fe200087e2420 */
[----:B------:R-:W-:Y:S01]  /*276f0*/  IMAD.U32 R31, RZ, RZ, UR8 ;  /* 0x00000008ff1f7e24 */ /* 0x000fe2000f8e00ff */
[----:B------:R-:W-:Y:S02]  /*27700*/  ISETP.LT.OR P0, PT, R30, 0x4a, !P3 ;  /* 0x0000004a1e00780c */ /* 0x000fe40005f01670 */
[----:B------:R-:W-:Y:S02]  /*27710*/  LOP3.LUT P6, RZ, R12, 0x10000, RZ, 0xc0, !PT ;  /* 0x000100000cff7812 */ /* 0x000fe400078cc0ff */
[----:B------:R-:W-:Y:S02]  /*27720*/  ISETP.NE.AND P1, PT, R36, RZ, PT ;  /* 0x000000ff2400720c */ /* 0x000fe40003f25270 */
[----:B------:R-:W-:Y:S02]  /*27730*/  ISETP.LT.OR P3, PT, R30, 0x41, !P6 ;  /* 0x000000411e00780c */ /* 0x000fe40007761670 */
[----:B------:R-:W-:-:S05]  /*27740*/  P2R R66, PR, RZ, 0x1 ;  /* 0x00000001ff427803 */ /* 0x000fca0000000000 */
[----:B------:R-:W-:-:S04]  /*27750*/  @!P0 IADD3 R31, P4, P5, R31, UR11, R26 ;  /* 0x0000000b1f1f8c10 */ /* 0x000fc8000fd9e01a */
[----:B------:R-:W-:Y:S02]  /*27760*/  @!P0 IADD3.X R38, R37, UR10, R32, P4, P5 ;  /* 0x0000000a25268c10 */ /* 0x000fe4000a7ea420 */
[----:B------:R-:W0:Y:S01]  /*27770*/  @!P3 LDC.64 R36, c[0x0][0x5c0] ;  /* 0x00017000ff24bb82 */ /* 0x000e220000000a00 */
[----:B------:R-:W-:Y:S02]  /*27780*/  ISETP.LT.OR P0, PT, R30, 0x42, !P6 ;  /* 0x000000421e00780c */ /* 0x000fe40007701670 */
[----:B------:R-:W-:Y:S02]  /*27790*/  F2FP.SATFINITE.E4M3.F32.PACK_AB_MERGE_C R51, RZ, R47, RZ ;  /* 0x0000002fff33723e */ /* 0x000fe400048070ff */
[----:B0-----:R-:W-:-:S05]  /*277a0*/  @!P3 IADD3 R36, P4, R26, R36, RZ ;  /* 0x000000241a24b210 */ /* 0x001fca0007f9e0ff */
[----:B------:R-:W-:-:S05]  /*277b0*/  @!P3 IMAD.X R37, R32, 0x1, R37, P4 ;  /* 0x000000012025b824 */ /* 0x000fca00020e0625 */
[----:B------:R0:W-:Y:S01]  /*277c0*/  @!P3 STG.E.U8 desc[UR54][R36.64+0x40], R51 ;  /* 0x000040332400b986 */ /* 0x0001e2000c101136 */
[----:B---3--:R-:W-:-:S03]  /*277d0*/  FMUL R47, R80, UR47 ;  /* 0x0000002f502f7c20 */ /* 0x008fc60008400000 */
[----:B------:R-:W2:Y:S01]  /*277e0*/  LDL.LU R80, [R1+0x1f8] ;  /* 0x0001f80001507983 */ /* 0x000ea20000300800 */
[----:B------:R-:W-:Y:S01]  /*277f0*/  ISETP.NE.AND P5, PT, R53, RZ, PT ;  /* 0x000000ff3500720c */ /* 0x000fe20003fa5270 */
[----:B0-----:R-:W0:Y:S01]  /*27800*/  @!P0 LDC.64 R36, c[0x0][0x5c0] ;  /* 0x00017000ff248b82 */ /* 0x001e220000000a00 */
        /* <DEDUP_REMOVED lines=9> */
[----:B0-----:R-:W-:Y:S02]  /*278a0*/  FMUL R36, R78, UR47 ;  /* 0x0000002f4e247c20 */ /* 0x001fe40008400000 */
[----:B------:R-:W5:Y:S01]  /*278b0*/  LDL.LU R78, [R1+0x204] ;  /* 0x00020400014e7983 */ /* 0x000f620000300800 */
[----:B------:R-:W-:-:S03]  /*278c0*/  ISETP.LT.OR P0, PT, R30, 0x49, !P6 ;  /* 0x000000491e00780c */ /* 0x000fc60007701670 */
[----:B------:R0:W-:Y:S10]  /*278d0*/  @!P2 STG.E.U8 desc[UR54][R2.64+0x40], R55 ;  /* 0x000040370200a986 */ /* 0x0001f4000c101136 */
[----:B0-----:R-:W0:Y:S01]  /*278e0*/  @!P0 LDC.64 R2, c[0x0][0x5c0] ;  /* 0x00017000ff028b82 */ /* 0x001e220000000a00 */
[----:B------:R-:W-:-:S05]  /*278f0*/  F2FP.SATFINITE.E4M3.F32.PACK_AB_MERGE_C R47, RZ, R47, RZ ;  /* 0x0000002fff2f723e */ /* 0x000fca00048070ff */
[----:B------:R1:W-:Y:S01]  /*27900*/  @!P1 STG.E.U8 desc[UR54][R4.64+0x41], R47 ;  /* 0x0000412f04009986 */ /* 0x0003e2000c101136 */
[----:B------:R-:W-:Y:S01]  /*27910*/  F2FP.SATFINITE.E4M3.F32.PACK_AB_MERGE_C R51, RZ, R36, RZ ;  /* 0x00000024ff33723e */ /* 0x000fe200048070ff */
[----:B-1----:R-:W-:Y:S02]  /*27920*/  FMUL R4, R82, UR47 ;  /* 0x0000002f52047c20 */ /* 0x002fe40008400000 */
[----:B------:R-:W5:Y:S01]  /*27930*/  LDL.LU R82, [R1+0x208] ;  /* 0x0002080001527983 */ /* 0x000f620000300800 */
[----:B0-----:R-:W-:Y:S02]  /*27940*/  @!P0 IADD3 R2, P3, R26, R2, RZ ;  /* 0x000000021a028210 */ /* 0x001fe40007f7e0ff */
[----:B------:R-:W-:Y:S01]  /*27950*/  F2FP.SATFINITE.E4M3.F32.PACK_AB_MERGE_C R5, RZ, R4, RZ ;  /* 0x00000004ff05723e */ /* 0x000fe200048070ff */
[----:B------:R-:W-:Y:S02]  /*27960*/  FMUL R4, R81, UR47 ;  /* 0x0000002f51047c20 */ /* 0x000fe40008400000 */
[----:B------:R-:W-:Y:S01]  /*27970*/  @!P0 IMAD.X R3, R32, 0x1, R3, P3 ;  /* 0x0000000120038824 */ /* 0x000fe200018e0603 */
[----:B------:R-:W5:Y:S04]  /*27980*/  LDL.LU R81, [R1+0x20c] ;  /* 0x00020c0001517983 */ /* 0x000f680000300800 */
[----:B------:R2:W-:Y:S01]  /*27990*/  @!P0 STG.E.U8 desc[UR54][R2.64+0x48], R51 ;  /* 0x0000483302008986 */ /* 0x0005e2000c101136 */
[----:B------:R-:W-:Y:S01]  /*279a0*/  F2FP.SATFINITE.E4M3.F32.PACK_AB_MERGE_C R47, RZ, R4, RZ ;  /* 0x00000004ff2f723e */ /* 0x000fe200048070ff */
[----:B--2---:R-:W-:-:S02]  /*279b0*/  FMUL R2, R80, UR47 ;  /* 0x0000002f50027c20 */ /* 0x004fc40008400000 */
[----:B------:R-:W2:Y:S03]  /*279c0*/  LDL.LU R80, [R1+0x210] ;  /* 0x0002100001507983 */ /* 0x000ea60000300800 */
[----:B------:R-:W-:Y:S01]  /*279d0*/  F2FP.SATFINITE.E4M3.F32.PACK_AB_MERGE_C R51, RZ, R2, RZ ;  /* 0x00000002ff33723e */ /* 0x000fe200048070ff */
[----:B---3--:R-:W-:-:S05]  /*279e0*/  FMUL R2, R83, UR47 ;  /* 0x0000002f53027c20 */ /* 0x008fca0008400000 */
[----:B------:R-:W-:Y:S01]  /*279f0*/  F2FP.SATFINITE.E4M3.F32.PACK_AB_MERGE_C R53, RZ, R2, RZ ;  /* 0x00000002ff35723e */ /* 0x000fe200048070ff */
[----:B----4-:R-:W-:Y:S02]  /*27a00*/  FMUL R2, R79, UR47 ;  /* 0x0000002f4f027c20 */ /* 0x010fe40008400000 */
[----:B------:R-:W3:Y:S04]  /*27a10*/  LDL.LU R79, [R1+0x214] ;  /* 0x00021400014f7983 */ /* 0x000ee80000300800 */
[----:B------:R-:W4:Y:S01]  /*27a20*/  LDL.LU R83, [R1+0x218] ;  /* 0x0002180001537983 */ /* 0x000f220000300800 */
[----:B-----5:R-:W-:-:S03]  /*27a30*/  FMUL R4, R78, UR47 ;  /* 0x0000002f4e047c20 */ /* 0x020fc60008400000 */
[----:B------:R-:W5:Y:S01]  /*27a40*/  LDL.LU R78, [R1+0x21c] ;  /* 0x00021c00014e7983 */ /* 0x000f620000300800 */
[----:B------:R-:W-:-:S13]  /*27a50*/  ISETP.LT.OR P3, PT, R30, 0x4a, !P6 ;  /* 0x0000004a1e00780c */ /* 0x000fda0007761670 */
[----:B------:R-:W0:Y:S02]  /*27a60*/  @!P3 LDC.64 R36, c[0x0][0x5c0] ;  /* 0x00017000ff24bb82 */ /* 0x000e240000000a00 */
[----:B0-----:R-:W-:-:S05]  /*27a70*/  @!P3 IADD3 R36, P6, R26, R36, RZ ;  /* 0x000000241a24b210 */ /* 0x001fca0007fde0ff */
[----:B------:R-:W-:-:S05]  /*27a80*/  @!P3 IMAD.X R37, R32, 0x1, R37, P6 ;  /* 0x000000012025b824 */ /* 0x000fca00030e0625 */
[----:B------:R0:W-:Y:S01]  /*27a90*/  @!P3 STG.E.U8 desc[UR54][R36.64+0x49], R5 ;  /* 0x000049052400b986 */ /* 0x0001e2000c101136 */
[----:B------:R-:W-:-:S04]  /*27aa0*/  ISETP.NE.AND P3, PT, R74, RZ, PT ;  /* 0x000000ff4a00720c */ /* 0x000fc80003f65270 */
[----:B0-----:R-:W-:Y:S02]  /*27ab0*/  P2R R36, PR, RZ, 0x8 ;  /* 0x00000008ff247803 */ /* 0x001fe40000000000 */
[----:B------:R-:W-:Y:S02]  /*27ac0*/  ISETP.NE.AND P3, PT, R72, RZ, PT ;  /* 0x000000ff4800720c */ /* 0x000fe40003f65270 */
[----:B------:R-:W-:Y:S02]  /*27ad0*/  ISETP.NE.AND P0, PT, R73, RZ, PT ;  /* 0x000000ff4900720c */ /* 0x000fe40003f05270 */
[----:B------:R-:W-:-:S09]  /*27ae0*/  F2FP.SATFINITE.E4M3.F32.PACK_AB_MERGE_C R37, RZ, R2, RZ ;  /* 0x00000002ff25723e */ /* 0x000fd200048070ff */
[----:B------:R-:W0:Y:S01]  /*27af0*/  @!P3 LDC.64 R2, c[0x0][0x5c0] ;  /* 0x00017000ff02bb82 */ /* 0x000e220000000a00 */
[----:B------:R-:W-:Y:S01]  /*27b00*/  ISETP.NE.AND P4, PT, R69, RZ, PT ;  /* 0x000000ff4500720c */ /* 0x000fe20003f85270 */
[----:B------:R1:W-:Y:S01]  /*27b10*/  @!P5 STG.E.U8 desc[UR54][R6.64+0x48], R47 ;  /* 0x0000482f0600d986 */ /* 0x0003e2000c101136 */
[----:B------:R-:W-:Y:S02]  /*27b20*/  ISETP.NE.AND P2, PT, R70, RZ, PT ;  /* 0x000000ff4600720c */ /* 0x000fe40003f45270 */
[----:B------:R-:W-:Y:S02]  /*27b30*/  ISETP.NE.AND P1, PT, R71, RZ, PT ;  /* 0x000000ff4700720c */ /* 0x000fe40003f25270 */
[----:B-1----:R-:W-:Y:S02]  /*27b40*/  F2FP.SATFINITE.E4M3.F32.PACK_AB_MERGE_C R7, RZ, R4, RZ ;  /* 0x00000004ff07723e */ /* 0x002fe400048070ff */
[----:B------:R-:W1:Y:S01]  /*27b50*/  @!P0 LDC.64 R4, c[0x0][0x5c0] ;  /* 0x00017000ff048b82 */ /* 0x000e620000000a00 */
[----:B------:R-:W-:-:S04]  /*27b60*/  FMUL R6, R82, UR47 ;  /* 0x0000002f52067c20 */ /* 0x000fc80008400000 */
[----:B------:R0:W-:Y:S04]  /*27b70*/  @!P4 STG.E.U8 desc[UR54][R8.64+0x49], R51 ;  /* 0x000049330800c986 */ /* 0x0001e8000c101136 */
[----:B------:R-:W5:Y:S04]  /*27b80*/  LDL.LU R82, [R1+0x220] ;  /* 0x0002200001527983 */ /* 0x000f680000300800 */
[----:B------:R0:W-:Y:S04]  /*27b90*/  @!P2 STG.E.U8 desc[UR54][R10.64+0x40], R53 ;  /* 0x000040350a00a986 */ /* 0x0001e8000c101136 */
[----:B------:R-:W-:Y:S01]  /*27ba0*/  @!P1 STG.E.U8 desc[UR54][R14.64+0x41], R37 ;  /* 0x000041250e009986 */ /* 0x000fe2000c101136 */
[----:B0-----:R-:W-:-:S02]  /*27bb0*/  @!P3 IADD3 R2, P1, R57, R2, RZ ;  /* 0x000000023902b210 */ /* 0x001fc40007f3e0ff */
[----:B------:R-:W-:Y:S01]  /*27bc0*/  F2FP.SATFINITE.E4M3.F32.PACK_AB_MERGE_C R9, RZ, R6, RZ ;  /* 0x00000006ff09723e */ /* 0x000fe200048070ff */
[----:B------:R-:W-:Y:S02]  /*27bd0*/  FMUL R6, R81, UR47 ;  /* 0x0000002f51067c20 */ /* 0x000fe40008400000 */
[----:B------:R-:W5:Y:S01]  /*27be0*/  LDL.LU R81, [R1+0x224] ;  /* 0x0002240001517983 */ /* 0x000f620000300800 */
[----:B------:R-:W-:Y:S02]  /*27bf0*/  @!P3 IMAD.X R3, R54, 0x1, R3, P1 ;  /* 0x000000013603b824 */ /* 0x000fe400008e0603 */
[----:B------:R-:W-:-:S03]  /*27c00*/  F2FP.SATFINITE.E4M3.F32.PACK_AB_MERGE_C R11, RZ, R6, RZ ;  /* 0x00000006ff0b723e */ /* 0x000fc600048070ff */
[----:B------:R0:W-:Y:S01]  /*27c10*/  @!P3 STG.E.U8 desc[UR54][R2.64+0x40], R7 ;  /* 0x000040070200b986 */ /* 0x0001e2000c101136 */
[----:B-1----:R-:W-:Y:S02]  /*27c20*/  @!P0 IADD3 R4, P3, R59, R4, RZ ;  /* 0x000000043b048210 */ /* 0x002fe40007f7e0ff */
[----:B------:R-:W-:-:S03]  /*27c30*/  ISETP.NE.AND P6, PT, R75, RZ, PT ;  /* 0x000000ff4b00720c */ /* 0x000fc60003fc5270 */
[----:B------:R-:W-:Y:S01]  /*27c40*/  @!P0 IMAD.X R5, R56, 0x1, R5, P3 ;  /* 0x0000000138058824 */ /* 0x000fe200018e0605 */
[----:B------:R-:W-:-:S04]  /*27c50*/  ISETP.NE.AND P3, PT, R36, RZ, PT ;  /* 0x000000ff2400720c */ /* 0x000fc80003f65270 */
[----:B------:R1:W-:Y:S09]  /*27c60*/  @!P0 STG.E.U8 desc[UR54][R4.64+0x41], R9 ;  /* 0x0000410904008986 */ /* 0x0003f2000c101136 */
[----:B------:R-:W-:Y:S01]  /*27c70*/  @!P3 STG.E.U8 desc[UR54][R16.64+0x48], R11 ;  /* 0x0000480b1000b986 */ /* 0x000fe2000c101136 */
[----:B--2---:R-:W-:-:S03]  /*27c80*/  FMUL R6, R80, UR47 ;  /* 0x0000002f50067c20 */ /* 0x004fc60008400000 */
[----:B------:R-:W2:Y:S02]  /*27c90*/  LDL.LU R80, [R1+0x228] ;  /* 0x0002280001507983 */ /* 0x000ea40000300800 */
[----:B0-----:R-:W-:Y:S01]  /*27ca0*/  F2FP.SATFINITE.E4M3.F32.PACK_AB_MERGE_C R7, RZ, R6, RZ ;  /* 0x00000006ff07723e */ /* 0x001fe200048070ff */
[----:B---3--:R-:W-:-:S04]  /*27cb0*/  FMUL R6, R79, UR47 ;  /* 0x0000002f4f067c20 */ /* 0x008fc80008400000 */
[----:B------:R0:W-:Y:S01]  /*27cc0*/  @!P6 STG.E.U8 desc[UR54][R18.64+0x49], R7 ;  /* 0x000049071200e986 */ /* 0x0001e2000c101136 */
[----:B-1----:R-:W-:Y:S01]  /*27cd0*/  F2FP.SATFINITE.E4M3.F32.PACK_AB_MERGE_C R9, RZ, R6, RZ ;  /* 0x00000006ff09723e */ /* 0x002fe200048070ff */
[----:B----4-:R-:W-:Y:S02]  /*27ce0*/  FMUL R6, R83, UR47 ;  /* 0x0000002f53067c20 */ /* 0x010fe40008400000 */
[----:B------:R-:W3:Y:S03]  /*27cf0*/  LDL.LU R79, [R1+0x22c] ;  /* 0x00022c00014f7983 */ /* 0x000ee60000300800 */
[----:B0-----:R-:W-:Y:S01]  /*27d00*/  F2FP.SATFINITE.E4M3.F32.PACK_AB_MERGE_C R7, RZ, R6, RZ ;  /* 0x00000006ff07723e */ /* 0x001fe200048070ff */
[----:B-----5:R-:W-:Y:S02]  /*27d10*/  FMUL R6, R78, UR47 ;  /* 0x0000002f4e067c20 */ /* 0x020fe40008400000 */
[----:B------:R-:W4:Y:S01]  /*27d20*/  LDL.LU R78, [R1+0x230] ;  /* 0x00023000014e7983 */ /* 0x000f220000300800 */
[----:B------:R-:W-:-:S03]  /*27d30*/  ISETP.NE.AND P5, PT, R76, RZ, PT ;  /* 0x000000ff4c00720c */ /* 0x000fc60003fa5270 */
[----:B------:R-:W5:Y:S01]  /*27d40*/  LDL.LU R83, [R1+0x234] ;  /* 0x0002340001537983 */ /* 0x000f620000300800 */
[----:B------:R-:W-:-:S09]  /*27d50*/  ISETP.NE.AND P4, PT, R77, RZ, PT ;  /* 0x000000ff4d00720c */ /* 0x000fd20003f85270 */
[----:B------:R-:W0:Y:S08]  /*27d60*/  @!P5 LDC.64 R2, c[0x0][0x5c0] ;  /* 0x00017000ff02db82 */ /* 0x000e300000000a00 */
[----:B------:R-:W1:Y:S01]  /*27d70*/  @!P4 LDC.64 R4, c[0x0][0x5c0] ;  /* 0x00017000ff04cb82 */ /* 0x000e620000000a00 */
[----:B------:R-:W-:Y:S02]  /*27d80*/  F2FP.SATFINITE.E4M3.F32.PACK_AB_MERGE_C R11, RZ, R6, RZ ;  /* 0x00000006ff0b723e */ /* 0x000fe400048070ff */
[----:B0-----:R-:W-:-:S05]  /*27d90*/  @!P5 IADD3 R2, P6, R45, R2, RZ ;  /* 0x000000022d02d210 */ /* 0x001fca0007fde0ff */
[----:B------:R-:W-:-:S05]  /*27da0*/  @!P5 IMAD.X R3, R48, 0x1, R3, P6 ;  /* 0x000000013003d824 */ /* 0x000fca00030e0603 */
[----:B------:R0:W-:Y:S01]  /*27db0*/  @!P5 STG.E.U8 desc[UR54][R2.64+0x48], R9 ;  /* 0x000048090200d986 */ /* 0x0001e2000c101136 */
[----:B-1----:R-:W-:-:S05]  /*27dc0*/  @!P4 IADD3 R4, P5, R43, R4, RZ ;  /* 0x000000042b04c210 */ /* 0x002fca0007fbe0ff */
[----:B------:R-:W-:-:S05]  /*27dd0*/  @!P4 IMAD.X R5, R46, 0x1, R5, P5 ;  /* 0x000000012e05c824 */ /* 0x000fca00028e0605 */
[----:B------:R1:W-:Y:S01]  /*27de0*/  @!P4 STG.E.U8 desc[UR54][R4.64+0x49], R7 ;  /* 0x000049070400c986 */ /* 0x0003e2000c101136 */
[----:B------:R-:W-:Y:S02]  /*27df0*/  ISETP.NE.AND P2, PT, R64, RZ, PT ;  /* 0x000000ff4000720c */ /* 0x000fe40003f45270 */
[----:B------:R-:W-:Y:S01]  /*27e00*/  ISETP.NE.AND P1, PT, R65, RZ, PT ;  /* 0x000000ff4100720c */ /* 0x000fe20003f25270 */
[----:B------:R-:W-:Y:S02]  /*27e10*/  FMUL R6, R82, UR47 ;  /* 0x0000002f52067c20 */ /* 0x000fe40008400000 */
[----:B------:R-:W5:Y:S03]  /*27e20*/  LDL.LU R82, [R1+0x238] ;  /* 0x0002380001527983 */ /* 0x000f660000300800 */
[----:B0-----:R-:W-:Y:S01]  /*27e30*/  F2FP.SATFINITE.E4M3.F32.PACK_AB_MERGE_C R9, RZ, R6, RZ ;  /* 0x00000006ff09723e */ /* 0x001fe200048070ff */
[----:B------:R-:W-:-:S02]  /*27e40*/  FMUL R6, R81, UR47 ;  /* 0x0000002f51067c20 */ /* 0x000fc40008400000 */
[----:B------:R-:W5:Y:S03]  /*27e50*/  LDL.LU R81, [R1+0x23c] ;  /* 0x00023c0001517983 */ /* 0x000f660000300800 */
[----:B-1----:R-:W-:Y:S01]  /*27e60*/  F2FP.SATFINITE.E4M3.F32.PACK_AB_MERGE_C R7, RZ, R6, RZ ;  /* 0x00000006ff07723e */ /* 0x002fe200048070ff */
[----:B------:R-:W-:Y:S04]  /*27e70*/  @!P2 STG.E.U8 desc[UR54][R20.64+0x40], R11 ;  /* 0x0000400b1400a986 */ /* 0x000fe8000c101136 */
[----:B------:R0:W-:Y:S01]  /*27e80*/  @!P1 STG.E.U8 desc[UR54][R22.64+0x41], R9 ;  /* 0x0000410916009986 */ /* 0x0001e2000c101136 */
[----:B------:R-:W-:Y:S02]  /*27e90*/  ISETP.NE.AND P4, PT, R62, RZ, PT ;  /* 0x000000ff3e00720c */ /* 0x000fe40003f85270 */
[----:B------:R-:W-:-:S11]  /*27ea0*/  ISETP.NE.AND P5, PT, R63, RZ, PT ;  /* 0x000000ff3f00720c */ /* 0x000fd60003fa5270 */
[----:B------:R-:W1:Y:S08]  /*27eb0*/  @!P4 LDC.64 R2, c[0x0][0x5c0] ;  /* 0x00017000ff02cb82 */ /* 0x000e700000000a00 */
[----:B------:R-:W1:Y:S01]  /*27ec0*/  @!P5 LDC.64 R4, c[0x0][0x5c0] ;  /* 0x00017000ff04db82 */ /* 0x000e620000000a00 */
[----:B--2---:R-:W-:Y:S02]  /*27ed0*/  FMUL R6, R80, UR47 ;  /* 0x0000002f50067c20 */ /* 0x004fe40008400000 */
[----:B------:R-:W2:Y:S03]  /*27ee0*/  LDL.LU R80, [R1+0x240] ;  /* 0x0002400001507983 */ /* 0x000ea60000300800 */
[----:B0-----:R-:W-:Y:S01]  /*27ef0*/  F2FP.SATFINITE.E4M3.F32.PACK_AB_MERGE_C R9, RZ, R6, RZ ;  /* 0x00000006ff09723e */ /* 0x001fe200048070ff */
[----:B---3--:R-:W-:-:S02]  /*27f00*/  FMUL R6, R79, UR47 ;  /* 0x0000002f4f067c20 */ /* 0x008fc40008400000 */
[----:B------:R-:W3:Y:S01]  /*27f10*/  LDL.LU R79, [R1+0x244] ;  /* 0x00024400014f7983 */ /* 0x000ee20000300800 */
[----:B----4-:R-:W-:-:S03]  /*27f20*/  FMUL R8, R78, UR47 ;  /* 0x0000002f4e087c20 */ /* 0x010fc60008400000 */
[----:B------:R-:W4:Y:S01]  /*27f30*/  LDL.LU R78, [R1+0x248] ;  /* 0x00024800014e7983 */ /* 0x000f220000300800 */
[----:B------:R-:W-:Y:S02]  /*27f40*/  ISETP.NE.AND P6, PT, R68, RZ, PT ;  /* 0x000000ff4400720c */ /* 0x000fe40003fc5270 */
[----:B-1----:R-:W-:Y:S02]  /*27f50*/  @!P4 IADD3 R2, P1, R41, R2, RZ ;  /* 0x000000022902c210 */ /* 0x002fe40007f3e0ff */
[----:B------:R-:W-:-:S03]  /*27f60*/  ISETP.NE.AND P0, PT, R66, RZ, PT ;  /* 0x000000ff4200720c */ /* 0x000fc60003f05270 */
[----:B------:R-:W-:-:S05]  /*27f70*/  @!P4 IMAD.X R3, R44, 0x1, R3, P1 ;  /* 0x000000012c03c824 */ /* 0x000fca00008e0603 */
[----:B------:R0:W-:Y:S01]  /*27f80*/  @!P4 STG.E.U8 desc[UR54][R2.64+0x40], R7 ;  /* 0x000040070200c986 */ /* 0x0001e2000c101136 */
[----:B------:R-:W-:Y:S01]  /*27f90*/  @!P5 IADD3 R4, P4, R39, R4, RZ ;  /* 0x000000042704d210 */ /* 0x000fe20007f9e0ff */
[----:B------:R-:W1:Y:S01]  /*27fa0*/  @!P6 LDC.64 R14, c[0x0][0x5c0] ;  /* 0x00017000ff0eeb82 */ /* 0x000e620000000a00 */
[----:B------:R-:W-:-:S03]  /*27fb0*/  F2FP.SATFINITE.E4M3.F32.PACK_AB_MERGE_C R11, RZ, R6, RZ ;  /* 0x00000006ff0b723e */ /* 0x000fc600048070ff */
[----:B------:R-:W-:-:S04]  /*27fc0*/  @!P5 IMAD.X R5, R42, 0x1, R5, P4 ;  /* 0x000000012a05d824 */ /* 0x000fc800020e0605 */
[----:B0-----:R-:W0:Y:S01]  /*27fd0*/  @!P0 LDC.64 R6, c[0x0][0x5c0] ;  /* 0x00017000ff068b82 */ /* 0x001e220000000a00 */
[----:B------:R-:W-:Y:S01]  /*27fe0*/  @!P5 STG.E.U8 desc[UR54][R4.64+0x41], R9 ;  /* 0x000041090400d986 */ /* 0x000fe2000c101136 */
[----:B------:R-:W-:Y:S02]  /*27ff0*/  ISETP.NE.AND P5, PT, R58, RZ, PT ;  /* 0x000000ff3a00720c */ /* 0x000fe40003fa5270 */
[----:B------:R-:W-:-:S11]  /*28000*/  ISETP.NE.AND P4, PT, R52, RZ, PT ;  /* 0x000000ff3400720c */ /* 0x000fd60003f85270 */
[----:B------:R0:W-:Y:S01]  /*28010*/  @!P5 STG.E.U8 desc[UR54][R28.64+0x48], R11 ;  /* 0x0000480b1c00d986 */ /* 0x0001e2000c101136 */
[----:B-1----:R-:W-:-:S05]  /*28020*/  @!P6 IADD3 R2, P5, R33, R14, RZ ;  /* 0x0000000e2102e210 */ /* 0x002fca0007fbe0ff */
[----:B------:R-:W-:Y:S01]  /*28030*/  @!P6 IMAD.X R3, R40, 0x1, R15, P5 ;  /* 0x000000012803e824 */ /* 0x000fe200028e060f */
[----:B0-----:R-:W-:-:S05]  /*28040*/  @!P0 IADD3 R6, P5, R31, R6, RZ ;  /* 0x000000061f068210 */ /* 0x001fca0007fbe0ff */
[----:B------:R-:W-:Y:S01]  /*28050*/  @!P0 IMAD.X R7, R38, 0x1, R7, P5 ;  /* 0x0000000126078824 */ /* 0x000fe200028e0607 */
[----:B------:R-:W-:Y:S02]  /*28060*/  ISETP.LT.OR P5, PT, R30, 0x41, !P4 ;  /* 0x000000411e00780c */ /* 0x000fe400067a1670 */
[----:B------:R-:W-:-:S11]  /*28070*/  ISETP.NE.AND P1, PT, R60, RZ, PT ;  /* 0x000000ff3c00720c */ /* 0x000fd60003f25270 */
[----:B------:R-:W0:Y:S01]  /*28080*/  @!P5 LDC.64 R10, c[0x0][0x5c0] ;  /* 0x00017000ff0adb82 */ /* 0x000e220000000a00 */
[----:B------:R-:W-:Y:S02]  /*28090*/  @!P5 IMAD.MOV.U32 R4, RZ, RZ, R26 ;  /* 0x000000ffff04d224 */ /* 0x000fe400078e001a */
[----:B------:R-:W-:Y:S01]  /*280a0*/  @!P5 IMAD.MOV.U32 R5, RZ, RZ, R32 ;  /* 0x000000ffff05d224 */ /* 0x000fe200078e0020 */
[----:B------:R-:W-:Y:S01]  /*280b0*/  F2FP.SATFINITE.E4M3.F32.PACK_AB_MERGE_C R9, RZ, R8, RZ ;  /* 0x00000008ff09723e */ /* 0x000fe200048070ff */
[----:B------:R-:W-:-:S04]  /*280c0*/  @!P5 IMAD.WIDE.U32 R4, R24, 0x180, R4 ;  /* 0x000001801804d825 */ /* 0x000fc800078e0004 */
[----:B------:R-:W-:Y:S01]  /*280d0*/  @!P1 STG.E.U8 desc[UR54][R34.64+0x49], R9 ;  /* 0x0000490922009986 */ /* 0x000fe2000c101136 */
[----:B------:R-:W-:Y:S01]  /*280e0*/  @!P5 IMAD R8, R25, 0x180, RZ ;  /* 0x000001801908d824 */ /* 0x000fe200078e02ff */
[----:B0-----:R-:W-:-:S04]  /*280f0*/  @!P5 IADD3 R4, P1, R4, R10, RZ ;  /* 0x0000000a0404d210 */ /* 0x001fc80007f3e0ff */
[----:B------:R-:W-:Y:S01]  /*28100*/  @!P5 IADD3.X R5, R11, R5, R8, P1, !PT ;  /* 0x000000050b05d210 */ /* 0x000fe20000ffe408 */
[----:B-----5:R-:W-:-:S05]  /*28110*/  FMUL R8, R83, UR47 ;  /* 0x0000002f53087c20 */ /* 0x020fca0008400000 */
[----:B------:R-:W-:-:S05]  /*28120*/  F2FP.SATFINITE.E4M3.F32.PACK_AB_MERGE_C R11, RZ, R8, RZ ;  /* 0x00000008ff0b723e */ /* 0x000fca00048070ff */
[----:B------:R0:W-:Y:S01]  /*28130*/  @!P6 STG.E.U8 desc[UR54][R2.64+0x48], R11 ;  /* 0x0000480b0200e986 */ /* 0x0001e2000c101136 */
[----:B------:R-:W-:-:S13]  /*28140*/  ISETP.LT.OR P6, PT, R30, 0x42, !P4 ;  /* 0x000000421e00780c */ /* 0x000fda00067c1670 */
[----:B------:R-:W1:Y:S01]  /*28150*/  @!P6 LDC.64 R14, c[0x0][0x5c0] ;  /* 0x00017000ff0eeb82 */ /* 0x000e620000000a00 */
[----:B0-----:R-:W-:Y:S02]  /*28160*/  @!P6 IMAD.MOV.U32 R2, RZ, RZ, R26 ;  /* 0x000000ffff02e224 */ /* 0x001fe400078e001a */
[----:B------:R-:W-:Y:S02]  /*28170*/  @!P6 IMAD.MOV.U32 R3, RZ, RZ, R32 ;  /* 0x000000ffff03e224 */ /* 0x000fe400078e0020 */
[----:B------:R-:W-:-:S04]  /*28180*/  @!P6 IMAD.WIDE.U32 R8, R24, 0x180, R2 ;  /* 0x000001801808e825 */ /* 0x000fc800078e0002 */
[----:B------:R-:W-:Y:S01]  /*28190*/  FMUL R2, R81, UR47 ;  /* 0x0000002f51027c20 */ /* 0x000fe20008400000 */
[----:B------:R-:W-:-:S04]  /*281a0*/  @!P6 IMAD R10, R25, 0x180, RZ ;  /* 0x00000180190ae824 */ /* 0x000fc800078e02ff */
[----:B------:R-:W-:Y:S02]  /*281b0*/  F2FP.SATFINITE.E4M3.F32.PACK_AB_MERGE_C R11, RZ, R2, RZ ;  /* 0x00000002ff0b723e */ /* 0x000fe400048070ff */
[----:B-1----:R-:W-:-:S04]  /*281c0*/  @!P6 IADD3 R8, P1, R8, R14, RZ ;  /* 0x0000000e0808e210 */ /* 0x002fc80007f3e0ff */
[----:B------:R-:W-:Y:S01]  /*281d0*/  @!P6 IADD3.X R9, R15, R9, R10, P1, !PT ;  /* 0x000000090f09e210 */ /* 0x000fe20000ffe40a */
[----:B------:R-:W-:-:S05]  /*281e0*/  FMUL R10, R82, UR47 ;  /* 0x0000002f520a7c20 */ /* 0x000fca0008400000 */
[----:B------:R-:W-:-:S05]  /*281f0*/  F2FP.SATFINITE.E4M3.F32.PACK_AB_MERGE_C R15, RZ, R10, RZ ;  /* 0x0000000aff0f723e */ /* 0x000fca00048070ff */
[----:B------:R0:W-:Y:S04]  /*28200*/  @!P0 STG.E.U8 desc[UR54][R6.64+0x49], R15 ;  /* 0x0000490f06008986 */ /* 0x0001e8000c101136 */
[----:B------:R0:W-:Y:S01]  /*28210*/  @!P5 STG.E.U8 desc[UR54][R4.64+0x40], R11 ;  /* 0x0000400b0400d986 */ /* 0x0001e2000c101136 */
[----:B------:R-:W-:-:S04]  /*28220*/  LOP3.LUT P5, RZ, R12, 0x400000, RZ, 0xc0, !PT ;  /* 0x004000000cff7812 */ /* 0x000fc800078ac0ff */
[----:B------:R-:W-:Y:S01]  /*28230*/  ISETP.LT.OR P5, PT, R30, 0x41, !P5 ;  /* 0x000000411e00780c */ /* 0x000fe20006fa1670 */
[----:B------:R-:W-:Y:S01]  /*28240*/  BSSY B1, `(.L_x_72) ;  /* 0x0000018000017945 */ /* 0x000fe20003800000 */
[----:B------:R-:W-:Y:S02]  /*28250*/  ISETP.NE.AND P3, PT, R67, RZ, PT ;  /* 0x000000ff4300720c */ /* 0x000fe40003f65270 */
[----:B------:R-:W-:Y:S02]  /*28260*/  ISETP.NE.AND P2, PT, R61, RZ, PT ;  /* 0x000000ff3d00720c */ /* 0x000fe40003f45270 */
[----:B------:R-:W-:Y:S02]  /*28270*/  ISETP.NE.AND P1, PT, R50, RZ, PT ;  /* 0x000000ff3200720c */ /* 0x000fe40003f25270 */
[----:B------:R-:W-:Y:S01]  /*28280*/  ISETP.NE.AND P0, PT, R49, RZ, PT ;  /* 0x000000ff3100720c */ /* 0x000fe20003f05270 */
[----:B--2---:R-:W-:-:S05]  /*28290*/  FMUL R2, R80, UR47 ;  /* 0x0000002f50027c20 */ /* 0x004fca0008400000 */
[----:B------:R-:W-:-:S05]  /*282a0*/  F2FP.SATFINITE.E4M3.F32.PACK_AB_MERGE_C R17, RZ, R2, RZ ;  /* 0x00000002ff11723e */ /* 0x000fca00048070ff */
[----:B------:R0:W-:Y:S01]  /*282b0*/  @!P6 STG.E.U8 desc[UR54][R8.64+0x41], R17 ;  /* 0x000041110800e986 */ /* 0x0001e2000c101136 */
        /* <DEDUP_REMOVED lines=16> */
.L_x_73:
[----:B------:R-:W-:Y:S05]  /*283c0*/  BSYNC B1 ;  /* 0x0000000000017941 */ /* 0x000fea0003800000 */
.L_x_72:
        /* <DEDUP_REMOVED lines=15> */
.L_x_75:
[----:B------:R-:W-:Y:S05]  /*284c0*/  BSYNC B1 ;  /* 0x0000000000017941 */ /* 0x000fea0003800000 */
.L_x_74:
[----:B------:R-:W2:Y:S04]  /*284d0*/  LDL.LU R16, [R1+0x24c] ;  /* 0x00024c0001107983 */ /* 0x000ea80000300800 */
[----:B------:R-:W3:Y:S04]  /*284e0*/  LDL.LU R11, [R1+0x250] ;  /* 0x00025000010b7983 */ /* 0x000ee80000300800 */
[----:B------:R-:W4:Y:S04]  /*284f0*/  LDL.LU R15, [R1+0x254] ;  /* 0x00025400010f7983 */ /* 0x000f280000300800 */
[----:B------:R-:W5:Y:S01]  /*28500*/  LDL.LU R14, [R1+0x258] ;  /* 0x00025800010e7983 */ /* 0x000f620000300800 */
[----:B------:R-:W-:Y:S01]  /*28510*/  ISETP.LT.OR P6, PT, R30, 0x49, !P4 ;  /* 0x000000491e00780c */ /* 0x000fe200067c1670 */
[----:B------:R-:W-:Y:S01]  /*28520*/  BSSY B1, `(.L_x_76) ;  /* 0x000002a000017945 */ /* 0x000fe20003800000 */
[----:B------:R-:W-:-:S11]  /*28530*/  P2R R10, PR, RZ, 0x1 ;  /* 0x00000001ff0a7803 */ /* 0x000fd60000000000 */
[----:B------:R-:W0:Y:S02]  /*28540*/  @!P6 LDC.64 R6, c[0x0][0x5c0] ;  /* 0x00017000ff06eb82 */ /* 0x000e240000000a00 */
[----:B01----:R-:W-:Y:S02]  /*28550*/  @!P6 IMAD.MOV.U32 R2, RZ, RZ, R26 ;  /* 0x000000ffff02e224 */ /* 0x003fe400078e001a */
[----:B------:R-:W-:Y:S02]  /*28560*/  @!P6 IMAD.MOV.U32 R3, RZ, RZ, R32 ;  /* 0x000000ffff03e224 */ /* 0x000fe400078e0020 */
[----:B------:R-:W-:Y:S02]  /*28570*/  @!P6 IMAD R4, R25, 0x180, RZ ;  /* 0x000001801904e824 */ /* 0x000fe400078e02ff */
[----:B------:R-:W-:-:S03]  /*28580*/  @!P6 IMAD.WIDE.U32 R2, R24, 0x180, R2 ;  /* 0x000001801802e825 */ /* 0x000fc600078e0002 */
[----:B------:R-:W-:-:S04]  /*28590*/  @!P6 IADD3 R2, P5, R2, R6, RZ ;  /* 0x000000060202e210 */ /* 0x000fc80007fbe0ff */
        /* <DEDUP_REMOVED lines=34> */
.L_x_77:
[----:B------:R-:W-:Y:S05]  /*287c0*/  BSYNC B1 ;  /* 0x0000000000017941 */ /* 0x000fea0003800000 */
.L_x_76:
        /* <DEDUP_REMOVED lines=15> */
.L_x_79:
[----:B------:R-:W-:Y:S05]  /*288c0*/  BSYNC B1 ;  /* 0x0000000000017941 */ /* 0x000fea0003800000 */
.L_x_78:
[----:B01----:R-:W-:Y:S01]  /*288d0*/  P2R R2, PR, RZ, 0x8 ;  /* 0x00000008ff027803 */ /* 0x003fe20000000000 */
[----:B------:R-:W2:Y:S01]  /*288e0*/  LDL.LU R38, [R1+0x25c] ;  /* 0x00025c0001267983 */ /* 0x000ea20000300800 */
[----:B------:R-:W-:Y:S02]  /*288f0*/  ISETP.LT.OR P3, PT, R30, 0x51, !P0 ;  /* 0x000000511e00780c */ /* 0x000fe40004761670 */
[----:B------:R-:W-:Y:S01]  /*28900*/  P2R R52, PR, RZ, 0x1 ;  /* 0x00000001ff347803 */ /* 0x000fe20000000000 */
[----:B------:R-:W3:Y:S10]  /*28910*/  LDL.LU R82, [R1+0x260] ;  /* 0x0002600001527983 */ /* 0x000ef40000300800 */
[----:B------:R-:W0:Y:S01]  /*28920*/  @!P3 LDC.64 R34, c[0x0][0x5c0] ;  /* 0x00017000ff22bb82 */ /* 0x000e220000000a00 */
[----:B------:R-:W-:Y:S01]  /*28930*/  P2R R33, PR, RZ, 0x8 ;  /* 0x00000008ff217803 */ /* 0x000fe20000000000 */
[----:B------:R-:W4:Y:S04]  /*28940*/  LDL.LU R43, [R1+0x264] ;  /* 0x00026400012b7983 */ /* 0x000f280000300800 */
[----:B------:R-:W5:Y:S01]  /*28950*/  LDL.LU R81, [R1+0x268] ;  /* 0x0002680001517983 */ /* 0x000f620000300800 */
[----:B------:R-:W-:-:S03]  /*28960*/  P2R R60, PR, RZ, 0x10 ;  /* 0x00000010ff3c7803 */ /* 0x000fc60000000000 */
[----:B------:R-:W5:Y:S01]  /*28970*/  LDL.LU R80, [R1+0x26c] ;  /* 0x00026c0001507983 */ /* 0x000f620000300800 */
[----:B------:R-:W-:Y:S01]  /*28980*/  LOP3.LUT P4, RZ, R12, 0x800, RZ, 0xc0, !PT ;  /* 0x000008000cff7812 */ /* 0x000fe2000788c0ff */
[----:B------:R-:W-:Y:S01]  /*28990*/  IMAD.U32 R45, RZ, RZ, UR8 ;  /* 0x00000008ff2d7e24 */ /* 0x000fe2000f8e00ff */
[----:B------:R-:W-:Y:S01]  /*289a0*/  P2R R58, PR, RZ, 0x2 ;  /* 0x00000002ff3a7803 */ /* 0x000fe20000000000 */
        /* <DEDUP_REMOVED lines=8> */
[----:B0-----:R-:W-:Y:S01]  /*28a30*/  @!P3 IADD3 R34, P5, P6, R26, UR8, R34 ;  /* 0x000000081a22bc10 */ /* 0x001fe2000febe022 */
[----:B------:R-:W-:Y:S02]  /*28a40*/  IMAD.U32 R55, RZ, RZ, UR8 ;  /* 0x00000008ff377e24 */ /* 0x000fe4000f8e00ff */
[----:B------:R-:W-:Y:S01]  /*28a50*/  IMAD.U32 R57, RZ, RZ, UR8 ;  /* 0x00000008ff397e24 */ /* 0x000fe2000f8e00ff */
[----:B------:R-:W-:Y:S01]  /*28a60*/  @!P3 IADD3.X R35, R32, UR7, R35, P5, P6 ;  /* 0x000000072023bc10 */ /* 0x000fe2000afec423 */
[----:B------:R-:W-:Y:S01]  /*28a70*/  IMAD.U32 R59, RZ, RZ, UR8 ;  /* 0x00000008ff3b7e24 */ /* 0x000fe2000f8e00ff */
        /* <DEDUP_REMOVED lines=14> */
[----:B------:R-:W0:Y:S08]  /*28b60*/  @!P3 LDC.64 R20, c[0x0][0x5c0] ;  /* 0x00017000ff14bb82 */ /* 0x000e300000000a00 */
[----:B------:R-:W1:Y:S01]  /*28b70*/  @!P0 LDC.64 R18, c[0x0][0x5c0] ;  /* 0x00017000ff128b82 */ /* 0x000e620000000a00 */
[----:B0-----:R-:W-:-:S04]  /*28b80*/  @!P3 IADD3 R20, P5, P6, R26, UR8, R20 ;  /* 0x000000081a14bc10 */ /* 0x001fc8000febe014 */
[----:B------:R-:W-:Y:S02]  /*28b90*/  @!P3 IADD3.X R21, R32, UR7, R21, P5, P6 ;  /* 0x000000072015bc10 */ /* 0x000fe4000afec415 */
[----:B------:R-:W-:Y:S02]  /*28ba0*/  ISETP.NE.AND P3, PT, R2, RZ, PT ;  /* 0x000000ff0200720c */ /* 0x000fe40003f65270 */
[----:B-1----:R-:W-:Y:S02]  /*28bb0*/  @!P0 IADD3 R18, P5, P6, R26, UR6, R18 ;  /* 0x000000061a128c10 */ /* 0x002fe4000febe012 */
[----:B------:R-:W-:Y:S02]  /*28bc0*/  P2R R63, PR, RZ, 0x8 ;  /* 0x00000008ff3f7803 */ /* 0x000fe40000000000 */
        /* <DEDUP_REMOVED lines=67> */
[----:B------:R-:W-:Y:S02]  /*29000*/  ISETP.LT.OR P3, PT, R30, 0x51, !P6 ;  /* 0x000000511e00780c */ /* 0x000fe40007761670 */
[----:B------:R-:W-:Y:S02]  /*29010*/  ISETP.NE.AND P1, PT, R36, RZ, PT ;  /* 0x000000ff2400720c */ /* 0x000fe40003f25270 */
[----:B------:R-:W-:-:S07]  /*29020*/  P2R R62, PR, RZ, 0x1 ;  /* 0x00000001ff3e7803 */ /* 0x000fce0000000000 */
[----:B------:R-:W-:Y:S02]  /*29030*/  @!P0 IADD3 R59, P4, P5, R59, UR11, R26 ;  /* 0x0000000b3b3b8c10 */ /* 0x000fe4000fd9e01a */
[----:B------:R-:W0:Y:S02]  /*29040*/  @!P3 LDC.64 R36, c[0x0][0x5c0] ;  /* 0x00017000ff24bb82 */ /* 0x000e240000000a00 */
[----:B------:R-:W-:Y:S01]  /*29050*/  @!P0 IADD3.X R56, R31, UR10, R32, P4, P5 ;  /* 0x0000000a1f388c10 */ /* 0x000fe2000a7ea420 */
[----:B--2---:R-:W-:-:S05]  /*29060*/  FMUL R31, R38, UR47 ;  /* 0x0000002f261f7c20 */ /* 0x004fca0008400000 */
[----:B------:R-:W-:Y:S01]  /*29070*/  F2FP.SATFINITE.E4M3.F32.PACK_AB_MERGE_C R33, RZ, R31, RZ ;  /* 0x0000001fff21723e */ /* 0x000fe200048070ff */
[----:B---3--:R-:W-:Y:S02]  /*29080*/  FMUL R31, R82, UR47 ;  /* 0x0000002f521f7c20 */ /* 0x008fe40008400000 */
[----:B------:R-:W2:Y:S01]  /*29090*/  LDL.LU R82, [R1+0x278] ;  /* 0x0002780001527983 */ /* 0x000ea20000300800 */
[----:B------:R-:W-:Y:S02]  /*290a0*/  ISETP.NE.AND P5, PT, R41, RZ, PT ;  /* 0x000000ff2900720c */ /* 0x000fe40003fa5270 */
[----:B------:R-:W-:Y:S01]  /*290b0*/  F2FP.SATFINITE.E4M3.F32.PACK_AB_MERGE_C R41, RZ, R31, RZ ;  /* 0x0000001fff29723e */ /* 0x000fe200048070ff */
[----:B----4-:R-:W-:Y:S01]  /*290c0*/  FMUL R31, R43, UR47 ;  /* 0x0000002f2b1f7c20 */ /* 0x010fe20008400000 */
[----:B------:R-:W3:Y:S01]  /*290d0*/  LDL.LU R85, [R1+0x27c] ;  /* 0x00027c0001557983 */ /* 0x000ee20000300800 */
[----:B0-----:R-:W-:-:S03]  /*290e0*/  @!P3 IADD3 R36, P4, R26, R36, RZ ;  /* 0x000000241a24b210 */ /* 0x001fc60007f9e0ff */
[----:B------:R-:W-:Y:S01]  /*290f0*/  F2FP.SATFINITE.E4M3.F32.PACK_AB_MERGE_C R43, RZ, R31, RZ ;  /* 0x0000001fff2b723e */ /* 0x000fe200048070ff */
[----:B-----5:R-:W-:Y:S01]  /*29100*/  FMUL R31, R81, UR47 ;  /* 0x0000002f511f7c20 */ /* 0x020fe20008400000 */
[----:B------:R-:W-:Y:S01]  /*29110*/  @!P3 IMAD.X R37, R32, 0x1, R37, P4 ;  /* 0x000000012025b824 */ /* 0x000fe200020e0625 */
[----:B------:R-:W4:Y:S04]  /*29120*/  LDL.LU R81, [R1+0x280] ;  /* 0x0002800001517983 */ /* 0x000f280000300800 */
[----:B------:R0:W-:Y:S02]  /*29130*/  @!P3 STG.E.U8 desc[UR54][R36.64+0x50], R33 ;  /* 0x000050212400b986 */ /* 0x0001e4000c101136 */
[----:B0-----:R-:W-:Y:S01]  /*29140*/  F2FP.SATFINITE.E4M3.F32.PACK_AB_MERGE_C R33, RZ, R31, RZ ;  /* 0x0000001fff21723e */ /* 0x001fe200048070ff */
[----:B------:R-:W-:-:S02]  /*29150*/  FMUL R31, R80, UR47 ;  /* 0x0000002f501f7c20 */ /* 0x000fc40008400000 */
[----:B------:R-:W5:Y:S01]  /*29160*/  LDL.LU R80, [R1+0x284] ;  /* 0x0002840001507983 */ /* 0x000f620000300800 */
[----:B------:R-:W-:-:S13]  /*29170*/  ISETP.LT.OR P0, PT, R30, 0x52, !P6 ;  /* 0x000000521e00780c */ /* 0x000fda0007701670 */
[----:B------:R-:W0:Y:S02]  /*29180*/  @!P0 LDC.64 R38, c[0x0][0x5c0] ;  /* 0x00017000ff268b82 */ /* 0x000e240000000a00 */
[----:B0-----:R-:W-:-:S05]  /*29190*/  @!P0 IADD3 R38, P3, R26, R38, RZ ;  /* 0x000000261a268210 */ /* 0x001fca0007f7e0ff */
[----:B------:R-:W-:-:S05]  /*291a0*/  @!P0 IMAD.X R39, R32, 0x1, R39, P3 ;  /* 0x0000000120278824 */ /* 0x000fca00018e0627 */
[----:B------:R-:W-:Y:S01]  /*291b0*/  @!P0 STG.E.U8 desc[UR54][R38.64+0x51], R41 ;  /* 0x0000512926008986 */ /* 0x000fe2000c101136 */
[----:B------:R-:W-:-:S13]  /*291c0*/  ISETP.LT.OR P0, PT, R30, 0x59, !P6 ;  /* 0x000000591e00780c */ /* 0x000fda0007701670 */
[----:B------:R-:W0:Y:S01]  /*291d0*/  @!P0 LDC.64 R36, c[0x0][0x5c0] ;  /* 0x00017000ff248b82 */ /* 0x000e220000000a00 */
[----:B------:R-:W-:Y:S04]  /*291e0*/  @!P2 STG.E.U8 desc[UR54][R34.64+0x50], R43 ;  /* 0x0000502b2200a986 */ /* 0x000fe8000c101136 */
[----:B------:R1:W-:Y:S01]  /*291f0*/  @!P1 STG.E.U8 desc[UR54][R28.64+0x51], R33 ;  /* 0x000051211c009986 */ /* 0x0003e2000c101136 */
[----:B0-----:R-:W-:-:S05]  /*29200*/  @!P0 IADD3 R36, P3, R26, R36, RZ ;  /* 0x000000241a248210 */ /* 0x001fca0007f7e0ff */
[----:B------:R-:W-:Y:S01]  /*29210*/  @!P0 IMAD.X R37, R32, 0x1, R37, P3 ;  /* 0x0000000120258824 */ /* 0x000fe200018e0625 */
[----:B------:R-:W-:Y:S01]  /*29220*/  ISETP.LT.OR P3, PT, R30, 0x5a, !P6 ;  /* 0x0000005a1e00780c */ /* 0x000fe20007761670 */
[----:B-1----:R-:W-:Y:S02]  /*29230*/  FMUL R28, R84, UR47 ;  /* 0x0000002f541c7c20 */ /* 0x002fe40008400000 */
[----:B------:R-:W5:Y:S03]  /*29240*/  LDL.LU R84, [R1+0x288] ;  /* 0x0002880001547983 */ /* 0x000f660000300800 */
[----:B------:R-:W-:Y:S01]  /*29250*/  F2FP.SATFINITE.E4M3.F32.PACK_AB_MERGE_C R29, RZ, R28, RZ ;  /* 0x0000001cff1d723e */ /* 0x000fe200048070ff */
[----:B------:R-:W-:Y:S02]  /*29260*/  FMUL R28, R83, UR47 ;  /* 0x0000002f531c7c20 */ /* 0x000fe40008400000 */
[----:B------:R-:W5:Y:S04]  /*29270*/  LDL.LU R83, [R1+0x28c] ;  /* 0x00028c0001537983 */ /* 0x000f680000300800 */
[----:B------:R-:W0:Y:S01]  /*29280*/  @!P3 LDC.64 R34, c[0x0][0x5c0] ;  /* 0x00017000ff22bb82 */ /* 0x000e220000000a00 */
[----:B------:R-:W-:-:S02]  /*29290*/  F2FP.SATFINITE.E4M3.F32.PACK_AB_MERGE_C R33, RZ, R28, RZ ;  /* 0x0000001cff21723e */ /* 0x000fc400048070ff */
[----:B------:R-:W-:-:S05]  /*292a0*/  F2FP.SATFINITE.E4M3.F32.PACK_AB_MERGE_C R31, RZ, R31, RZ ;  /* 0x0000001fff1f723e */ /* 0x000fca00048070ff */
[----:B------:R1:W-:Y:S01]  /*292b0*/  @!P0 STG.E.U8 desc[UR54][R36.64+0x58], R31 ;  /* 0x0000581f24008986 */ /* 0x0003e2000c101136 */
[----:B0-----:R-:W-:-:S05]  /*292c0*/  @!P3 IADD3 R34, P6, R26, R34, RZ ;  /* 0x000000221a22b210 */ /* 0x001fca0007fde0ff */
[----:B------:R-:W-:-:S05]  /*292d0*/  @!P3 IMAD.X R35, R32, 0x1, R35, P6 ;  /* 0x000000012023b824 */ /* 0x000fca00030e0623 */
[----:B------:R0:W-:Y:S01]  /*292e0*/  @!P3 STG.E.U8 desc[UR54][R34.64+0x59], R29 ;  /* 0x0000591d2200b986 */ /* 0x0001e2000c101136 */
[----:B--2---:R-:W-:-:S03]  /*292f0*/  FMUL R28, R82, UR47 ;  /* 0x0000002f521c7c20 */ /* 0x004fc60008400000 */
[----:B------:R-:W2:Y:S02]  /*29300*/  LDL.LU R82, [R1+0x290] ;  /* 0x0002900001527983 */ /* 0x000ea40000300800 */
[----:B-1----:R-:W-:Y:S01]  /*29310*/  F2FP.SATFINITE.E4M3.F32.PACK_AB_MERGE_C R31, RZ, R28, RZ ;  /* 0x0000001cff1f723e */ /* 0x002fe200048070ff */
[----:B---3--:R-:W-:-:S05]  /*29320*/  FMUL R28, R85, UR47 ;  /* 0x0000002f551c7c20 */ /* 0x008fca0008400000 */
[----:B------:R-:W-:Y:S01]  /*29330*/  F2FP.SATFINITE.E4M3.F32.PACK_AB_MERGE_C R37, RZ, R28, RZ ;  /* 0x0000001cff25723e */ /* 0x000fe200048070ff */
[----:B----4-:R-:W-:Y:S02]  /*29340*/  FMUL R28, R81, UR47 ;  /* 0x0000002f511c7c20 */ /* 0x010fe40008400000 */
[----:B------:R-:W3:Y:S03]  /*29350*/  LDL.LU R81, [R1+0x294] ;  /* 0x0002940001517983 */ /* 0x000ee60000300800 */
[----:B0-----:R-:W-:Y:S01]  /*29360*/  F2FP.SATFINITE.E4M3.F32.PACK_AB_MERGE_C R29, RZ, R28, RZ ;  /* 0x0000001cff1d723e */ /* 0x001fe200048070ff */
[----:B------:R-:W4:Y:S01]  /*29370*/  LDL.LU R85, [R1+0x298] ;  /* 0x0002980001557983 */ /* 0x000f220000300800 */
[----:B-----5:R-:W-:-:S03]  /*29380*/  FMUL R28, R80, UR47 ;  /* 0x0000002f501c7c20 */ /* 0x020fc60008400000 */
[----:B------:R-:W5:Y:S01]  /*29390*/  LDL.LU R80, [R1+0x29c] ;  /* 0x00029c0001507983 */ /* 0x000f620000300800 */
[----:B------:R-:W-:-:S04]  /*293a0*/  ISETP.NE.AND P3, PT, R74, RZ, PT ;  /* 0x000000ff4a00720c */ /* 0x000fc80003f65270 */
[----:B------:R-:W-:Y:S02]  /*293b0*/  P2R R36, PR, RZ, 0x8 ;  /* 0x00000008ff247803 */ /* 0x000fe40000000000 */
[----:B------:R-:W-:Y:S02]  /*293c0*/  ISETP.NE.AND P3, PT, R72, RZ, PT ;  /* 0x000000ff4800720c */ /* 0x000fe40003f65270 */
[----:B------:R-:W-:Y:S02]  /*293d0*/  ISETP.NE.AND P4, PT, R69, RZ, PT ;  /* 0x000000ff4500720c */ /* 0x000fe40003f85270 */
[----:B------:R-:W-:-:S09]  /*293e0*/  ISETP.NE.AND P2, PT, R70, RZ, PT ;  /* 0x000000ff4600720c */ /* 0x000fd20003f45270 */
[----:B------:R-:W0:Y:S01]  /*293f0*/  @!P3 LDC.64 R34, c[0x0][0x5c0] ;  /* 0x00017000ff22bb82 */ /* 0x000e220000000a00 */
[----:B------:R-:W-:Y:S02]  /*29400*/  ISETP.NE.AND P1, PT, R71, RZ, PT ;  /* 0x000000ff4700720c */ /* 0x000fe40003f25270 */
[----:B------:R-:W-:Y:S01]  /*29410*/  ISETP.NE.AND P0, PT, R73, RZ, PT ;  /* 0x000000ff4900720c */ /* 0x000fe20003f05270 */
[----:B------:R0:W-:Y:S04]  /*29420*/  @!P5 STG.E.U8 desc[UR54][R22.64+0x58], R33 ;  /* 0x000058211600d986 */ /* 0x0001e8000c101136 */
[----:B------:R1:W-:Y:S04]  /*29430*/  @!P4 STG.E.U8 desc[UR54][R20.64+0x59], R31 ;  /* 0x0000591f1400c986 */ /* 0x0003e8000c101136 */
[----:B------:R1:W-:Y:S04]  /*29440*/  @!P2 STG.E.U8 desc[UR54][R18.64+0x50], R37 ;  /* 0x000050251200a986 */ /* 0x0003e8000c101136 */
[----:B------:R1:W-:Y:S01]  /*29450*/  @!P1 STG.E.U8 desc[UR54][R16.64+0x51], R29 ;  /* 0x0000511d10009986 */ /* 0x0003e2000c101136 */
[----:B0-----:R-:W-:-:S05]  /*29460*/  @!P3 IADD3 R22, P1, R45, R34, RZ ;  /* 0x000000222d16b210 */ /* 0x001fca0007f3e0ff */
[----:B------:R-:W-:Y:S02]  /*29470*/  @!P3 IMAD.X R23, R40, 0x1, R35, P1 ;  /* 0x000000012817b824 */ /* 0x000fe400008e0623 */
[----:B------:R-:W0:Y:S01]  /*29480*/  @!P0 LDC.64 R34, c[0x0][0x5c0] ;  /* 0x00017000ff228b82 */ /* 0x000e220000000a00 */
[----:B-1----:R-:W-:-:S05]  /*29490*/  F2FP.SATFINITE.E4M3.F32.PACK_AB_MERGE_C R21, RZ, R28, RZ ;  /* 0x0000001cff15723e */ /* 0x002fca00048070ff */
[----:B------:R1:W-:Y:S01]  /*294a0*/  @!P3 STG.E.U8 desc[UR54][R22.64+0x50], R21 ;  /* 0x000050151600b986 */ /* 0x0003e2000c101136 */
[----:B------:R-:W-:Y:S02]  /*294b0*/  ISETP.NE.AND P6, PT, R75, RZ, PT ;  /* 0x000000ff4b00720c */ /* 0x000fe40003fc5270 */
[----:B0-----:R-:W-:Y:S01]  /*294c0*/  @!P0 IADD3 R18, P3, R47, R34, RZ ;  /* 0x000000222f128210 */ /* 0x001fe20007f7e0ff */
[----:B------:R-:W-:Y:S02]  /*294d0*/  FMUL R20, R84, UR47 ;  /* 0x0000002f54147c20 */ /* 0x000fe40008400000 */
[----:B------:R-:W4:Y:S01]  /*294e0*/  LDL.LU R84, [R1+0x2a0] ;  /* 0x0002a00001547983 */ /* 0x000f220000300800 */
[----:B------:R-:W-:-:S03]  /*294f0*/  FMUL R16, R83, UR47 ;  /* 0x0000002f53107c20 */ /* 0x000fc60008400000 */
[----:B------:R-:W4:Y:S02]  /*29500*/  LDL.LU R83, [R1+0x2a4] ;  /* 0x0002a40001537983 */ /* 0x000f240000300800 */
[----:B------:R-:W-:Y:S01]  /*29510*/  F2FP.SATFINITE.E4M3.F32.PACK_AB_MERGE_C R31, RZ, R16, RZ ;  /* 0x00000010ff1f723e */ /* 0x000fe200048070ff */
[----:B------:R-:W-:Y:S01]  /*29520*/  @!P0 IMAD.X R19, R42, 0x1, R35, P3 ;  /* 0x000000012a138824 */ /* 0x000fe200018e0623 */
[----:B------:R-:W-:Y:S02]  /*29530*/  ISETP.NE.AND P3, PT, R36, RZ, PT ;  /* 0x000000ff2400720c */ /* 0x000fe40003f65270 */
[----:B------:R-:W-:-:S05]  /*29540*/  F2FP.SATFINITE.E4M3.F32.PACK_AB_MERGE_C R29, RZ, R20, RZ ;  /* 0x00000014ff1d723e */ /* 0x000fca00048070ff */
[----:B------:R-:W-:Y:S06]  /*29550*/  @!P0 STG.E.U8 desc[UR54][R18.64+0x51], R29 ;  /* 0x0000511d12008986 */ /* 0x000fec000c101136 */
[----:B------:R-:W-:Y:S01]  /*29560*/  @!P3 STG.E.U8 desc[UR54][R14.64+0x58], R31 ;  /* 0x0000581f0e00b986 */ /* 0x000fe2000c101136 */
[----:B--2---:R-:W-:-:S03]  /*29570*/  FMUL R16, R82, UR47 ;  /* 0x0000002f52107c20 */ /* 0x004fc60008400000 */
[----:B------:R-:W2:Y:S02]  /*29580*/  LDL.LU R82, [R1+0x2a8] ;  /* 0x0002a80001527983 */ /* 0x000ea40000300800 */
[----:B-1----:R-:W-:-:S05]  /*29590*/  F2FP.SATFINITE.E4M3.F32.PACK_AB_MERGE_C R21, RZ, R16, RZ ;  /* 0x00000010ff15723e */ /* 0x002fca00048070ff */
[----:B------:R5:W-:Y:S01]  /*295a0*/  @!P6 STG.E.U8 desc[UR54][R10.64+0x59], R21 ;  /* 0x000059150a00e986 */ /* 0x000be2000c101136 */
[----:B---3--:R-:W-:-:S03]  /*295b0*/  FMUL R20, R81, UR47 ;  /* 0x0000002f51147c20 */ /* 0x008fc60008400000 */
[----:B------:R-:W3:Y:S01]  /*295c0*/  LDL.LU R81, [R1+0x2ac] ;  /* 0x0002ac0001517983 */ /* 0x000ee20000300800 */
[----:B-----5:R-:W-:-:S03]  /*295d0*/  FMUL R10, R80, UR47 ;  /* 0x0000002f500a7c20 */ /* 0x020fc60008400000 */
[----:B------:R-:W5:Y:S01]  /*295e0*/  LDL.LU R80, [R1+0x2b0] ;  /* 0x0002b00001507983 */ /* 0x000f620000300800 */
[----:B------:R-:W-:Y:S01]  /*295f0*/  ISETP.NE.AND P5, PT, R76, RZ, PT ;  /* 0x000000ff4c00720c */ /* 0x000fe20003fa5270 */
[----:B----4-:R-:W-:Y:S02]  /*29600*/  FMUL R18, R85, UR47 ;  /* 0x0000002f55127c20 */ /* 0x010fe40008400000 */
[----:B------:R-:W4:Y:S01]  /*29610*/  LDL.LU R85, [R1+0x2b4] ;  /* 0x0002b40001557983 */ /* 0x000f220000300800 */
[----:B------:R-:W-:-:S09]  /*29620*/  ISETP.NE.AND P4, PT, R77, RZ, PT ;  /* 0x000000ff4d00720c */ /* 0x000fd20003f85270 */
[----:B------:R-:W0:Y:S08]  /*29630*/  @!P5 LDC.64 R16, c[0x0][0x5c0] ;  /* 0x00017000ff10db82 */ /* 0x000e300000000a00 */
[----:B------:R-:W1:Y:S01]  /*29640*/  @!P4 LDC.64 R22, c[0x0][0x5c0] ;  /* 0x00017000ff16cb82 */ /* 0x000e620000000a00 */
[----:B------:R-:W-:Y:S02]  /*29650*/  F2FP.SATFINITE.E4M3.F32.PACK_AB_MERGE_C R19, RZ, R20, RZ ;  /* 0x00000014ff13723e */ /* 0x000fe400048070ff */
[----:B0-----:R-:W-:-:S05]  /*29660*/  @!P5 IADD3 R16, P6, R49, R16, RZ ;  /* 0x000000103110d210 */ /* 0x001fca0007fde0ff */
[----:B------:R-:W-:-:S05]  /*29670*/  @!P5 IMAD.X R17, R44, 0x1, R17, P6 ;  /* 0x000000012c11d824 */ /* 0x000fca00030e0611 */
[----:B------:R0:W-:Y:S01]  /*29680*/  @!P5 STG.E.U8 desc[UR54][R16.64+0x58], R19 ;  /* 0x000058131000d986 */ /* 0x0001e2000c101136 */
[----:B-1----:R-:W-:Y:S02]  /*29690*/  @!P4 IADD3 R14, P5, R51, R22, RZ ;  /* 0x00000016330ec210 */ /* 0x002fe40007fbe0ff */
[----:B------:R-:W-:-:S03]  /*296a0*/  F2FP.SATFINITE.E4M3.F32.PACK_AB_MERGE_C R21, RZ, R18, RZ ;  /* 0x00000012ff15723e */ /* 0x000fc600048070ff */
[----:B------:R-:W-:Y:S01]  /*296b0*/  @!P4 IMAD.X R15, R46, 0x1, R23, P5 ;  /* 0x000000012e0fc824 */ /* 0x000fe200028e0617 */
[----:B------:R-:W-:-:S04]  /*296c0*/  F2FP.SATFINITE.E4M3.F32.PACK_AB_MERGE_C R23, RZ, R10, RZ ;  /* 0x0000000aff17723e */ /* 0x000fc800048070ff */
[----:B------:R2:W-:Y:S01]  /*296d0*/  @!P4 STG.E.U8 desc[UR54][R14.64+0x59], R21 ;  /* 0x000059150e00c986 */ /* 0x0005e2000c101136 */
[----:B------:R-:W-:Y:S02]  /*296e0*/  ISETP.NE.AND P2, PT, R78, RZ, PT ;  /* 0x000000ff4e00720c */ /* 0x000fe40003f45270 */
[----:B------:R-:W-:Y:S01]  /*296f0*/  ISETP.NE.AND P1, PT, R79, RZ, PT ;  /* 0x000000ff4f00720c */ /* 0x000fe20003f25270 */
[----:B------:R-:W-:Y:S02]  /*29700*/  FMUL R10, R84, UR47 ;  /* 0x0000002f540a7c20 */ /* 0x000fe40008400000 */
[----:B------:R-:W4:Y:S01]  /*29710*/  LDL.LU R84, [R1+0x2b8] ;  /* 0x0002b80001547983 */ /* 0x000f220000300800 */
[----:B0-----:R-:W-:-:S03]  /*29720*/  FMUL R16, R83, UR47 ;  /* 0x0000002f53107c20 */ /* 0x001fc60008400000 */
[----:B------:R-:W4:Y:S01]  /*29730*/  LDL.LU R83, [R1+0x2bc] ;  /* 0x0002bc0001537983 */ /* 0x000f220000300800 */
[----:B------:R-:W-:-:S03]  /*29740*/  F2FP.SATFINITE.E4M3.F32.PACK_AB_MERGE_C R17, RZ, R10, RZ ;  /* 0x0000000aff11723e */ /* 0x000fc600048070ff */
        /* <DEDUP_REMOVED lines=11> */
[----:B-----5:R-:W-:-:S03]  /*29800*/  FMUL R14, R80, UR47 ;  /* 0x0000002f500e7c20 */ /* 0x020fc60008400000 */
[----:B------:R-:W5:Y:S01]  /*29810*/  LDL.LU R80, [R1+0x2c8] ;  /* 0x0002c80001507983 */ /* 0x000f620000300800 */
[----:B-1----:R-:W-:Y:S02]  /*29820*/  @!P4 IADD3 R10, P1, R53, R10, RZ ;  /* 0x0000000a350ac210 */ /* 0x002fe40007f3e0ff */
[----:B------:R-:W-:Y:S02]  /*29830*/  ISETP.NE.AND P6, PT, R64, RZ, PT ;  /* 0x000000ff4000720c */ /* 0x000fe40003fc5270 */
[----:B------:R-:W-:Y:S01]  /*29840*/  F2FP.SATFINITE.E4M3.F32.PACK_AB_MERGE_C R15, RZ, R16, RZ ;  /* 0x00000010ff0f723e */ /* 0x000fe200048070ff */
[----:B------:R-:W-:Y:S01]  /*29850*/  @!P4 IMAD.X R11, R48, 0x1, R11, P1 ;  /* 0x00000001300bc824 */ /* 0x000fe200008e060b */
[----:B------:R-:W-:-:S04]  /*29860*/  ISETP.NE.AND P0, PT, R62, RZ, PT ;  /* 0x000000ff3e00720c */ /* 0x000fc80003f05270 */
[----:B------:R0:W-:Y:S01]  /*29870*/  @!P4 STG.E.U8 desc[UR54][R10.64+0x50], R15 ;  /* 0x0000500f0a00c986 */ /* 0x0001e2000c101136 */
[----:B------:R-:W-:-:S05]  /*29880*/  @!P5 IADD3 R8, P4, R55, R18, RZ ;  /* 0x000000123708d210 */ /* 0x000fca0007f9e0ff */
[----:B------:R-:W-:Y:S01]  /*29890*/  @!P5 IMAD.X R9, R50, 0x1, R19, P4 ;  /* 0x000000013209d824 */ /* 0x000fe200020e0613 */
[----:B------:R-:W-:Y:S02]  /*298a0*/  F2FP.SATFINITE.E4M3.F32.PACK_AB_MERGE_C R19, RZ, R6, RZ ;  /* 0x00000006ff13723e */ /* 0x000fe400048070ff */
[----:B------:R-:W1:Y:S02]  /*298b0*/  @!P6 LDC.64 R6, c[0x0][0x5c0] ;  /* 0x00017000ff06eb82 */ /* 0x000e640000000a00 */
[----:B------:R1:W-:Y:S01]  /*298c0*/  @!P5 STG.E.U8 desc[UR54][R8.64+0x51], R17 ;  /* 0x000051110800d986 */ /* 0x0003e2000c101136 */
[----:B------:R-:W-:-:S05]  /*298d0*/  ISETP.NE.AND P5, PT, R61, RZ, PT ;  /* 0x000000ff3d00720c */ /* 0x000fca0003fa5270 */
[----:B0-----:R-:W0:Y:S08]  /*298e0*/  @!P0 LDC.64 R10, c[0x0][0x5c0] ;  /* 0x00017000ff0a8b82 */ /* 0x001e300000000a00 */
[----:B------:R-:W-:Y:S01]  /*298f0*/  @!P5 STG.E.U8 desc[UR54][R4.64+0x58], R19 ;  /* 0x000058130400d986 */ /* 0x000fe2000c101136 */
[----:B-1----:R-:W-:Y:S02]  /*29900*/  @!P6 IADD3 R6, P5, R57, R6, RZ ;  /* 0x000000063906e210 */ /* 0x002fe40007fbe0ff */
[----:B------:R-:W-:-:S03]  /*29910*/  ISETP.NE.AND P4, PT, R60, RZ, PT ;  /* 0x000000ff3c00720c */ /* 0x000fc60003f85270 */
[----:B------:R-:W-:Y:S01]  /*29920*/  @!P6 IMAD.X R7, R54, 0x1, R7, P5 ;  /* 0x000000013607e824 */ /* 0x000fe200028e0607 */
[----:B0-----:R-:W-:-:S05]  /*29930*/  @!P0 IADD3 R10, P5, R59, R10, RZ ;  /* 0x0000000a3b0a8210 */ /* 0x001fca0007fbe0ff */
[----:B------:R-:W-:Y:S01]  /*29940*/  @!P0 IMAD.X R11, R56, 0x1, R11, P5 ;  /* 0x00000001380b8824 */ /* 0x000fe200028e060b */
[----:B------:R-:W-:Y:S02]  /*29950*/  ISETP.LT.OR P5, PT, R30, 0x51, !P4 ;  /* 0x000000511e00780c */ /* 0x000fe400067a1670 */
[----:B------:R-:W-:Y:S02]  /*29960*/  F2FP.SATFINITE.E4M3.F32.PACK_AB_MERGE_C R9, RZ, R14, RZ ;  /* 0x0000000eff09723e */ /* 0x000fe400048070ff */
[----:B------:R-:W-:-:S09]  /*29970*/  ISETP.NE.AND P1, PT, R68, RZ, PT ;  /* 0x000000ff4400720c */ /* 0x000fd20003f25270 */
[----:B------:R-:W0:Y:S04]  /*29980*/  @!P5 LDC.64 R14, c[0x0][0x5c0] ;  /* 0x00017000ff0edb82 */ /* 0x000e280000000a00 */
[----:B------:R1:W-:Y:S01]  /*29990*/  @!P1 STG.E.U8 desc[UR54][R2.64+0x59], R9 ;  /* 0x0000590902009986 */ /* 0x0003e2000c101136 */
[----:B------:R-:W-:Y:S02]  /*299a0*/  @!P5 IMAD R8, R25, 0x180, RZ ;  /* 0x000001801908d824 */ /* 0x000fe400078e02ff */
[----:B-1----:R-:W-:Y:S02]  /*299b0*/  @!P5 IMAD.MOV.U32 R2, RZ, RZ, R26 ;  /* 0x000000ffff02d224 */ /* 0x002fe400078e001a */
[----:B------:R-:W-:Y:S02]  /*299c0*/  @!P5 IMAD.MOV.U32 R3, RZ, RZ, R32 ;  /* 0x000000ffff03d224 */ /* 0x000fe400078e0020 */
[----:B------:R-:W-:-:S03]  /*299d0*/  @!P5 IMAD.WIDE.U32 R4, R24, 0x180, R2 ;  /* 0x000001801804d825 */ /* 0x000fc600078e0002 */
[----:B0-----:R-:W-:-:S04]  /*299e0*/  @!P5 IADD3 R4, P1, R4, R14, RZ ;  /* 0x0000000e0404d210 */ /* 0x001fc80007f3e0ff */
[----:B------:R-:W-:Y:S01]  /*299f0*/  @!P5 IADD3.X R5, R15, R5, R8, P1, !PT ;  /* 0x000000050f05d210 */ /* 0x000fe20000ffe408 */
[----:B----4-:R-:W-:-:S05]  /*29a00*/  FMUL R8, R85, UR47 ;  /* 0x0000002f55087c20 */ /* 0x010fca0008400000 */
[----:B------:R-:W-:-:S05]  /*29a10*/  F2FP.SATFINITE.E4M3.F32.PACK_AB_MERGE_C R15, RZ, R8, RZ ;  /* 0x00000008ff0f723e */ /* 0x000fca00048070ff */
[----:B------:R0:W-:Y:S01]  /*29a20*/  @!P6 STG.E.U8 desc[UR54][R6.64+0x58], R15 ;  /* 0x0000580f0600e986 */ /* 0x0001e2000c101136 */
[----:B------:R-:W-:-:S13]  /*29a30*/  ISETP.LT.OR P6, PT, R30, 0x52, !P4 ;  /* 0x000000521e00780c */ /* 0x000fda00067c1670 */
[----:B------:R-:W1:Y:S01]  /*29a40*/  @!P6 LDC.64 R16, c[0x0][0x5c0] ;  /* 0x00017000ff10eb82 */ /* 0x000e620000000a00 */
[----:B------:R-:W-:Y:S02]  /*29a50*/  @!P6 IMAD.MOV.U32 R2, RZ, RZ, R26 ;  /* 0x000000ffff02e224 */ /* 0x000fe400078e001a */
[----:B------:R-:W-:Y:S02]  /*29a60*/  @!P6 IMAD.MOV.U32 R3, RZ, RZ, R32 ;  /* 0x000000ffff03e224 */ /* 0x000fe400078e0020 */
[----:B------:R-:W-:-:S04]  /*29a70*/  @!P6 IMAD.WIDE.U32 R2, R24, 0x180, R2 ;  /* 0x000001801802e825 */ /* 0x000fc800078e0002 */
[----:B0-----:R-:W-:Y:S01]  /*29a80*/  FMUL R6, R83, UR47 ;  /* 0x0000002f53067c20 */ /* 0x001fe20008400000 */
        /* <DEDUP_REMOVED lines=20> */
[----:B-----5:R-:W-:-:S05]  /*29bd0*/  FMUL R7, R80, UR47 ;  /* 0x0000002f50077c20 */ /* 0x020fca0008400000 */
        /* <DEDUP_REMOVED lines=13> */
.L_x_81:
[----:B------:R-:W-:Y:S05]  /*29cb0*/  BSYNC B1 ;  /* 0x0000000000017941 */ /* 0x000fea0003800000 */
.L_x_80:
        /* <DEDUP_REMOVED lines=15> */
.L_x_83:
[----:B------:R-:W-:Y:S05]  /*29db0*/  BSYNC B1 ;  /* 0x0000000000017941 */ /* 0x000fea0003800000 */
.L_x_82:
[----:B------:R-:W2:Y:S04]  /*29dc0*/  LDL.LU R16, [R1+0x2cc] ;  /* 0x0002cc0001107983 */ /* 0x000ea80000300800 */
[----:B------:R-:W3:Y:S04]  /*29dd0*/  LDL.LU R11, [R1+0x2d0] ;  /* 0x0002d000010b7983 */ /* 0x000ee80000300800 */
[----:B------:R-:W4:Y:S04]  /*29de0*/  LDL.LU R15, [R1+0x2d4] ;  /* 0x0002d400010f7983 */ /* 0x000f280000300800 */
[----:B------:R-:W5:Y:S01]  /*29df0*/  LDL.LU R14, [R1+0x2d8] ;  /* 0x0002d800010e7983 */ /* 0x000f620000300800 */
[----:B------:R-:W-:Y:S01]  /*29e00*/  ISETP.LT.OR P6, PT, R30, 0x59, !P4 ;  /* 0x000000591e00780c */ /* 0x000fe200067c1670 */
[----:B------:R-:W-:Y:S01]  /*29e10*/  BSSY B1, `(.L_x_84) ;  /* 0x000002a000017945 */ /* 0x000fe20003800000 */
[----:B------:R-:W-:-:S11]  /*29e20*/  P2R R10, PR, RZ, 0x1 ;  /* 0x00000001ff0a7803 */ /* 0x000fd60000000000 */
[----:B-1----:R-:W1:Y:S01]  /*29e30*/  @!P6 LDC.64 R6, c[0x0][0x5c0] ;  /* 0x00017000ff06eb82 */ /* 0x002e620000000a00 */
[----:B0-----:R-:W-:Y:S02]  /*29e40*/  @!P6 IMAD.MOV.U32 R2, RZ, RZ, R26 ;  /* 0x000000ffff02e224 */ /* 0x001fe400078e001a */
[----:B------:R-:W-:Y:S02]  /*29e50*/  @!P6 IMAD.MOV.U32 R3, RZ, RZ, R32 ;  /* 0x000000ffff03e224 */ /* 0x000fe400078e0020 */
[----:B------:R-:W-:Y:S02]  /*29e60*/  @!P6 IMAD R4, R25, 0x180, RZ ;  /* 0x000001801904e824 */ /* 0x000fe400078e02ff */
[----:B------:R-:W-:-:S03]  /*29e70*/  @!P6 IMAD.WIDE.U32 R2, R24, 0x180, R2 ;  /* 0x000001801802e825 */ /* 0x000fc600078e0002 */
[----:B-1----:R-:W-:-:S04]  /*29e80*/  @!P6 IADD3 R2, P5, R2, R6, RZ ;  /* 0x000000060202e210 */ /* 0x002fc80007fbe0ff */
        /* <DEDUP_REMOVED lines=34> */
.L_x_85:
[----:B------:R-:W-:Y:S05]  /*2a0b0*/  BSYNC B1 ;  /* 0x0000000000017941 */ /* 0x000fea0003800000 */
.L_x_84:
        /* <DEDUP_REMOVED lines=15> */
.L_x_87:
[----:B------:R-:W-:Y:S05]  /*2a1b0*/  BSYNC B1 ;  /* 0x0000000000017941 */ /* 0x000fea0003800000 */
.L_x_86:
[----:B------:R-:W-:Y:S01]  /*2a1c0*/  P2R R66, PR, RZ, 0x10 ;  /* 0x00000010ff427803 */ /* 0x000fe20000000000 */
[----:B------:R-:W2:Y:S01]  /*2a1d0*/  LDL.LU R38, [R1+0x2dc] ;  /* 0x0002dc0001267983 */ /* 0x000ea20000300800 */
[----:B------:R-:W-:-:S03]  /*2a1e0*/  ISETP.LT.OR P4, PT, R30, 0x61, !P0 ;  /* 0x000000611e00780c */ /* 0x000fc60004781670 */
[----:B------:R-:W3:Y:S10]  /*2a1f0*/  LDL.LU R79, [R1+0x2e0] ;  /* 0x0002e000014f7983 */ /* 0x000ef40000300800 */
[----:B------:R-:W4:Y:S01]  /*2a200*/  @!P4 LDC.64 R34, c[0x0][0x5c0] ;  /* 0x00017000ff22cb82 */ /* 0x000f220000000a00 */
[----:B------:R-:W-:Y:S01]  /*2a210*/  P2R R33, PR, RZ, 0x10 ;  /* 0x00000010ff217803 */ /* 0x000fe20000000000 */
[----:B------:R-:W5:Y:S04]  /*2a220*/  LDL.LU R78, [R1+0x2e4] ;  /* 0x0002e400014e7983 */ /* 0x000f680000300800 */
[----:B------:R-:W5:Y:S01]  /*2a230*/  LDL.LU R77, [R1+0x2e8] ;  /* 0x0002e800014d7983 */ /* 0x000f620000300800 */
[----:B------:R-:W-:-:S02]  /*2a240*/  IMAD.U32 R45, RZ, RZ, UR8 ;  /* 0x00000008ff2d7e24 */ /* 0x000fc4000f8e00ff */
[----:B------:R-:W-:Y:S01]  /*2a250*/  IMAD.U32 R31, RZ, RZ, UR7 ;  /* 0x00000007ff1f7e24 */ /* 0x000fe2000f8e00ff */
[----:B------:R-:W5:Y:S01]  /*2a260*/  LDL.LU R80, [R1+0x2ec] ;  /* 0x0002ec0001507983 */ /* 0x000f620000300800 */
[----:B------:R-:W-:Y:S02]  /*2a270*/  IMAD.U32 R47, RZ, RZ, UR8 ;  /* 0x00000008ff2f7e24 */ /* 0x000fe4000f8e00ff */
[----:B------:R-:W-:Y:S01]  /*2a280*/  IMAD.U32 R49, RZ, RZ, UR8 ;  /* 0x00000008ff317e24 */ /* 0x000fe2000f8e00ff */
[----:B------:R-:W5:Y:S01]  /*2a290*/  LDL.LU R76, [R1+0x2f0] ;  /* 0x0002f000014c7983 */ /* 0x000f620000300800 */
[----:B------:R-:W-:Y:S02]  /*2a2a0*/  IMAD.U32 R51, RZ, RZ, UR8 ;  /* 0x00000008ff337e24 */ /* 0x000fe4000f8e00ff */
[----:B------:R-:W-:Y:S02]  /*2a2b0*/  IMAD.U32 R53, RZ, RZ, UR8 ;  /* 0x00000008ff357e24 */ /* 0x000fe4000f8e00ff */
[----:B------:R-:W-:-:S02]  /*2a2c0*/  IMAD.U32 R55, RZ, RZ, UR8 ;  /* 0x00000008ff377e24 */ /* 0x000fc4000f8e00ff */
[----:B------:R-:W-:Y:S02]  /*2a2d0*/  IMAD.U32 R57, RZ, RZ, UR8 ;  /* 0x00000008ff397e24 */ /* 0x000fe4000f8e00ff */
[----:B------:R-:W-:Y:S01]  /*2a2e0*/  IMAD.U32 R59, RZ, RZ, UR8 ;  /* 0x00000008ff3b7e24 */ /* 0x000fe2000f8e00ff */
[----:B----4-:R-:W-:-:S04]  /*2a2f0*/  @!P4 IADD3 R34, P5, P6, R26, UR8, R34 ;  /* 0x000000081a22cc10 */ /* 0x010fc8000febe022 */
[----:B------:R-:W-:Y:S02]  /*2a300*/  @!P4 IADD3.X R35, R32, UR7, R35, P5, P6 ;  /* 0x000000072023cc10 */ /* 0x000fe4000afec423 */
[----:B------:R-:W-:-:S04]  /*2a310*/  ISETP.LT.OR P4, PT, R30, 0x62, !P0 ;  /* 0x000000621e00780c */ /* 0x000fc80004781670 */
[----:B------:R-:W-:-:S09]  /*2a320*/  P2R R36, PR, RZ, 0x10 ;  /* 0x00000010ff247803 */ /* 0x000fd20000000000 */
[----:B------:R-:W4:Y:S02]  /*2a330*/  @!P4 LDC.64 R28, c[0x0][0x5c0] ;  /* 0x00017000ff1ccb82 */ /* 0x000f240000000a00 */
[----:B----4-:R-:W-:-:S04]  /*2a340*/  @!P4 IADD3 R28, P5, P6, R26, UR8, R28 ;  /* 0x000000081a1ccc10 */ /* 0x010fc8000febe01c */
[----:B------:R-:W-:Y:S02]  /*2a350*/  @!P4 IADD3.X R29, R32, UR7, R29, P5, P6 ;  /* 0x00000007201dcc10 */ /* 0x000fe4000afec41d */
[----:B------:R-:W-:-:S04]  /*2a360*/  ISETP.LT.OR P4, PT, R30, 0x69, !P0 ;  /* 0x000000691e00780c */ /* 0x000fc80004781670 */
[----:B------:R-:W-:-:S09]  /*2a370*/  P2R R41, PR, RZ, 0x10 ;  /* 0x00000010ff297803 */ /* 0x000fd20000000000 */
[----:B------:R-:W4:Y:S02]  /*2a380*/  @!P4 LDC.64 R22, c[0x0][0x5c0] ;  /* 0x00017000ff16cb82 */ /* 0x000f240000000a00 */
[----:B----4-:R-:W-:-:S04]  /*2a390*/  @!P4 IADD3 R22, P5, P6, R26, UR8, R22 ;  /* 0x000000081a16cc10 */ /* 0x010fc8000febe016 */
[----:B------:R-:W-:Y:S02]  /*2a3a0*/  @!P4 IADD3.X R23, R32, UR7, R23, P5, P6 ;  /* 0x000000072017cc10 */ /* 0x000fe4000afec417 */
[----:B------:R-:W-:Y:S02]  /*2a3b0*/  ISETP.LT.OR P4, PT, R30, 0x6a, !P0 ;  /* 0x0000006a1e00780c */ /* 0x000fe40004781670 */
[----:B------:R-:W-:Y:S02]  /*2a3c0*/  LOP3.LUT P6, RZ, R12, 0x800, RZ, 0xc0, !PT ;  /* 0x000008000cff7812 */ /* 0x000fe400078cc0ff */
        /* <DEDUP_REMOVED lines=16> */
[----:B0-----:R-:W0:Y:S02]  /*2a4d0*/  @!P4 LDC.64 R14, c[0x0][0x5c0] ;  /* 0x00017000ff0ecb82 */ /* 0x001e240000000a00 */
[----:B0-----:R-:W-:-:S04]  /*2a4e0*/  @!P4 IADD3 R14, P0, P5, R26, UR6, R14 ;  /* 0x000000061a0ecc10 */ /* 0x001fc8000fd1e00e */
[----:B------:R-:W-:Y:S02]  /*2a4f0*/  @!P4 IADD3.X R15, R32, UR5, R15, P0, P5 ;  /* 0x00000005200fcc10 */ /* 0x000fe400087ea40f */
[C---:B------:R-:W-:Y:S02]  /*2a500*/  ISETP.LT.OR P4, PT, R30.reuse, 0x6a, !P1 ;  /* 0x0000006a1e00780c */ /* 0x040fe40004f81670 */
[----:B------:R-:W-:Y:S02]  /*2a510*/  ISETP.LT.OR P5, PT, R30, 0x69, !P6 ;  /* 0x000000691e00780c */ /* 0x000fe400077a1670 */
[----:B------:R-:W-:Y:S02]  /*2a520*/  P2R R72, PR, RZ, 0x10 ;  /* 0x00000010ff487803 */ /* 0x000fe40000000000 */
[----:B------:R-:W-:-:S07]  /*2a530*/  P2R R74, PR, RZ, 0x20 ;  /* 0x00000020ff4a7803 */ /* 0x000fce0000000000 */
[----:B------:R-:W0:Y:S08]  /*2a540*/  @!P4 LDC.64 R10, c[0x0][0x5c0] ;  /* 0x00017000ff0acb82 */ /* 0x000e300000000a00 */
[----:B------:R-:W4:Y:S01]  /*2a550*/  @!P5 LDC.64 R4, c[0x0][0x5c0] ;  /* 0x00017000ff04db82 */ /* 0x000f220000000a00 */
        /* <DEDUP_REMOVED lines=9> */
[----:B-1----:R-:W0:Y:S02]  /*2a5f0*/  @!P4 LDC.64 R6, c[0x0][0x5c0] ;  /* 0x00017000ff06cb82 */ /* 0x002e240000000a00 */
[----:B0-----:R-:W-:-:S04]  /*2a600*/  @!P4 IADD3 R6, P0, P1, R26, UR11, R6 ;  /* 0x0000000b1a06cc10 */ /* 0x001fc8000f91e006 */
[----:B------:R-:W-:Y:S02]  /*2a610*/  @!P4 IADD3.X R7, R32, UR10, R7, P0, P1 ;  /* 0x0000000a2007cc10 */ /* 0x000fe400087e2407 */
[----:B------:R-:W-:Y:S02]  /*2a620*/  ISETP.LT.OR P4, PT, R30, 0x6a, !P6 ;  /* 0x0000006a1e00780c */ /* 0x000fe40007781670 */
[----:B----4-:R-:W-:Y:S02]  /*2a630*/  @!P5 IADD3 R4, P0, P1, R26, UR11, R4 ;  /* 0x0000000b1a04dc10 */ /* 0x010fe4000f91e004 */
[----:B------:R-:W-:Y:S02]  /*2a640*/  P2R R75, PR, RZ, 0x10 ;  /* 0x00000010ff4b7803 */ /* 0x000fe40000000000 */
[----:B------:R-:W-:Y:S02]  /*2a650*/  @!P5 IADD3.X R5, R32, UR10, R5, P0, P1 ;  /* 0x0000000a2005dc10 */ /* 0x000fe400087e2405 */
[----:B------:R-:W-:-:S04]  /*2a660*/  ISETP.LT.OR P5, PT, R30, 0x6a, !P2 ;  /* 0x0000006a1e00780c */ /* 0x000fc800057a1670 */
[----:B------:R-:W-:Y:S01]  /*2a670*/  P2R R63, PR, RZ, 0x20 ;  /* 0x00000020ff3f7803 */ /* 0x000fe20000000000 */
[----:B------:R-:W0:Y:S02]  /*2a680*/  @!P4 LDC.64 R2, c[0x0][0x5c0] ;  /* 0x00017000ff02cb82 */ /* 0x000e240000000a00 */
[----:B0-----:R-:W-:-:S04]  /*2a690*/  @!P4 IADD3 R2, P0, P1, R26, UR11, R2 ;  /* 0x0000000b1a02cc10 */ /* 0x001fc8000f91e002 */
        /* <DEDUP_REMOVED lines=9> */
[C---:B------:R-:W-:Y:S02]  /*2a730*/  ISETP.LT.OR P4, PT, R30.reuse, 0x69, !P2 ;  /* 0x000000691e00780c */ /* 0x040fe40005781670 */
[----:B------:R-:W-:Y:S02]  /*2a740*/  ISETP.LT.OR P2, PT, R30, 0x61, !P3 ;  /* 0x000000611e00780c */ /* 0x000fe40005f41670 */
[----:B------:R-:W-:Y:S02]  /*2a750*/  P2R R64, PR, RZ, 0x10 ;  /* 0x00000010ff407803 */ /* 0x000fe40000000000 */
[----:B------:R-:W-:-:S07]  /*2a760*/  P2R R62, PR, RZ, 0x4 ;  /* 0x00000004ff3e7803 */ /* 0x000fce0000000000 */
[----:B------:R-:W-:-:S04]  /*2a770*/  @!P4 IADD3 R49, P1, P0, R49, UR6, R26 ;  /* 0x000000063131cc10 */ /* 0x000fc8000f83e01a */
[----:B------:R-:W-:Y:S02]  /*2a780*/  @!P4 IADD3.X R44, R31, UR5, R32, P1, P0 ;  /* 0x000000051f2ccc10 */ /* 0x000fe40008fe0420 */
[----:B------:R-:W-:Y:S02]  /*2a790*/  @!P5 IADD3 R51, P1, P0, R51, UR6, R26 ;  /* 0x000000063333dc10 */ /* 0x000fe4000f83e01a */
[----:B------:R-:W-:Y:S02]  /*2a7a0*/  LOP3.LUT P4, RZ, R12, 0x10000, RZ, 0xc0, !PT ;  /* 0x000100000cff7812 */ /* 0x000fe4000788c0ff */
[----:B------:R-:W-:Y:S02]  /*2a7b0*/  @!P5 IADD3.X R46, R31, UR5, R32, P1, P0 ;  /* 0x000000051f2edc10 */ /* 0x000fe40008fe0420 */
[----:B------:R-:W-:-:S04]  /*2a7c0*/  @!P2 IADD3 R53, P1, P0, R53, UR11, R26 ;  /* 0x0000000b3535ac10 */ /* 0x000fc8000f83e01a */
[----:B------:R-:W-:Y:S02]  /*2a7d0*/  @!P2 IADD3.X R48, R31, UR10, R32, P1, P0 ;  /* 0x0000000a1f30ac10 */ /* 0x000fe40008fe0420 */
[----:B------:R-:W-:Y:S02]  /*2a7e0*/  ISETP.LT.OR P1, PT, R30, 0x62, !P3 ;  /* 0x000000621e00780c */ /* 0x000fe40005f21670 */
[----:B------:R-:W-:Y:S02]  /*2a7f0*/  ISETP.NE.AND P2, PT, R33, RZ, PT ;  /* 0x000000ff2100720c */ /* 0x000fe40003f45270 */
        /* <DEDUP_REMOVED lines=10> */
[----:B------:R-:W-:Y:S02]  /*2a8a0*/  ISETP.NE.AND P5, PT, R36, RZ, PT ;  /* 0x000000ff2400720c */ /* 0x000fe40003fa5270 */
[----:B------:R-:W-:Y:S01]  /*2a8b0*/  @!P3 IADD3.X R54, R31, UR10, R32, P1, P6 ;  /* 0x0000000a1f36bc10 */ /* 0x000fe20008fec420 */
[----:B--2---:R-:W-:Y:S01]  /*2a8c0*/  FMUL R31, R38, UR47 ;  /* 0x0000002f261f7c20 */ /* 0x004fe20008400000 */
[----:B------:R-:W-:-:S13]  /*2a8d0*/  ISETP.LT.OR P6, PT, R30, 0x61, !P4 ;  /* 0x000000611e00780c */ /* 0x000fda00067c1670 */
[----:B------:R-:W0:Y:S01]  /*2a8e0*/  @!P6 LDC.64 R36, c[0x0][0x5c0] ;  /* 0x00017000ff24eb82 */ /* 0x000e220000000a00 */
[----:B------:R-:W-:Y:S01]  /*2a8f0*/  F2FP.SATFINITE.E4M3.F32.PACK_AB_MERGE_C R33, RZ, R31, RZ ;  /* 0x0000001fff21723e */ /* 0x000fe200048070ff */
[----:B---3--:R-:W-:Y:S02]  /*2a900*/  FMUL R31, R79, UR47 ;  /* 0x0000002f4f1f7c20 */ /* 0x008fe40008400000 */
[----:B------:R-:W2:Y:S01]  /*2a910*/  LDL.LU R79, [R1+0x2f4] ;  /* 0x0002f400014f7983 */ /* 0x000ea20000300800 */
[----:B0-----:R-:W-:-:S05]  /*2a920*/  @!P6 IADD3 R36, P0, R26, R36, RZ ;  /* 0x000000241a24e210 */ /* 0x001fca0007f1e0ff */
[----:B------:R-:W-:-:S05]  /*2a930*/  @!P6 IMAD.X R37, R32, 0x1, R37, P0 ;  /* 0x000000012025e824 */ /* 0x000fca00000e0625 */
[----:B------:R0:W-:Y:S01]  /*2a940*/  @!P6 STG.E.U8 desc[UR54][R36.64+0x60], R33 ;  /* 0x000060212400e986 */ /* 0x0001e2000c101136 */
[----:B------:R-:W-:-:S13]  /*2a950*/  ISETP.LT.OR P6, PT, R30, 0x62, !P4 ;  /* 0x000000621e00780c */ /* 0x000fda00067c1670 */
[----:B------:R-:W1:Y:S01]  /*2a960*/  @!P6 LDC.64 R38, c[0x0][0x5c0] ;  /* 0x00017000ff26eb82 */ /* 0x000e620000000a00 */
[----:B------:R-:W-:Y:S02]  /*2a970*/  ISETP.NE.AND P3, PT, R41, RZ, PT ;  /* 0x000000ff2900720c */ /* 0x000fe40003f65270 */
[----:B------:R-:W-:Y:S01]  /*2a980*/  F2FP.SATFINITE.E4M3.F32.PACK_AB_MERGE_C R41, RZ, R31, RZ ;  /* 0x0000001fff29723e */ /* 0x000fe200048070ff */
[----:B-----5:R-:W-:Y:S02]  /*2a990*/  FMUL R31, R78, UR47 ;  /* 0x0000002f4e1f7c20 */ /* 0x020fe40008400000 */
[----:B------:R-:W3:Y:S04]  /*2a9a0*/  LDL.LU R78, [R1+0x2f8] ;  /* 0x0002f800014e7983 */ /* 0x000ee80000300800 */
[----:B------:R-:W4:Y:S01]  /*2a9b0*/  LDL.LU R81, [R1+0x2fc] ;  /* 0x0002fc0001517983 */ /* 0x000f220000300800 */
[----:B-1----:R-:W-:-:S05]  /*2a9c0*/  @!P6 IADD3 R38, P0, R26, R38, RZ ;  /* 0x000000261a26e210 */ /* 0x002fca0007f1e0ff */
[----:B------:R-:W-:Y:S01]  /*2a9d0*/  @!P6 IMAD.X R39, R32, 0x1, R39, P0 ;  /* 0x000000012027e824 */ /* 0x000fe200000e0627 */
[----:B------:R-:W-:Y:S02]  /*2a9e0*/  ISETP.NE.AND P0, PT, R43, RZ, PT ;  /* 0x000000ff2b00720c */ /* 0x000fe40003f05270 */
[----:B------:R-:W-:Y:S01]  /*2a9f0*/  F2FP.SATFINITE.E4M3.F32.PACK_AB_MERGE_C R43, RZ, R31, RZ ;  /* 0x0000001fff2b723e */ /* 0x000fe200048070ff */
[----:B------:R-:W-:Y:S02]  /*2aa00*/  FMUL R31, R77, UR47 ;  /* 0x0000002f4d1f7c20 */ /* 0x000fe40008400000 */
[----:B------:R-:W5:Y:S03]  /*2aa10*/  LDL.LU R77, [R1+0x300] ;  /* 0x00030000014d7983 */ /* 0x000f660000300800 */
[----:B0-----:R-:W-:Y:S01]  /*2aa20*/  F2FP.SATFINITE.E4M3.F32.PACK_AB_MERGE_C R33, RZ, R31, RZ ;  /* 0x0000001fff21723e */ /* 0x001fe200048070ff */
[----:B------:R-:W-:Y:S01]  /*2aa30*/  @!P6 STG.E.U8 desc[UR54][R38.64+0x61], R41 ;  /* 0x000061292600e986 */ /* 0x000fe2000c101136 */
[----:B------:R-:W-:-:S03]  /*2aa40*/  FMUL R31, R80, UR47 ;  /* 0x0000002f501f7c20 */ /* 0x000fc60008400000 */
[----:B------:R-:W-:Y:S04]  /*2aa50*/  @!P2 STG.E.U8 desc[UR54][R34.64+0x60], R43 ;  /* 0x0000602b2200a986 */ /* 0x000fe8000c101136 */
[----:B------:R0:W-:Y:S04]  /*2aa60*/  @!P5 STG.E.U8 desc[UR54][R28.64+0x61], R33 ;  /* 0x000061211c00d986 */ /* 0x0001e8000c101136 */
[----:B------:R-:W5:Y:S01]  /*2aa70*/  LDL.LU R80, [R1+0x304] ;  /* 0x0003040001507983 */ /* 0x000f620000300800 */
[----:B0-----:R-:W-:-:S03]  /*2aa80*/  FMUL R28, R76, UR47 ;  /* 0x0000002f4c1c7c20 */ /* 0x001fc60008400000 */
[----:B------:R-:W5:Y:S01]  /*2aa90*/  LDL.LU R76, [R1+0x308] ;  /* 0x00030800014c7983 */ /* 0x000f620000300800 */
[----:B------:R-:W-:-:S13]  /*2aaa0*/  ISETP.LT.OR P6, PT, R30, 0x69, !P4 ;  /* 0x000000691e00780c */ /* 0x000fda00067c1670 */
[----:B------:R-:W0:Y:S01]  /*2aab0*/  @!P6 LDC.64 R36, c[0x0][0x5c0] ;  /* 0x00017000ff24eb82 */ /* 0x000e220000000a00 */
[----:B------:R-:W-:Y:S02]  /*2aac0*/  P2R R56, PR, RZ, 0x8 ;  /* 0x00000008ff387803 */ /* 0x000fe40000000000 */
[----:B------:R-:W-:Y:S02]  /*2aad0*/  F2FP.SATFINITE.E4M3.F32.PACK_AB_MERGE_C R29, RZ, R28, RZ ;  /* 0x0000001cff1d723e */ /* 0x000fe400048070ff */
[----:B------:R-:W-:Y:S02]  /*2aae0*/  F2FP.SATFINITE.E4M3.F32.PACK_AB_MERGE_C R31, RZ, R31, RZ ;  /* 0x0000001fff1f723e */ /* 0x000fe400048070ff */
[----:B0-----:R-:W-:-:S05]  /*2aaf0*/  @!P6 IADD3 R36, P3, R26, R36, RZ ;  /* 0x000000241a24e210 */ /* 0x001fca0007f7e0ff */
[----:B------:R-:W-:-:S05]  /*2ab00*/  @!P6 IMAD.X R37, R32, 0x1, R37, P3 ;  /* 0x000000012025e824 */ /* 0x000fca00018e0625 */
[----:B------:R0:W-:Y:S01]  /*2ab10*/  @!P6 STG.E.U8 desc[UR54][R36.64+0x68], R31 ;  /* 0x0000681f2400e986 */ /* 0x0001e2000c101136 */
[----:B------:R-:W-:-:S13]  /*2ab20*/  ISETP.LT.OR P6, PT, R30, 0x6a, !P4 ;  /* 0x0000006a1e00780c */ /* 0x000fda00067c1670 */
[----:B------:R-:W1:Y:S01]  /*2ab30*/  @!P6 LDC.64 R34, c[0x0][0x5c0] ;  /* 0x00017000ff22eb82 */ /* 0x000e620000000a00 */
[----:B------:R-:W-:Y:S02]  /*2ab40*/  ISETP.NE.AND P3, PT, R56, RZ, PT ;  /* 0x000000ff3800720c */ /* 0x000fe40003f65270 */
[----:B-1----:R-:W-:-:S05]  /*2ab50*/  @!P6 IADD3 R34, P4, R26, R34, RZ ;  /* 0x000000221a22e210 */ /* 0x002fca0007f9e0ff */
[----:B------:R-:W-:-:S05]  /*2ab60*/  @!P6 IMAD.X R35, R32, 0x1, R35, P4 ;  /* 0x000000012023e824 */ /* 0x000fca00020e0623 */
[----:B------:R-:W-:Y:S01]  /*2ab70*/  @!P6 STG.E.U8 desc[UR54][R34.64+0x69], R29 ;  /* 0x0000691d2200e986 */ /* 0x000fe2000c101136 */
[----:B--2---:R-:W-:-:S03]  /*2ab80*/  FMUL R28, R79, UR47 ;  /* 0x0000002f4f1c7c20 */ /* 0x004fc60008400000 */
[----:B------:R-:W2:Y:S02]  /*2ab90*/  LDL.LU R79, [R1+0x30c] ;  /* 0x00030c00014f7983 */ /* 0x000ea40000300800 */
[----:B------:R-:W-:Y:S01]  /*2aba0*/  F2FP.SATFINITE.E4M3.F32.PACK_AB_MERGE_C R33, RZ, R28, RZ ;  /* 0x0000001cff21723e */ /* 0x000fe200048070ff */
[----:B---3--:R-:W-:Y:S02]  /*2abb0*/  FMUL R28, R78, UR47 ;  /* 0x0000002f4e1c7c20 */ /* 0x008fe40008400000 */
[----:B------:R-:W3:Y:S03]  /*2abc0*/  LDL.LU R78, [R1+0x310] ;  /* 0x00031000014e7983 */ /* 0x000ee60000300800 */
[----:B0-----:R-:W-:Y:S01]  /*2abd0*/  F2FP.SATFINITE.E4M3.F32.PACK_AB_MERGE_C R31, RZ, R28, RZ ;  /* 0x0000001cff1f723e */ /* 0x001fe200048070ff */
[----:B----4-:R-:W-:-:S05]  /*2abe0*/  FMUL R28, R81, UR47 ;  /* 0x0000002f511c7c20 */ /* 0x010fca0008400000 */
[----:B------:R-:W-:Y:S01]  /*2abf0*/  F2FP.SATFINITE.E4M3.F32.PACK_AB_MERGE_C R37, RZ, R28, RZ ;  /* 0x0000001cff25723e */ /* 0x000fe200048070ff */
[----:B-----5:R-:W-:Y:S02]  /*2ac00*/  FMUL R28, R77, UR47 ;  /* 0x0000002f4d1c7c20 */ /* 0x020fe40008400000 */
[----:B------:R-:W4:Y:S04]  /*2ac10*/  LDL.LU R77, [R1+0x314] ;  /* 0x00031400014d7983 */ /* 0x000f280000300800 */
[----:B------:R-:W5:Y:S04]  /*2ac20*/  LDL.LU R82, [R1+0x318] ;  /* 0x0003180001527983 */ /* 0x000f680000300800 */
[----:B------:R-:W5:Y:S04]  /*2ac30*/  LDL.LU R81, [R1+0x31c] ;  /* 0x00031c0001517983 */ /* 0x000f680000300800 */
[----:B------:R-:W-:Y:S04]  /*2ac40*/  @!P3 STG.E.U8 desc[UR54][R22.64+0x68], R33 ;  /* 0x000068211600b986 */ /* 0x000fe8000c101136 */
[----:B------:R0:W-:Y:S02]  /*2ac50*/  @!P0 STG.E.U8 desc[UR54][R20.64+0x69], R31 ;  /* 0x0000691f14008986 */ /* 0x0001e4000c101136 */
[----:B0-----:R-:W-:-:S02]  /*2ac60*/  FMUL R20, R76, UR47 ;  /* 0x0000002f4c147c20 */ /* 0x001fc40008400000 */
[----:B------:R-:W5:Y:S01]  /*2ac70*/  LDL.LU R76, [R1+0x320] ;  /* 0x00032000014c7983 */ /* 0x000f620000300800 */
[----:B------:R-:W-:Y:S02]  /*2ac80*/  ISETP.NE.AND P2, PT, R69, RZ, PT ;  /* 0x000000ff4500720c */ /* 0x000fe40003f45270 */
[----:B------:R-:W-:-:S11]  /*2ac90*/  ISETP.NE.AND P1, PT, R67, RZ, PT ;  /* 0x000000ff4300720c */ /* 0x000fd60003f25270 */
[----:B------:R-:W0:Y:S01]  /*2aca0*/  @!P2 LDC.64 R34, c[0x0][0x5c0] ;  /* 0x00017000ff22ab82 */ /* 0x000e220000000a00 */
[----:B------:R-:W-:Y:S02]  /*2acb0*/  ISETP.NE.AND P6, PT, R68, RZ, PT ;  /* 0x000000ff4400720c */ /* 0x000fe40003fc5270 */
[----:B------:R-:W-:Y:S02]  /*2acc0*/  ISETP.NE.AND P5, PT, R70, RZ, PT ;  /* 0x000000ff4600720c */ /* 0x000fe40003fa5270 */
[----:B------:R-:W-:Y:S01]  /*2acd0*/  F2FP.SATFINITE.E4M3.F32.PACK_AB_MERGE_C R29, RZ, R28, RZ ;  /* 0x0000001cff1d723e */ /* 0x000fe200048070ff */
[----:B------:R-:W-:Y:S08]  /*2ace0*/  @!P1 STG.E.U8 desc[UR54][R18.64+0x60], R37 ;  /* 0x0000602512009986 */ /* 0x000ff0000c101136 */
[----:B------:R1:W-:Y:S01]  /*2acf0*/  @!P6 STG.E.U8 desc[UR54][R16.64+0x61], R29 ;  /* 0x0000611d1000e986 */ /* 0x0003e2000c101136 */
[----:B0-----:R-:W-:-:S05]  /*2ad00*/  @!P2 IADD3 R22, P6, R45, R34, RZ ;  /* 0x000000222d16a210 */ /* 0x001fca0007fde0ff */
[----:B------:R-:W-:Y:S02]  /*2ad10*/  @!P2 IMAD.X R23, R40, 0x1, R35, P6 ;  /* 0x000000012817a824 */ /* 0x000fe400030e0623 */
[----:B------:R-:W0:Y:S01]  /*2ad20*/  @!P5 LDC.64 R34, c[0x0][0x5c0] ;  /* 0x00017000ff22db82 */ /* 0x000e220000000a00 */
[----:B------:R-:W-:Y:S01]  /*2ad30*/  ISETP.NE.AND P4, PT, R71, RZ, PT ;  /* 0x000000ff4700720c */ /* 0x000fe20003f85270 */
[----:B------:R-:W-:Y:S01]  /*2ad40*/  FMUL R28, R80, UR47 ;  /* 0x0000002f501c7c20 */ /* 0x000fe20008400000 */
[----:B-1----:R-:W-:-:S04]  /*2ad50*/  F2FP.SATFINITE.E4M3.F32.PACK_AB_MERGE_C R29, RZ, R20, RZ ;  /* 0x00000014ff1d723e */ /* 0x002fc800048070ff */
[----:B------:R-:W-:-:S05]  /*2ad60*/  F2FP.SATFINITE.E4M3.F32.PACK_AB_MERGE_C R21, RZ, R28, RZ ;  /* 0x0000001cff15723e */ /* 0x000fca00048070ff */
[----:B------:R1:W-:Y:S01]  /*2ad70*/  @!P2 STG.E.U8 desc[UR54][R22.64+0x60], R21 ;  /* 0x000060151600a986 */ /* 0x0003e2000c101136 */
[----:B0-----:R-:W-:-:S05]  /*2ad80*/  @!P5 IADD3 R18, P6, R47, R34, RZ ;  /* 0x000000222f12d210 */ /* 0x001fca0007fde0ff */
[----:B------:R-:W-:-:S05]  /*2ad90*/  @!P5 IMAD.X R19, R42, 0x1, R35, P6 ;  /* 0x000000012a13d824 */ /* 0x000fca00030e0623 */
[----:B------:R-:W-:Y:S01]  /*2ada0*/  @!P5 STG.E.U8 desc[UR54][R18.64+0x61], R29 ;  /* 0x0000611d1200d986 */ /* 0x000fe2000c101136 */
[----:B------:R-:W-:Y:S02]  /*2adb0*/  ISETP.NE.AND P5, PT, R63, RZ, PT ;  /* 0x000000ff3f00720c */ /* 0x000fe40003fa5270 */
[----:B------:R-:W-:-:S11]  /*2adc0*/  ISETP.NE.AND P6, PT, R72, RZ, PT ;  /* 0x000000ff4800720c */ /* 0x000fd60003fc5270 */
[----:B-1----:R-:W0:Y:S01]  /*2add0*/  @!P5 LDC.64 R22, c[0x0][0x5c0] ;  /* 0x00017000ff16db82 */ /* 0x002e220000000a00 */
[----:B--2---:R-:W-:Y:S02]  /*2ade0*/  FMUL R16, R79, UR47 ;  /* 0x0000002f4f107c20 */ /* 0x004fe40008400000 */
[----:B------:R-:W2:Y:S03]  /*2adf0*/  LDL.LU R79, [R1+0x324] ;  /* 0x00032400014f7983 */ /* 0x000ea60000300800 */
[----:B------:R-:W-:-:S05]  /*2ae00*/  F2FP.SATFINITE.E4M3.F32.PACK_AB_MERGE_C R31, RZ, R16, RZ ;  /* 0x00000010ff1f723e */ /* 0x000fca00048070ff */
[----:B------:R0:W-:Y:S01]  /*2ae10*/  @!P4 STG.E.U8 desc[UR54][R14.64+0x68], R31 ;  /* 0x0000681f0e00c986 */ /* 0x0001e2000c101136 */
[----:B------:R-:W-:Y:S01]  /*2ae20*/  ISETP.NE.AND P4, PT, R64, RZ, PT ;  /* 0x000000ff4000720c */ /* 0x000fe20003f85270 */
[----:B---3--:R-:W-:Y:S02]  /*2ae30*/  FMUL R16, R78, UR47 ;  /* 0x0000002f4e107c20 */ /* 0x008fe40008400000 */
[----:B------:R-:W3:Y:S03]  /*2ae40*/  LDL.LU R78, [R1+0x328] ;  /* 0x00032800014e7983 */ /* 0x000ee60000300800 */
[----:B------:R-:W-:Y:S01]  /*2ae50*/  F2FP.SATFINITE.E4M3.F32.PACK_AB_MERGE_C R21, RZ, R16, RZ ;  /* 0x00000010ff15723e */ /* 0x000fe200048070ff */
[----:B------:R-:W3:Y:S06]  /*2ae60*/  LDL.LU R80, [R1+0x32c] ;  /* 0x00032c0001507983 */ /* 0x000eec0000300800 */
[----:B------:R-:W1:Y:S01]  /*2ae70*/  @!P4 LDC.64 R16, c[0x0][0x5c0] ;  /* 0x00017000ff10cb82 */ /* 0x000e620000000a00 */
[----:B------:R5:W-:Y:S01]  /*2ae80*/  @!P6 STG.E.U8 desc[UR54][R10.64+0x69], R21 ;  /* 0x000069150a00e986 */ /* 0x000be2000c101136 */
[----:B----4-:R-:W-:-:S03]  /*2ae90*/  FMUL R20, R77, UR47 ;  /* 0x0000002f4d147c20 */ /* 0x010fc60008400000 */
[----:B------:R-:W4:Y:S01]  /*2aea0*/  LDL.LU R77, [R1+0x330] ;  /* 0x00033000014d7983 */ /* 0x000f220000300800 */
[----:B-1----:R-:W-:-:S05]  /*2aeb0*/  @!P4 IADD3 R16, P6, R49, R16, RZ ;  /* 0x000000103110c210 */ /* 0x002fca0007fde0ff */
[----:B------:R-:W-:Y:S01]  /*2aec0*/  @!P4 IMAD.X R17, R44, 0x1, R17, P6 ;  /* 0x000000012c11c824 */ /* 0x000fe200030e0611 */
[----:B0-----:R-:W-:Y:S01]  /*2aed0*/  @!P5 IADD3 R14, P6, R51, R22, RZ ;  /* 0x00000016330ed210 */ /* 0x001fe20007fde0ff */
[----:B-----5:R-:W-:-:S04]  /*2aee0*/  FMUL R10, R81, UR47 ;  /* 0x0000002f510a7c20 */ /* 0x020fc80008400000 */
[----:B------:R-:W-:Y:S01]  /*2aef0*/  @!P5 IMAD.X R15, R46, 0x1, R23, P6 ;  /* 0x000000012e0fd824 */ /* 0x000fe200030e0617 */
[----:B------:R-:W-:Y:S01]  /*2af00*/  F2FP.SATFINITE.E4M3.F32.PACK_AB_MERGE_C R23, RZ, R10, RZ ;  /* 0x0000000aff17723e */ /* 0x000fe200048070ff */
[----:B------:R-:W-:Y:S02]  /*2af10*/  FMUL R10, R76, UR47 ;  /* 0x0000002f4c0a7c20 */ /* 0x000fe40008400000 */
[----:B------:R-:W5:Y:S01]  /*2af20*/  LDL.LU R76, [R1+0x334] ;  /* 0x00033400014c7983 */ /* 0x000f620000300800 */
[----:B------:R-:W-:Y:S02]  /*2af30*/  ISETP.NE.AND P2, PT, R62, RZ, PT ;  /* 0x000000ff3e00720c */ /* 0x000fe40003f45270 */
[----:B------:R-:W-:Y:S01]  /*2af40*/  F2FP.SATFINITE.E4M3.F32.PACK_AB_MERGE_C R19, RZ, R20, RZ ;  /* 0x00000014ff13723e */ /* 0x000fe200048070ff */
[----:B------:R-:W-:Y:S01]  /*2af50*/  FMUL R18, R82, UR47 ;  /* 0x0000002f52127c20 */ /* 0x000fe20008400000 */
[----:B------:R-:W-:-:S03]  /*2af60*/  ISETP.NE.AND P1, PT, R61, RZ, PT ;  /* 0x000000ff3d00720c */ /* 0x000fc60003f25270 */
[----:B------:R0:W-:Y:S01]  /*2af70*/  @!P4 STG.E.U8 desc[UR54][R16.64+0x68], R19 ;  /* 0x000068131000c986 */ /* 0x0001e2000c101136 */
[----:B------:R-:W-:Y:S02]  /*2af80*/  F2FP.SATFINITE.E4M3.F32.PACK_AB_MERGE_C R21, RZ, R18, RZ ;  /* 0x00000012ff15723e */ /* 0x000fe400048070ff */
[----:B------:R-:W-:-:S03]  /*2af90*/  ISETP.NE.AND P4, PT, R65, RZ, PT ;  /* 0x000000ff4100720c */ /* 0x000fc60003f85270 */
[----:B------:R1:W-:Y:S01]  /*2afa0*/  @!P5 STG.E.U8 desc[UR54][R14.64+0x69], R21 ;  /* 0x000069150e00d986 */ /* 0x0003e2000c101136 */
[----:B0-----:R-:W-:-:S03]  /*2afb0*/  F2FP.SATFINITE.E4M3.F32.PACK_AB_MERGE_C R17, RZ, R10, RZ ;  /* 0x0000000aff11723e */ /* 0x001fc600048070ff */
[----:B------:R-:W0:Y:S01]  /*2afc0*/  @!P1 LDC.64 R18, c[0x0][0x5c0] ;  /* 0x00017000ff129b82 */ /* 0x000e220000000a00 */
[----:B------:R-:W-:-:S07]  /*2afd0*/  ISETP.NE.AND P5, PT, R73, RZ, PT ;  /* 0x000000ff4900720c */ /* 0x000fce0003fa5270 */
[----:B------:R-:W1:Y:S06]  /*2afe0*/  @!P2 LDC.64 R10, c[0x0][0x5c0] ;  /* 0x00017000ff0aab82 */ /* 0x000e6c0000000a00 */
[----:B------:R0:W-:Y:S04]  /*2aff0*/  @!P5 STG.E.U8 desc[UR54][R8.64+0x60], R23 ;  /* 0x000060170800d986 */ /* 0x0001e8000c101136 */
[----:B------:R3:W-:Y:S01]  /*2b000*/  @!P4 STG.E.U8 desc[UR54][R6.64+0x61], R17 ;  /* 0x000061110600c986 */ /* 0x0007e2000c101136 */
[----:B-1----:R-:W-:-:S05]  /*2b010*/  @!P2 IADD3 R10, P5, R53, R10, RZ ;  /* 0x0000000a350aa210 */ /* 0x002fca0007fbe0ff */
[----:B------:R-:W-:Y:S02]  /*2b020*/  @!P2 IMAD.X R11, R48, 0x1, R11, P5 ;  /* 0x00000001300ba824 */ /* 0x000fe400028e060b */
[----:B--2---:R-:W-:Y:S02]  /*2b030*/  FMUL R16, R79, UR47 ;  /* 0x0000002f4f107c20 */ /* 0x004fe40008400000 */
[----:B------:R-:W2:Y:S03]  /*2b040*/  LDL.LU R79, [R1+0x338] ;  /* 0x00033800014f7983 */ /* 0x000ea60000300800 */
[----:B------:R-:W-:-:S05]  /*2b050*/  F2FP.SATFINITE.E4M3.F32.PACK_AB_MERGE_C R15, RZ, R16, RZ ;  /* 0x00000010ff0f723e */ /* 0x000fca00048070ff */
[----:B------:R-:W-:Y:S01]  /*2b060*/  @!P2 STG.E.U8 desc[UR54][R10.64+0x60], R15 ;  /* 0x0000600f0a00a986 */ /* 0x000fe2000c101136 */
        /* <DEDUP_REMOVED lines=8> */
[----:B-----5:R-:W-:-:S02]  /*2b0f0*/  FMUL R8, R76, UR47 ;  /* 0x0000002f4c087c20 */ /* 0x020fc40008400000 */
[----:B------:R-:W5:Y:S01]  /*2b100*/  LDL.LU R76, [R1+0x344] ;  /* 0x00034400014c7983 */ /* 0x000f620000300800 */
[----:B------:R-:W-:Y:S02]  /*2b110*/  ISETP.NE.AND P0, PT, R60, RZ, PT ;  /* 0x000000ff3c00720c */ /* 0x000fe40003f05270 */
[----:B------:R-:W-:-:S11]  /*2b120*/  ISETP.NE.AND P3, PT, R58, RZ, PT ;  /* 0x000000ff3a00720c */ /* 0x000fd60003f65270 */
[----:B------:R-:W0:Y:S01]  /*2b130*/  @!P0 LDC.64 R18, c[0x0][0x5c0] ;  /* 0x00017000ff128b82 */ /* 0x000e220000000a00 */
[----:B------:R-:W-:Y:S01]  /*2b140*/  FMUL R6, R80, UR47 ;  /* 0x0000002f50067c20 */ /* 0x000fe20008400000 */
[----:B------:R-:W-:-:S06]  /*2b150*/  ISETP.NE.AND P4, PT, R66, RZ, PT ;  /* 0x000000ff4200720c */ /* 0x000fcc0003f85270 */
[----:B------:R-:W1:Y:S01]  /*2b160*/  @!P3 LDC.64 R20, c[0x0][0x5c0] ;  /* 0x00017000ff14bb82 */ /* 0x000e620000000a00 */
[----:B------:R-:W-:Y:S02]  /*2b170*/  ISETP.NE.AND P5, PT, R74, RZ, PT ;  /* 0x000000ff4a00720c */ /* 0x000fe40003fa5270 */
[----:B------:R-:W-:Y:S02]  /*2b180*/  ISETP.NE.AND P6, PT, R75, RZ, PT ;  /* 0x000000ff4b00720c */ /* 0x000fe40003fc5270 */
[----:B------:R-:W-:Y:S02]  /*2b190*/  F2FP.SATFINITE.E4M3.F32.PACK_AB_MERGE_C R11, RZ, R6, RZ ;  /* 0x00000006ff0b723e */ /* 0x000fe400048070ff */
[----:B------:R-:W-:Y:S02]  /*2b1a0*/  ISETP.LT.OR P1, PT, R30, 0x61, !P4 ;  /* 0x000000611e00780c */ /* 0x000fe40006721670 */
[----:B------:R-:W-:Y:S02]  /*2b1b0*/  F2FP.SATFINITE.E4M3.F32.PACK_AB_MERGE_C R15, RZ, R7, RZ ;  /* 0x00000007ff0f723e */ /* 0x000fe400048070ff */
[----:B0-----:R-:W-:-:S02]  /*2b1c0*/  @!P0 IADD3 R6, P2, R57, R18, RZ ;  /* 0x0000001239068210 */ /* 0x001fc40007f5e0ff */
[----:B------:R-:W-:-:S03]  /*2b1d0*/  F2FP.SATFINITE.E4M3.F32.PACK_AB_MERGE_C R17, RZ, R8, RZ ;  /* 0x00000008ff11723e */ /* 0x000fc600048070ff */
[----:B------:R-:W-:Y:S01]  /*2b1e0*/  @!P0 IMAD.X R7, R52, 0x1, R19, P2 ;  /* 0x0000000134078824 */ /* 0x000fe200010e0613 */
[----:B------:R-:W-:Y:S01]  /*2b1f0*/  ISETP.LT.OR P2, PT, R30, 0x62, !P4 ;  /* 0x000000621e00780c */ /* 0x000fe20006741670 */
[----:B------:R-:W-:Y:S02]  /*2b200*/  @!P5 STG.E.U8 desc[UR54][R4.64+0x68], R11 ;  /* 0x0000680b0400d986 */ /* 0x000fe4000c101136 */
[----:B------:R-:W0:Y:S02]  /*2b210*/  @!P1 LDC.64 R18, c[0x0][0x5c0] ;  /* 0x00017000ff129b82 */ /* 0x000e240000000a00 */
[----:B------:R1:W-:Y:S04]  /*2b220*/  @!P6 STG.E.U8 desc[UR54][R2.64+0x69], R15 ;  /* 0x0000690f0200e986 */ /* 0x0003e8000c101136 */
[----:B------:R1:W-:Y:S02]  /*2b230*/  @!P0 STG.E.U8 desc[UR54][R6.64+0x68], R17 ;  /* 0x0000681106008986 */ /* 0x0003e4000c101136 */
[----:B-1----:R-:W-:-:S05]  /*2b240*/  @!P3 IADD3 R8, P0, R59, R20, RZ ;  /* 0x000000143b08b210 */ /* 0x002fca0007f1e0ff */
[----:B------:R-:W-:Y:S02]  /*2b250*/  @!P3 IMAD.X R9, R54, 0x1, R21, P0 ;  /* 0x000000013609b824 */ /* 0x000fe400000e0615 */
[----:B------:R-:W1:Y:S01]  /*2b260*/  @!P2 LDC.64 R20, c[0x0][0x5c0] ;  /* 0x00017000ff14ab82 */ /* 0x000e620000000a00 */
[----:B------:R-:W-:Y:S02]  /*2b270*/  @!P1 IMAD.MOV.U32 R3, RZ, RZ, R32 ;  /* 0x000000ffff039224 */ /* 0x000fe400078e0020 */
[----:B------:R-:W-:Y:S02]  /*2b280*/  @!P2 IMAD.MOV.U32 R4, RZ, RZ, R26 ;  /* 0x000000ffff04a224 */ /* 0x000fe400078e001a */
[----:B------:R-:W-:Y:S02]  /*2b290*/  @!P2 IMAD.MOV.U32 R5, RZ, RZ, R32 ;  /* 0x000000ffff05a224 */ /* 0x000fe400078e0020 */
[----:B------:R-:W-:Y:S01]  /*2b2a0*/  @!P1 IMAD R7, R25, 0x180, RZ ;  /* 0x0000018019079824 */ /* 0x000fe200078e02ff */
[----:B------:R-:W-:Y:S01]  /*2b2b0*/  ISETP.LT.OR P0, PT, R30, 0x69, !P4 ;  /* 0x000000691e00780c */ /* 0x000fe20006701670 */
[----:B------:R-:W-:Y:S01]  /*2b2c0*/  @!P2 IMAD.WIDE.U32 R4, R24, 0x180, R4 ;  /* 0x000001801804a825 */ /* 0x000fe200078e0004 */
[----:B------:R-:W-:-:S02]  /*2b2d0*/  ISETP.LT.OR P4, PT, R30, 0x6a, !P4 ;  /* 0x0000006a1e00780c */ /* 0x000fc40006781670 */
[----:B------:R-:W-:-:S09]  /*2b2e0*/  LOP3.LUT P6, RZ, R12, 0x400000, RZ, 0xc0, !PT ;  /* 0x004000000cff7812 */ /* 0x000fd200078cc0ff */
[----:B------:R-:W0:Y:S08]  /*2b2f0*/  @!P0 LDC.64 R14, c[0x0][0x5c0] ;  /* 0x00017000ff0e8b82 */ /* 0x000e300000000a00 */
[----:B------:R-:W1:Y:S01]  /*2b300*/  @!P4 LDC.64 R16, c[0x0][0x5c0] ;  /* 0x00017000ff10cb82 */ /* 0x000e620000000a00 */
[----:B------:R-:W-:Y:S01]  /*2b310*/  BSSY B1, `(.L_x_88) ;  /* 0x0000020000017945 */ /* 0x000fe20003800000 */
[----:B--2---:R-:W-:-:S05]  /*2b320*/  FMUL R2, R79, UR47 ;  /* 0x0000002f4f027c20 */ /* 0x004fca0008400000 */
[----:B------:R-:W-:Y:S01]  /*2b330*/  F2FP.SATFINITE.E4M3.F32.PACK_AB_MERGE_C R11, RZ, R2, RZ ;  /* 0x00000002ff0b723e */ /* 0x000fe200048070ff */
[----:B------:R-:W-:-:S04]  /*2b340*/  @!P1 IMAD.MOV.U32 R2, RZ, RZ, R26 ;  /* 0x000000ffff029224 */ /* 0x000fc800078e001a */
[----:B------:R-:W-:Y:S01]  /*2b350*/  @!P1 IMAD.WIDE.U32 R2, R24, 0x180, R2 ;  /* 0x0000018018029825 */ /* 0x000fe200078e0002 */
[----:B------:R2:W-:Y:S02]  /*2b360*/  @!P3 STG.E.U8 desc[UR54][R8.64+0x69], R11 ;  /* 0x0000690b0800b986 */ /* 0x0005e4000c101136 */
[----:B0-----:R-:W-:-:S04]  /*2b370*/  @!P1 IADD3 R2, P3, R2, R18, RZ ;  /* 0x0000001202029210 */ /* 0x001fc80007f7e0ff */
[----:B------:R-:W-:Y:S02]  /*2b380*/  @!P1 IADD3.X R3, R19, R3, R7, P3, !PT ;  /* 0x0000000313039210 */ /* 0x000fe40001ffe407 */
[----:B-1----:R-:W-:Y:S01]  /*2b390*/  @!P2 IADD3 R4, P3, R4, R20, RZ ;  /* 0x000000140404a210 */ /* 0x002fe20007f7e0ff */
[----:B--2---:R-:W-:-:S05]  /*2b3a0*/  @!P2 IMAD R8, R25, 0x180, RZ ;  /* 0x000001801908a824 */ /* 0x004fca00078e02ff */
[----:B------:R-:W-:Y:S01]  /*2b3b0*/  @!P2 IADD3.X R5, R21, R5, R8, P3, !PT ;  /* 0x000000051505a210 */ /* 0x000fe20001ffe408 */
[----:B---3--:R-:W-:-:S05]  /*2b3c0*/  FMUL R6, R78, UR47 ;  /* 0x0000002f4e067c20 */ /* 0x008fca0008400000 */
[----:B------:R-:W-:-:S05]  /*2b3d0*/  F2FP.SATFINITE.E4M3.F32.PACK_AB_MERGE_C R7, RZ, R6, RZ ;  /* 0x00000006ff07723e */ /* 0x000fca00048070ff */
[----:B------:R0:W-:Y:S01]  /*2b3e0*/  @!P1 STG.E.U8 desc[UR54][R2.64+0x60], R7 ;  /* 0x0000600702009986 */ /* 0x0001e2000c101136 */
[----:B------:R-:W-:Y:S01]  /*2b3f0*/  ISETP.LT.OR P1, PT, R30, 0x61, !P6 ;  /* 0x000000611e00780c */ /* 0x000fe20007721670 */
[----:B----4-:R-:W-:-:S05]  /*2b400*/  FMUL R6, R77, UR47 ;  /* 0x0000002f4d067c20 */ /* 0x010fca0008400000 */
[----:B------:R-:W-:-:S05]  /*2b410*/  F2FP.SATFINITE.E4M3.F32.PACK_AB_MERGE_C R9, RZ, R6, RZ ;  /* 0x00000006ff09723e */ /* 0x000fca00048070ff */
[----:B------:R0:W-:Y:S01]  /*2b420*/  @!P2 STG.E.U8 desc[UR54][R4.64+0x61], R9 ;  /* 0x000061090400a986 */ /* 0x0001e2000c101136 */
        /* <DEDUP_REMOVED lines=14> */
.L_x_89:
[----:B------:R-:W-:Y:S05]  /*2b510*/  BSYNC B1 ;  /* 0x0000000000017941 */ /* 0x000fea0003800000 */
.L_x_88:
[----:B0-----:R-:W2:Y:S04]  /*2b520*/  LDL.LU R2, [R1+0x34c] ;  /* 0x00034c0001027983 */ /* 0x001ea80000300800 */
[----:B------:R-:W3:Y:S04]  /*2b530*/  LDL.LU R9, [R1+0x350] ;  /* 0x0003500001097983 */ /* 0x000ee80000300800 */
[----:B------:R-:W4:Y:S01]  /*2b540*/  LDL.LU R11, [R1+0x348] ;  /* 0x00034800010b7983 */ /* 0x000f220000300800 */
[----:B------:R-:W-:Y:S01]  /*2b550*/  @!P0 IMAD.MOV.U32 R3, RZ, RZ, R32 ;  /* 0x000000ffff038224 */ /* 0x000fe200078e0020 */
[----:B------:R-:W-:Y:S01]  /*2b560*/  ISETP.LT.OR P1, PT, R30, 0x62, !P6 ;  /* 0x000000621e00780c */ /* 0x000fe20007721670 */
[----:B------:R-:W-:Y:S01]  /*2b570*/  @!P4 IMAD.MOV.U32 R4, RZ, RZ, R26 ;  /* 0x000000ffff04c224 */ /* 0x000fe200078e001a */
[----:B------:R-:W-:Y:S01]  /*2b580*/  BSSY B1, `(.L_x_90) ;  /* 0x000001d000017945 */ /* 0x000fe20003800000 */
[----:B------:R-:W-:-:S02]  /*2b590*/  @!P4 IMAD.MOV.U32 R5, RZ, RZ, R32 ;  /* 0x000000ffff05c224 */ /* 0x000fc400078e0020 */
[----:B------:R-:W-:Y:S02]  /*2b5a0*/  @!P4 IMAD R10, R25, 0x180, RZ ;  /* 0x00000180190ac824 */ /* 0x000fe400078e02ff */
[----:B------:R-:W-:-:S04]  /*2b5b0*/  @!P4 IMAD.WIDE.U32 R6, R24, 0x180, R4 ;  /* 0x000001801806c825 */ /* 0x000fc800078e0004 */
[----:B------:R-:W-:Y:S01]  /*2b5c0*/  @!P0 IMAD R5, R25, 0x180, RZ ;  /* 0x0000018019058824 */ /* 0x000fe200078e02ff */
[----:B------:R-:W-:-:S04]  /*2b5d0*/  @!P4 IADD3 R6, P3, R6, R16, RZ ;  /* 0x000000100606c210 */ /* 0x000fc80007f7e0ff */
[----:B------:R-:W-:Y:S01]  /*2b5e0*/  @!P4 IADD3.X R7, R17, R7, R10, P3, !PT ;  /* 0x000000071107c210 */ /* 0x000fe20001ffe40a */
[----:B--2---:R-:W-:Y:S01]  /*2b5f0*/  FMUL R8, R2, UR47 ;  /* 0x0000002f02087c20 */ /* 0x004fe20008400000 */
[----:B------:R-:W-:Y:S02]  /*2b600*/  @!P0 IMAD.MOV.U32 R2, RZ, RZ, R26 ;  /* 0x000000ffff028224 */ /* 0x000fe400078e001a */
[----:B---3--:R-:W-:Y:S02]  /*2b610*/  FMUL R9, R9, UR47 ;  /* 0x0000002f09097c20 */ /* 0x008fe40008400000 */
[----:B------:R-:W-:-:S03]  /*2b620*/  @!P0 IMAD.WIDE.U32 R2, R24, 0x180, R2 ;  /* 0x0000018018028825 */ /* 0x000fc600078e0002 */
[----:B------:R-:W-:Y:S01]  /*2b630*/  @!P0 IADD3 R4, P2, R2, R14, RZ ;  /* 0x0000000e02048210 */ /* 0x000fe20007f5e0ff */
[----:B----4-:R-:W-:Y:S01]  /*2b640*/  FMUL R2, R11, UR47 ;  /* 0x0000002f0b027c20 */ /* 0x010fe20008400000 */
[----:B------:R-:W-:Y:S02]  /*2b650*/  F2FP.SATFINITE.E4M3.F32.PACK_AB_MERGE_C R11, RZ, R8, RZ ;  /* 0x00000008ff0b723e */ /* 0x000fe400048070ff */
[----:B------:R-:W-:Y:S02]  /*2b660*/  @!P0 IADD3.X R5, R15, R3, R5, P2, !PT ;  /* 0x000000030f058210 */ /* 0x000fe400017fe405 */
[----:B------:R-:W-:Y:S02]  /*2b670*/  F2FP.SATFINITE.E4M3.F32.PACK_AB_MERGE_C R15, RZ, R9, RZ ;  /* 0x00000009ff0f723e */ /* 0x000fe400048070ff */
[----:B------:R-:W-:Y:S01]  /*2b680*/  F2FP.SATFINITE.E4M3.F32.PACK_AB_MERGE_C R9, RZ, R2, RZ ;  /* 0x00000002ff09723e */ /* 0x000fe200048070ff */
[----:B------:R-:W-:Y:S06]  /*2b690*/  @P1 BRA `(.L_x_91) ;  /* 0x00000000002c1947 */ /* 0x000fec0003800000 */
        /* <DEDUP_REMOVED lines=11> */
.L_x_91:
[----:B------:R-:W-:Y:S05]  /*2b750*/  BSYNC B1 ;  /* 0x0000000000017941 */ /* 0x000fea0003800000 */
.L_x_90:
[----:B0-----:R-:W2:Y:S04]  /*2b760*/  LDL.LU R2, [R1+0x354] ;  /* 0x0003540001027983 */ /* 0x001ea80000300800 */
[----:B------:R-:W3:Y:S01]  /*2b770*/  LDL.LU R3, [R1+0x358] ;  /* 0x0003580001037983 */ /* 0x000ee20000300800 */
[C---:B------:R-:W-:Y:S01]  /*2b780*/  ISETP.LT.OR P1, PT, R30.reuse, 0x69, !P6 ;  /* 0x000000691e00780c */ /* 0x040fe20007721670 */
[----:B------:R-:W-:Y:S02]  /*2b790*/  BSSY B1, `(.L_x_92) ;  /* 0x0000013000017945 */ /* 0x000fe40003800000 */
[----:B------:R0:W-:Y:S01]  /*2b7a0*/  @!P0 STG.E.U8 desc[UR54][R4.64+0x68], R11 ;  /* 0x0000680b04008986 */ /* 0x0001e2000c101136 */
[----:B------:R-:W-:-:S03]  /*2b7b0*/  ISETP.LT.OR P0, PT, R30, 0x6a, !P6 ;  /* 0x0000006a1e00780c */ /* 0x000fc60007701670 */
[----:B------:R0:W-:Y:S01]  /*2b7c0*/  @!P4 STG.E.U8 desc[UR54][R6.64+0x69], R15 ;  /* 0x0000690f0600c986 */ /* 0x0001e2000c101136 */
[----:B--2---:R-:W-:Y:S01]  /*2b7d0*/  FMUL R2, R2, UR47 ;  /* 0x0000002f02027c20 */ /* 0x004fe20008400000 */
[----:B---3--:R-:W-:-:S04]  /*2b7e0*/  FMUL R8, R3, UR47 ;  /* 0x0000002f03087c20 */ /* 0x008fc80008400000 */
        /* <DEDUP_REMOVED lines=13> */
.L_x_93:
[----:B------:R-:W-:Y:S05]  /*2b8c0*/  BSYNC B1 ;  /* 0x0000000000017941 */ /* 0x000fea0003800000 */
.L_x_92:
[----:B0-----:R-:W-:Y:S01]  /*2b8d0*/  F2FP.SATFINITE.E4M3.F32.PACK_AB_MERGE_C R3, RZ, R8, RZ ;  /* 0x00000008ff03723e */ /* 0x001fe200048070ff */
[----:B------:R-:W-:Y:S06]  /*2b8e0*/  @P0 BRA `(.L_x_39) ;  /* 0x0000000000280947 */ /* 0x000fec0003800000 */
[----:B------:R-:W-:Y:S01]  /*2b8f0*/  IMAD.MOV.U32 R27, RZ, RZ, R32 ;  /* 0x000000ffff1b7224 */ /* 0x000fe200078e0020 */
[----:B------:R-:W-:Y:S01]  /*2b900*/  ULDC.64 UR12, c[0x0][0x5c0] ;  /* 0x00017000000c7ab9 */ /* 0x000fe20000000a00 */
        /* <DEDUP_REMOVED lines=8> */
.L_x_39:
[----:B------:R-:W-:Y:S05]  /*2b990*/  BSYNC B0 ;  /* 0x0000000000007941 */ /* 0x000fea0003800000 */
.L_x_35:
[----:B01----:R-:W2:Y:S04]  /*2b9a0*/  LDL.LU R3, [R1+0x370] ;  /* 0x0003700001037983 */ /* 0x003ea80000300800 */
[----:B-----5:R-:W2:Y:S01]  /*2b9b0*/  LDL.LU R2, [R1+0x374] ;  /* 0x0003740001027983 */ /* 0x020ea20000300800 */
[----:B------:R-:W-:Y:S01]  /*2b9c0*/  ULDC UR12, c[0x0][0xc] ;  /* 0x00000300000c7ab9 */ /* 0x000fe20000000800 */
[----:B------:R-:W-:Y:S01]  /*2b9d0*/  ULDC UR13, c[0x0][0x10] ;  /* 0x00000400000d7ab9 */ /* 0x000fe20000000800 */
[----:B------:R-:W2:Y:S01]  /*2b9e0*/  LDC R5, c[0x0][0x14] ;  /* 0x00000500ff057b82 */ /* 0x000ea20000000800 */
[----:B------:R-:W-:Y:S01]  /*2b9f0*/  UIMAD.WIDE.U32 UR12, UR12, UR13, URZ ;  /* 0x0000000d0c0c72a5 */ /* 0x000fe2000f8e003f */
[----:B------:R-:W-:-:S05]  /*2ba00*/  UMOV UR48, 0xffffffff ;  /* 0xffffffff00307882 */ /* 0x000fca0000000000 */
[----:B--2---:R-:W-:-:S04]  /*2ba10*/  IMAD.WIDE.U32 R2, R5, UR12, R2 ;  /* 0x0000000c05027c25 */ /* 0x004fc8000f8e0002 */
[----:B------:R-:W-:Y:S01]  /*2ba20*/  IMAD R5, R5, UR13, RZ ;  /* 0x0000000d05057c24 */ /* 0x000fe2000f8e02ff */
[----:B------:R-:W-:Y:S01]  /*2ba30*/  ULDC.64 UR12, c[0x0][0x650] ;  /* 0x00019400000c7ab9 */ /* 0x000fe20000000a00 */
[----:B------:R-:W-:Y:S01]  /*2ba40*/  IMAD.MOV.U32 R21, RZ, RZ, R2 ;  /* 0x000000ffff157224 */ /* 0x000fe200078e0002 */
[----:B------:R-:W-:Y:S01]  /*2ba50*/  ISETP.GE.U32.AND P0, PT, R2, UR12, PT ;  /* 0x0000000c02007c0c */ /* 0x000fe2000bf06070 */
[----:B------:R-:W-:Y:S01]  /*2ba60*/  IMAD.IADD R22, R3, 0x1, R5 ;  /* 0x0000000103167824 */ /* 0x000fe200078e0205 */
[----:B------:R-:W-:Y:S01]  /*2ba70*/  PRMT R3, RZ, 0x7610, R3 ;  /* 0x00007610ff037816 */ /* 0x000fe20000000003 */
[----:B------:R-:W-:-:S03]  /*2ba80*/  IMAD.MOV.U32 R2, RZ, RZ, -0x1 ;  /* 0xffffffffff027424 */ /* 0x000fc600078e00ff */
[----:B------:R0:W-:Y:S01]  /*2ba90*/  STL [R1+0x370], R22 ;  /* 0x0003701601007387 */ /* 0x0001e20000100800 */
[----:B------:R-:W-:-:S03]  /*2baa0*/  ISETP.GE.U32.AND.EX P0, PT, R22, UR13, PT, P0 ;  /* 0x0000000d16007c0c */ /* 0x000fc6000bf06100 */
[----:B------:R0:W-:Y:S04]  /*2bab0*/  STL [R1+0x374], R21 ;  /* 0x0003741501007387 */ /* 0x0001e80000100800 */
[----:B------:R0:W-:Y:S06]  /*2bac0*/  STL [R1+0x368], R2 ;  /* 0x0003680201007387 */ /* 0x0001ec0000100800 */
[----:B------:R-:W-:Y:S05]  /*2bad0*/  @P0 BRA `(.L_x_94) ;  /* 0x0000000400740947 */ /* 0x000fea0003800000 */
[----:B------:R-:W0:Y:S01]  /*2bae0*/  S2R R16, SR_CTAID.X ;  /* 0x0000000000107919 */ /* 0x000e220000002500 */
[----:B------:R-:W1:Y:S01]  /*2baf0*/  LDC.64 R8, c[0x0][0x628] ;  /* 0x00018a00ff087b82 */ /* 0x000e620000000a00 */
[----:B------:R-:W-:Y:S01]  /*2bb00*/  ULDC UR9, c[0x0][0x150] ;  /* 0x0000540000097ab9 */ /* 0x000fe20000000800 */
[----:B------:R-:W-:Y:S01]  /*2bb10*/  IMAD.MOV.U32 R6, RZ, RZ, R21 ;  /* 0x000000ffff067224 */ /* 0x000fe200078e0015 */
[----:B------:R-:W2:Y:S01]  /*2bb20*/  S2R R18, SR_CTAID.Y ;  /* 0x0000000000127919 */ /* 0x000ea20000002600 */
[----:B------:R-:W-:-:S04]  /*2bb30*/  IMAD.MOV.U32 R7, RZ, RZ, R22 ;  /* 0x000000ffff077224 */ /* 0x000fc800078e0016 */
[----:B------:R-:W3:Y:S08]  /*2bb40*/  LDC R19, c[0x0][0x144] ;  /* 0x00005100ff137b82 */ /* 0x000ef00000000800 */
[----:B------:R-:W4:Y:S08]  /*2bb50*/  LDC R10, c[0x0][0x630] ;  /* 0x00018c00ff0a7b82 */ /* 0x000f300000000800 */
[----:B------:R-:W2:Y:S01]  /*2bb60*/  LDC.64 R14, c[0x0][0x620] ;  /* 0x00018800ff0e7b82 */ /* 0x000ea20000000a00 */
[----:B-1----:R-:W-:-:S04]  /*2bb70*/  ISETP.NE.U32.AND P0, PT, R8, RZ, PT ;  /* 0x000000ff0800720c */ /* 0x002fc80003f05070 */
[----:B------:R-:W-:Y:S02]  /*2bb80*/  ISETP.NE.AND.EX P0, PT, R9, RZ, PT, P0 ;  /* 0x000000ff0900720c */ /* 0x000fe40003f05300 */
[----:B0-----:R-:W-:-:S05]  /*2bb90*/  I2FP.F32.U32 R2, R16 ;  /* 0x0000001000027245 */ /* 0x001fca0000201000 */
[----:B------:R-:W-:-:S04]  /*2bba0*/  FMUL R2, R2, UR9 ;  /* 0x0000000902027c20 */ /* 0x000fc80008400000 */
[----:B------:R0:W1:Y:S02]  /*2bbb0*/  F2I.U32.TRUNC.NTZ R17, R2 ;  /* 0x0000000200117305 */ /* 0x000064000020f000 */
[----:B---34-:R-:W-:Y:S05]  /*2bbc0*/  @!P0 BRA `(.L_x_95) ;  /* 0x0000000000288947 */ /* 0x018fea0003800000 */
[----:B0-----:R-:W0:Y:S02]  /*2bbd0*/  LDC R2, c[0x0][0x634] ;  /* 0x00018d00ff027b82 */ /* 0x001e240000000800 */
[----:B0-----:R-:W-:-:S05]  /*2bbe0*/  IADD3 R7, P0, R21, R2, RZ ;  /* 0x0000000215077210 */ /* 0x001fca0007f1e0ff */
        /* <DEDUP_REMOVED lines=8> */
.L_x_95:
[-CC-:B------:R-:W-:Y:S01]  /*2bc70*/  SHF.R.U64 R23, R6, R10.reuse, R7.reuse ;  /* 0x0000000a06177219 */ /* 0x180fe20000001207 */
[----:B------:R-:W3:Y:S01]  /*2bc80*/  LDC.64 R26, c[0x0][0x640] ;  /* 0x00019000ff1a7b82 */ /* 0x000ee20000000a00 */
[----:B0-----:R-:W-:Y:S01]  /*2bc90*/  SHF.R.U32.HI R2, RZ, R10, R7 ;  /* 0x0000000aff027219 */ /* 0x001fe20000011607 */
[----:B-1----:R-:W-:Y:S01]  /*2bca0*/  IMAD.MOV R17, RZ, RZ, -R17 ;  /* 0x000000ffff117224 */ /* 0x002fe200078e0a11 */
[----:B------:R-:W-:Y:S01]  /*2bcb0*/  IADD3 R5, P0, RZ, -R23, RZ ;  /* 0x80000017ff057210 */ /* 0x000fe20007f1e0ff */
[----:B------:R-:W-:Y:S01]  /*2bcc0*/  ULDC UR9, c[0x0][0x154] ;  /* 0x0000550000097ab9 */ /* 0x000fe20000000800 */
[----:B------:R-:W-:-:S03]  /*2bcd0*/  IMAD.MOV.U32 R7, RZ, RZ, 0x1 ;  /* 0x00000001ff077424 */ /* 0x000fc600078e00ff */
[----:B------:R-:W0:Y:S01]  /*2bce0*/  LDC R6, c[0x0][0x618] ;  /* 0x00018600ff067b82 */ /* 0x000e220000000800 */
[----:B------:R-:W-:Y:S02]  /*2bcf0*/  IMAD.X R3, RZ, RZ, ~R2, P0 ;  /* 0x000000ffff037224 */ /* 0x000fe400000e0e02 */
[----:B------:R-:W-:Y:S02]  /*2bd00*/  IMAD.MOV.U32 R2, RZ, RZ, R21 ;  /* 0x000000ffff027224 */ /* 0x000fe400078e0015 */
[-C--:B--2---:R-:W-:Y:S02]  /*2bd10*/  IMAD R4, R3, R14.reuse, RZ ;  /* 0x0000000e03047224 */ /* 0x084fe400078e02ff */
[----:B------:R-:W-:Y:S01]  /*2bd20*/  IMAD.MOV.U32 R3, RZ, RZ, R22 ;  /* 0x000000ffff037224 */ /* 0x000fe200078e0016 */
[----:B------:R-:W1:Y:S01]  /*2bd30*/  LDC R20, c[0x0][0x608] ;  /* 0x00018200ff147b82 */ /* 0x000e620000000800 */
[----:B------:R-:W-:Y:S02]  /*2bd40*/  IMAD R22, R19, R17, R16 ;  /* 0x0000001113167224 */ /* 0x000fe400078e0210 */
[----:B------:R-:W-:-:S04]  /*2bd50*/  IMAD.WIDE.U32 R2, R5, R14, R2 ;  /* 0x0000000e05027225 */ /* 0x000fc800078e0002 */
[----:B------:R-:W-:Y:S01]  /*2bd60*/  IMAD R5, R5, R15, R4 ;  /* 0x0000000f05057224 */ /* 0x000fe200078e0204 */
[----:B------:R-:W2:Y:S01]  /*2bd70*/  LDC R24, c[0x0][0x658] ;  /* 0x00019600ff187b82 */ /* 0x000ea20000000800 */
[----:B------:R-:W-:Y:S02]  /*2bd80*/  I2FP.F32.U32 R4, R18 ;  /* 0x0000001200047245 */ /* 0x000fe40000201000 */
[----:B------:R-:W-:Y:S01]  /*2bd90*/  IMAD.IADD R3, R3, 0x1, R5 ;  /* 0x0000000103037824 */ /* 0x000fe200078e0205 */
[----:B---3--:R-:W-:Y:S01]  /*2bda0*/  ISETP.NE.U32.AND P0, PT, R26, RZ, PT ;  /* 0x000000ff1a00720c */ /* 0x008fe20003f05070 */
[----:B------:R-:W-:Y:S02]  /*2bdb0*/  IMAD.MOV.U32 R5, RZ, RZ, -0x1 ;  /* 0xffffffffff057424 */ /* 0x000fe400078e00ff */
[----:B------:R-:W-:Y:S01]  /*2bdc0*/  FMUL R4, R4, UR9 ;  /* 0x0000000904047c20 */ /* 0x000fe20008400000 */
[----:B------:R-:W3:Y:S01]  /*2bdd0*/  LDC R15, c[0x0][0x148] ;  /* 0x00005200ff0f7b82 */ /* 0x000ee20000000800 */
[----:B0-----:R-:W-:-:S02]  /*2bde0*/  SHF.R.U64 R10, R2, R6, R3 ;  /* 0x00000006020a7219 */ /* 0x001fc40000001203 */
[----:B------:R0:W4:Y:S01]  /*2bdf0*/  F2I.U32.TRUNC.NTZ R11, R4 ;  /* 0x00000004000b7305 */ /* 0x000122000020f000 */
[----:B------:R-:W-:Y:S02]  /*2be00*/  ISETP.NE.AND.EX P0, PT, R27, RZ, PT, P0 ;  /* 0x000000ff1b00720c */ /* 0x000fe40003f05300 */
[----:B------:R-:W-:Y:S02]  /*2be10*/  SHF.R.U32.HI R3, RZ, R6, R3 ;  /* 0x00000006ff037219 */ /* 0x000fe40000011603 */
[----:B------:R-:W0:Y:S02]  /*2be20*/  LDC R16, c[0x0][0x600] ;  /* 0x00018000ff107b82 */ /* 0x000e240000000800 */
[-CC-:B-1----:R-:W-:Y:S02]  /*2be30*/  SHF.R.U64 R8, R10, R20.reuse, R3.reuse ;  /* 0x000000140a087219 */ /* 0x182fe40000001203 */
[----:B------:R-:W-:-:S04]  /*2be40*/  SHF.R.U32.HI R3, RZ, R20, R3 ;  /* 0x00000014ff037219 */ /* 0x000fc80000011603 */
[----:B------:R-:W1:Y:S01]  /*2be50*/  LDC R17, c[0x0][0x648] ;  /* 0x00019200ff117b82 */ /* 0x000e620000000800 */
[-CC-:B--2---:R-:W-:Y:S02]  /*2be60*/  SHF.R.U64 R14, R8, R24.reuse, R3.reuse ;  /* 0x00000018080e7219 */ /* 0x184fe40000001203 */
[-C--:B------:R-:W-:Y:S02]  /*2be70*/  SHF.L.U32 R5, R5, R24.reuse, RZ ;  /* 0x0000001805057219 */ /* 0x080fe400000006ff */
[-C--:B------:R-:W-:Y:S01]  /*2be80*/  SHF.R.U32.HI R3, RZ, R24.reuse, R3 ;  /* 0x00000018ff037219 */ /* 0x080fe20000011603 */
[----:B------:R-:W-:Y:S01]  /*2be90*/  IMAD.MOV.U32 R2, RZ, RZ, R14 ;  /* 0x000000ffff027224 */ /* 0x000fe200078e000e */
[----:B------:R-:W-:Y:S01]  /*2bea0*/  SHF.L.U32 R24, R7, R24, RZ ;  /* 0x0000001807187219 */ /* 0x000fe200000006ff */
[----:B------:R-:W2:Y:S01]  /*2beb0*/  LDC R19, c[0x0][0x638] ;  /* 0x00018e00ff137b82 */ /* 0x000ea20000000800 */
[----:B------:R-:W-:-:S07]  /*2bec0*/  LOP3.LUT R147, RZ, R5, RZ, 0x33, !PT ;  /* 0x00000005ff937212 */ /* 0x000fce00078e33ff */
[----:B------:R-:W0:Y:S01]  /*2bed0*/  LDC R21, c[0x0][0x610] ;  /* 0x00018400ff157b82 */ /* 0x000e220000000800 */
[----:B----4-:R-:W-:Y:S05]  /*2bee0*/  @!P0 BRA `(.L_x_96) ;  /* 0x0000000000288947 */ /* 0x010fea0003800000 */
[----:B------:R-:W4:Y:S02]  /*2bef0*/  LDC R7, c[0x0][0x64c] ;  /* 0x00019300ff077b82 */ /* 0x000f240000000800 */
[----:B----4-:R-:W-:-:S05]  /*2bf00*/  IADD3 R7, P0, R14, R7, RZ ;  /* 0x000000070e077210 */ /* 0x010fca0007f1e0ff */
[----:B------:R-:W-:-:S04]  /*2bf10*/  IMAD.X R9, RZ, RZ, R3, P0 ;  /* 0x000000ffff097224 */ /* 0x000fc800000e0603 */
[----:B------:R-:W-:-:S04]  /*2bf20*/  IMAD.WIDE.U32 R2, R9, R26, RZ ;  /* 0x0000001a09027225 */ /* 0x000fc800078e00ff */
[----:B0-----:R-:W-:-:S04]  /*2bf30*/  IMAD.WIDE.U32 R4, P0, R7, R27, R2 ;  /* 0x0000001b07047225 */ /* 0x001fc80007800002 */
[----:B------:R-:W-:-:S04]  /*2bf40*/  IMAD.WIDE.U32 R2, R7, R26, RZ ;  /* 0x0000001a07027225 */ /* 0x000fc800078e00ff */
[----:B------:R-:W-:Y:S01]  /*2bf50*/  IMAD.X R7, RZ, RZ, RZ, P0 ;  /* 0x000000ffff077224 */ /* 0x000fe200000e06ff */
[----:B------:R-:W-:Y:S01]  /*2bf60*/  IADD3 RZ, P0, R3, R4, RZ ;  /* 0x0000000403ff7210 */ /* 0x000fe20007f1e0ff */
[----:B------:R-:W-:-:S04]  /*2bf70*/  IMAD.MOV.U32 R6, RZ, RZ, R5 ;  /* 0x000000ffff067224 */ /* 0x000fc800078e0005 */
[----:B------:R-:W-:-:S08]  /*2bf80*/  IMAD.WIDE.U32.X R2, R9, R27, R6, P0 ;  /* 0x0000001b09027225 */ /* 0x000fd000000e0406 */
.L_x_96:
[----:B0-----:R-:W0:Y:S01]  /*2bf90*/  LDC R4, c[0x0][0x65c] ;  /* 0x00019700ff047b82 */ /* 0x001e220000000800 */
[----:B-1----:R-:W-:Y:S01]  /*2bfa0*/  SHF.R.U64 R2, R2, R17, R3 ;  /* 0x0000001102027219 */ /* 0x002fe20000001203 */
[----:B------:R-:W-:Y:S01]  /*2bfb0*/  VIADD R5, R16, 0xffffffff ;  /* 0xffffffff10057836 */ /* 0x000fe20000000000 */
[----:B------:R-:W-:Y:S01]  /*2bfc0*/  LOP3.LUT R147, R8, R147, RZ, 0xc0, !PT ;  /* 0x0000009308937212 */ /* 0x000fe200078ec0ff */
[----:B------:R-:W-:Y:S01]  /*2bfd0*/  IMAD.MOV R11, RZ, RZ, -R11 ;  /* 0x000000ffff0b7224 */ /* 0x000fe200078e0a0b */
[----:B------:R-:W-:Y:S01]  /*2bfe0*/  R2UR UR48, R23 ;  /* 0x00000000173072ca */ /* 0x000fe200000e0000 */
[----:B------:R-:W-:Y:S01]  /*2bff0*/  IMAD.MOV R3, RZ, RZ, -R2 ;  /* 0x000000ffff037224 */ /* 0x000fe200078e0a02 */
[----:B------:R-:W-:Y:S01]  /*2c000*/  LOP3.LUT R5, R10, R5, RZ, 0xc0, !PT ;  /* 0x000000050a057212 */ /* 0x000fe200078ec0ff */
[----:B------:R-:W-:Y:S02]  /*2c010*/  IMAD R147, R24, R2, R147 ;  /* 0x0000000218937224 */ /* 0x000fe400078e0293 */
[----:B--2---:R-:W-:-:S02]  /*2c020*/  IMAD R2, R3, R19, R14 ;  /* 0x0000001303027224 */ /* 0x004fc400078e020e */
[----:B------:R-:W-:Y:S02]  /*2c030*/  IMAD.MOV.U32 R3, RZ, RZ, 0x1 ;  /* 0x00000001ff037424 */ /* 0x000fe400078e00ff */
[----:B------:R-:W-:Y:S01]  /*2c040*/  IMAD R2, R2, R16, R5 ;  /* 0x0000001002027224 */ /* 0x000fe200078e0205 */
[----:B0-----:R-:W-:-:S13]  /*2c050*/  ISETP.NE.AND P0, PT, R4, 0x1, PT ;  /* 0x000000010400780c */ /* 0x001fda0003f05270 */
[----:B---3--:R-:W-:-:S04]  /*2c060*/  @P0 IMAD R22, R15, R11, R18 ;  /* 0x0000000b0f160224 */ /* 0x008fc800078e0212 */
[----:B------:R-:W-:-:S05]  /*2c070*/  IMAD R147, R147, R21, R22 ;  /* 0x0000001593937224 */ /* 0x000fca00078e0216 */
[----:B------:R-:W-:Y:S02]  /*2c080*/  SEL R4, R2, R147, !P0 ;  /* 0x0000009302047207 */ /* 0x000fe40004000000 */
[----:B------:R-:W-:-:S03]  /*2c090*/  SEL R147, R147, R2, !P0 ;  /* 0x0000000293937207 */ /* 0x000fc60004000000 */
[----:B------:R1:W-:Y:S04]  /*2c0a0*/  STL [R1+0x368], R4 ;  /* 0x0003680401007387 */ /* 0x0003e80000100800 */
.L_x_94:
[----:B------:R-:W-:Y:S01]  /*2c0b0*/  UIADD3 UR42, UR45, UR42, URZ ;  /* 0x0000002a2d2a7290 */ /* 0x000fe2000fffe03f */
[----:B------:R2:W-:Y:S01]  /*2c0c0*/  STL [R1+0x36c], R147 ;  /* 0x00036c9301007387 */ /* 0x0005e20000100800 */
[----:B------:R-:W-:Y:S02]  /*2c0d0*/  LOP3.LUT P0, RZ, R3, 0xff, RZ, 0xc0, !PT ;  /* 0x000000ff03ff7812 */ /* 0x000fe4000780c0ff */
[----:B------:R-:W-:Y:S02]  /*2c0e0*/  USHF.R.U32.HI UR9, URZ, 0x1, UR42 ;  /* 0x000000013f097899 */ /* 0x000fe4000801162a */
[----:B------:R-:W-:Y:S02]  /*2c0f0*/  UISETP.GT.U32.AND UP0, UPT, UR42, 0x1, UPT ;  /* 0x000000012a00788c */ /* 0x000fe4000bf04070 */
[----:B------:R-:W-:Y:S02]  /*2c100*/  ULOP3.LUT UR9, UR9, 0x1, URZ, 0xc0, !UPT ;  /* 0x0000000109097892 */ /* 0x000fe4000f8ec03f */
[----:B------:R-:W-:-:S02]  /*2c110*/  UISETP.LT.U32.AND UP0, UPT, UR45, 0x2, UP0 ;  /* 0x000000022d00788c */ /* 0x000fc40008701070 */
[----:B------:R-:W-:Y:S02]  /*2c120*/  UISETP.NE.U32.AND UP1, UPT, UR9, 0x1, UPT ;  /* 0x000000010900788c */ /* 0x000fe4000bf25070 */
[----:B------:R-:W-:Y:S02]  /*2c130*/  USEL UR12, URZ, 0x1, !UP0 ;  /* 0x000000013f0c7887 */ /* 0x000fe4000c000000 */
[----:B------:R-:W-:Y:S02]  /*2c140*/  UISETP.GT.U32.AND UP1, UPT, UR45, 0x1, !UP1 ;  /* 0x000000012d00788c */ /* 0x000fe4000cf24070 */
[----:B------:R-:W-:Y:S02]  /*2c150*/  ULOP3.LUT UR42, UR42, 0x1, URZ, 0xc0, !UPT ;  /* 0x000000012a2a7892 */ /* 0x000fe4000f8ec03f */
[----:B------:R-:W-:-:S04]  /*2c160*/  USEL UR9, URZ, 0x1, !UP1 ;  /* 0x000000013f097887 */ /* 0x000fc8000c800000 */
[----:B------:R-:W-:Y:S01]  /*2c170*/  ULOP3.LUT UR43, UR9, UR43, UR12, 0x96, !UPT ;  /* 0x0000002b092b7292 */ /* 0x000fe2000f8e960c */
[----:B--2---:R-:W-:Y:S11]  /*2c180*/  @P0 BRA `(.L_x_97) ;  /* 0xfffffd50006c0947 */ /* 0x004ff6000383ffff */
[----:B------:R-:W-:Y:S05]  /*2c190*/  EXIT ;  /* 0x000000000000794d */ /* 0x000fea0003800000 */
.L_x_7:
[----:B------:R-:W2:Y:S01]  /*2c1a0*/  LDL R20, [R1+0x374] ;  /* 0x0003740001147983 */ /* 0x000ea20000100800 */
[----:B------:R-:W-:-:S03]  /*2c1b0*/  ULDC.64 UR6, c[0x0][0x650] ;  /* 0x0001940000067ab9 */ /* 0x000fc60000000a00 */
[----:B------:R-:W3:Y:S01]  /*2c1c0*/  LDL R163, [R1+0x370] ;  /* 0x0003700001a37983 */ /* 0x000ee20000100800 */
[----:B------:R-:W-:Y:S01]  /*2c1d0*/  PRMT R0, RZ, 0x7610, R0 ;  /* 0x00007610ff007816 */ /* 0x000fe20000000000 */
[----:B------:R-:W-:Y:S02]  /*2c1e0*/  IMAD.MOV.U32 R5, RZ, RZ, -0x1 ;  /* 0xffffffffff057424 */ /* 0x000fe400078e00ff */
[----:B------:R-:W-:Y:S02]  /*2c1f0*/  IMAD.MOV.U32 R4, RZ, RZ, -0x1 ;  /* 0xffffffffff047424 */ /* 0x000fe400078e00ff */
[----:B------:R-:W-:Y:S01]  /*2c200*/  IMAD.MOV.U32 R10, RZ, RZ, -0x1 ;  /* 0xffffffffff0a7424 */ /* 0x000fe200078e00ff */
[----:B--2---:R-:W-:-:S04]  /*2c210*/  ISETP.GE.U32.AND P0, PT, R20, UR6, PT ;  /* 0x0000000614007c0c */ /* 0x004fc8000bf06070 */
[----:B---3--:R-:W-:-:S13]  /*2c220*/  ISETP.GE.U32.AND.EX P0, PT, R163, UR7, PT, P0 ;  /* 0x00000007a3007c0c */ /* 0x008fda000bf06100 */
[----:B------:R-:W-:Y:S05]  /*2c230*/  @P0 BRA `(.L_x_98) ;  /* 0x0000000400380947 */ /* 0x000fea0003800000 */
        /* <DEDUP_REMOVED lines=18> */
.L_x_99:
[----:B0-----:R-:W0:Y:S01]  /*2c360*/  LDC.64 R22, c[0x0][0x640] ;  /* 0x00019000ff167b82 */ /* 0x001e220000000a00 */
[-CC-:B------:R-:W-:Y:S01]  /*2c370*/  SHF.R.U64 R16, R10, R12.reuse, R11.reuse ;  /* 0x0000000c0a107219 */ /* 0x180fe2000000120b */
[----:B------:R-:W-:Y:S01]  /*2c380*/  IMAD.MOV.U32 R4, RZ, RZ, R20 ;  /* 0x000000ffff047224 */ /* 0x000fe200078e0014 */
[----:B------:R-:W-:Y:S01]  /*2c390*/  SHF.R.U32.HI R0, RZ, R12, R11 ;  /* 0x0000000cff007219 */ /* 0x000fe2000001160b */
[----:B------:R-:W-:Y:S01]  /*2c3a0*/  IMAD.MOV.U32 R26, RZ, RZ, 0x1 ;  /* 0x00000001ff1a7424 */ /* 0x000fe200078e00ff */
[----:B------:R-:W-:-:S03]  /*2c3b0*/  IADD3 R7, P0, RZ, -R16, RZ ;  /* 0x80000010ff077210 */ /* 0x000fc60007f1e0ff */
[----:B------:R-:W1:Y:S02]  /*2c3c0*/  LDC R8, c[0x0][0x618] ;  /* 0x00018600ff087b82 */ /* 0x000e640000000800 */
[----:B------:R-:W-:-:S04]  /*2c3d0*/  IMAD.X R5, RZ, RZ, ~R0, P0 ;  /* 0x000000ffff057224 */ /* 0x000fc800000e0e00 */
[-C--:B------:R-:W-:Y:S02]  /*2c3e0*/  IMAD R0, R5, R18.reuse, RZ ;  /* 0x0000001205007224 */ /* 0x080fe400078e02ff */
[----:B------:R-:W2:Y:S01]  /*2c3f0*/  LDC R10, c[0x0][0x608] ;  /* 0x00018200ff0a7b82 */ /* 0x000ea20000000800 */
[----:B------:R-:W-:Y:S02]  /*2c400*/  IMAD.MOV.U32 R5, RZ, RZ, R163 ;  /* 0x000000ffff057224 */ /* 0x000fe400078e00a3 */
[----:B------:R-:W-:-:S05]  /*2c410*/  IMAD.WIDE.U32 R4, R7, R18, R4 ;  /* 0x0000001207047225 */ /* 0x000fca00078e0004 */
[----:B------:R-:W3:Y:S01]  /*2c420*/  LDC R21, c[0x0][0x658] ;  /* 0x00019600ff157b82 */ /* 0x000ee20000000800 */
[----:B------:R-:W-:Y:S01]  /*2c430*/  IMAD R7, R7, R19, R0 ;  /* 0x0000001307077224 */ /* 0x000fe200078e0200 */
[----:B0-----:R-:W-:-:S03]  /*2c440*/  ISETP.NE.U32.AND P0, PT, R22, RZ, PT ;  /* 0x000000ff1600720c */ /* 0x001fc60003f05070 */
[----:B------:R-:W-:Y:S01]  /*2c450*/  IMAD.IADD R5, R5, 0x1, R7 ;  /* 0x0000000105057824 */ /* 0x000fe200078e0207 */
[----:B------:R-:W-:Y:S02]  /*2c460*/  ISETP.NE.AND.EX P0, PT, R23, RZ, PT, P0 ;  /* 0x000000ff1700720c */ /* 0x000fe40003f05300 */
[----:B------:R-:W0:Y:S02]  /*2c470*/  LDC R18, c[0x0][0x600] ;  /* 0x00018000ff127b82 */ /* 0x000e240000000800 */
[-CC-:B-1----:R-:W-:Y:S01]  /*2c480*/  SHF.R.U64 R12, R4, R8.reuse, R5.reuse ;  /* 0x00000008040c7219 */ /* 0x182fe20000001205 */
[----:B------:R-:W-:Y:S01]  /*2c490*/  IMAD.MOV.U32 R4, RZ, RZ, -0x1 ;  /* 0xffffffffff047424 */ /* 0x000fe200078e00ff */
[----:B------:R-:W-:-:S04]  /*2c4a0*/  SHF.R.U32.HI R5, RZ, R8, R5 ;  /* 0x00000008ff057219 */ /* 0x000fc80000011605 */
[----:B------:R-:W1:Y:S01]  /*2c4b0*/  LDC R20, c[0x0][0x648] ;  /* 0x00019200ff147b82 */ /* 0x000e620000000800 */
[-CC-:B--2---:R-:W-:Y:S02]  /*2c4c0*/  SHF.R.U64 R17, R12, R10.reuse, R5.reuse ;  /* 0x0000000a0c117219 */ /* 0x184fe40000001205 */
[----:B------:R-:W-:-:S05]  /*2c4d0*/  SHF.R.U32.HI R0, RZ, R10, R5 ;  /* 0x0000000aff007219 */ /* 0x000fca0000011605 */
[----:B------:R-:W2:Y:S01]  /*2c4e0*/  LDC R24, c[0x0][0x638] ;  /* 0x00018e00ff187b82 */ /* 0x000ea20000000800 */
[-C--:B---3--:R-:W-:Y:S02]  /*2c4f0*/  SHF.L.U32 R4, R4, R21.reuse, RZ ;  /* 0x0000001504047219 */ /* 0x088fe400000006ff */
[-CC-:B------:R-:W-:Y:S02]  /*2c500*/  SHF.R.U64 R19, R17, R21.reuse, R0.reuse ;  /* 0x0000001511137219 */ /* 0x180fe40000001200 */
        /* <DEDUP_REMOVED lines=15> */
.L_x_100:
[----:B------:R-:W4:Y:S01]  /*2c600*/  LDC R0, c[0x0][0x65c] ;  /* 0x00019700ff007b82 */ /* 0x000f220000000800 */
[----:B-1----:R-:W-:Y:S01]  /*2c610*/  SHF.R.U64 R3, R4, R20, R5 ;  /* 0x0000001404037219 */ /* 0x002fe20000001205 */
[----:B0-----:R-:W-:Y:S01]  /*2c620*/  VIADD R7, R18, 0xffffffff ;  /* 0xffffffff12077836 */ /* 0x001fe20000000000 */
[----:B------:R-:W-:Y:S01]  /*2c630*/  SHF.L.U32 R5, R26, R21, RZ ;  /* 0x000000151a057219 */ /* 0x000fe200000006ff */
[----:B------:R-:W-:Y:S02]  /*2c640*/  IMAD.MOV.U32 R10, RZ, RZ, R16 ;  /* 0x000000ffff0a7224 */ /* 0x000fe400078e0010 */
[----:B------:R-:W-:Y:S01]  /*2c650*/  IMAD.MOV R4, RZ, RZ, -R3 ;  /* 0x000000ffff047224 */ /* 0x000fe200078e0a03 */
[----:B----4-:R-:W-:Y:S02]  /*2c660*/  ISETP.NE.AND P0, PT, R0, 0x1, PT ;  /* 0x000000010000780c */ /* 0x010fe40003f05270 */
[----:B------:R-:W-:-:S05]  /*2c670*/  LOP3.LUT R0, R17, R28, RZ, 0xc0, !PT ;  /* 0x0000001c11007212 */ /* 0x000fca00078ec0ff */
[----:B------:R-:W-:Y:S01]  /*2c680*/  IMAD R5, R5, R3, R0 ;  /* 0x0000000305057224 */ /* 0x000fe200078e0200 */
[----:B------:R-:W-:Y:S01]  /*2c690*/  LOP3.LUT R3, R12, R7, RZ, 0xc0, !PT ;  /* 0x000000070c037212 */ /* 0x000fe200078ec0ff */
[----:B--2---:R-:W-:Y:S02]  /*2c6a0*/  IMAD R0, R4, R24, R19 ;  /* 0x0000001804007224 */ /* 0x004fe400078e0213 */
[----:B------:R-:W-:Y:S02]  /*2c6b0*/  IMAD.MOV.U32 R4, RZ, RZ, 0x1 ;  /* 0x00000001ff047424 */ /* 0x000fe400078e00ff */
[----:B------:R-:W-:Y:S02]  /*2c6c0*/  @P0 IMAD R6, R13, R14, R2 ;  /* 0x0000000e0d060224 */ /* 0x000fe400078e0202 */
[----:B------:R-:W-:Y:S01]  /*2c6d0*/  IMAD R2, R0, R18, R3 ;  /* 0x0000001200027224 */ /* 0x000fe200078e0203 */
[----:B------:R-:W-:Y:S01]  /*2c6e0*/  PRMT R0, R4, 0x7610, R0 ;  /* 0x0000761004007816 */ /* 0x000fe20000000000 */
[----:B---3--:R-:W-:-:S05]  /*2c6f0*/  IMAD R5, R5, R25, R6 ;  /* 0x0000001905057224 */ /* 0x008fca00078e0206 */
[----:B------:R-:W-:Y:S02]  /*2c700*/  SEL R4, R2, R5, !P0 ;  /* 0x0000000502047207 */ /* 0x000fe40004000000 */
[----:B------:R-:W-:-:S07]  /*2c710*/  SEL R5, R5, R2, !P0 ;  /* 0x0000000205057207 */ /* 0x000fce0004000000 */
.L_x_98:
[----:B------:R-:W-:-:S08]  /*2c720*/  NOP ;  /* 0x0000000000007918 */ /* 0x000fd00000000000 */
[----:B0-----:R-:W0:-:S00]  /*2c730*/  USETMAXREG.DEALLOC.CTAPOOL 0x18 ;  /* 0x00000018000079c8 */ /* 0x001e0000080e0500 */
[----:B------:R-:W-:-:S13]  /*2c740*/  ISETP.NE.AND P0, PT, RZ, UR5, PT ;  /* 0x00000005ff007c0c */ /* 0x000fda000bf05270 */
[----:B------:R-:W-:Y:S05]  /*2c750*/  @P0 EXIT ;  /* 0x000000000000094d */ /* 0x000fea0003800000 */
[----:B0-----:R-:W-:Y:S01]  /*2c760*/  LOP3.LUT P0, RZ, R0, 0xff, RZ, 0xc0, !PT ;  /* 0x000000ff00ff7812 */ /* 0x001fe2000780c0ff */
[----:B------:R-:W-:Y:S02]  /*2c770*/  IMAD.MOV.U32 R0, RZ, RZ, 0x1 ;  /* 0x00000001ff007424 */ /* 0x000fe400078e00ff */
[----:B------:R-:W-:-:S10]  /*2c780*/  IMAD.MOV.U32 R6, RZ, RZ, RZ ;  /* 0x000000ffff067224 */ /* 0x000fd400078e00ff */
[----:B------:R-:W-:Y:S05]  /*2c790*/  @!P0 BRA `(.L_x_101) ;  /* 0x0000000c005c8947 */ /* 0x000fea0003800000 */
[----:B------:R-:W0:Y:S01]  /*2c7a0*/  LDC R0, c[0x0][0x28c] ;  /* 0x0000a300ff007b82 */ /* 0x000e220000000800 */
[----:B------:R-:W1:Y:S01]  /*2c7b0*/  S2R R11, SR_CgaCtaId ;  /* 0x00000000000b7919 */ /* 0x000e620000008800 */
[----:B------:R-:W-:Y:S01]  /*2c7c0*/  ULDC UR8, c[0x0][0x658] ;  /* 0x0001960000087ab9 */ /* 0x000fe20000000800 */
[----:B------:R-:W-:Y:S01]  /*2c7d0*/  UMOV UR7, 0xffffffff ;  /* 0xffffffff00077882 */ /* 0x000fe20000000000 */
[----:B------:R-:W-:Y:S01]  /*2c7e0*/  ULDC UR6, c[0x0][0xc] ;  /* 0x0000030000067ab9 */ /* 0x000fe20000000800 */
[----:B------:R-:W-:Y:S01]  /*2c7f0*/  USHF.L.U32 UR9, UR7, UR8, URZ ;  /* 0x0000000807097299 */ /* 0x000fe2000800063f */
[----:B------:R-:W-:Y:S01]  /*2c800*/  BSSY B0, `(.L_x_101) ;  /* 0x00000d0000007945 */ /* 0x000fe20003800000 */
[----:B------:R-:W-:Y:S01]  /*2c810*/  UMOV UR10, 0x1 ;  /* 0x00000001000a7882 */ /* 0x000fe20000000000 */
[----:B------:R-:W-:Y:S01]  /*2c820*/  ULDC UR7, c[0x0][0x10] ;  /* 0x0000040000077ab9 */ /* 0x000fe20000000800 */
[----:B------:R-:W-:Y:S01]  /*2c830*/  USHF.L.U32 UR19, UR10, UR8, URZ ;  /* 0x000000080a137299 */ /* 0x000fe2000800063f */
[----:B------:R-:W-:Y:S01]  /*2c840*/  IMAD.MOV.U32 R9, RZ, RZ, 0x1 ;  /* 0x00000001ff097424 */ /* 0x000fe200078e00ff */
[----:B------:R-:W-:Y:S01]  /*2c850*/  UIMAD.WIDE.U32 UR6, UR6, UR7, URZ ;  /* 0x00000007060672a5 */ /* 0x000fe2000f8e003f */
[----:B------:R-:W-:Y:S01]  /*2c860*/  IMAD.MOV.U32 R6, RZ, RZ, RZ ;  /* 0x000000ffff067224 */ /* 0x000fe200078e00ff */
[----:B------:R-:W-:Y:S01]  /*2c870*/  ULDC UR8, c[0x0][0x14] ;  /* 0x0000050000087ab9 */ /* 0x000fe20000000800 */
[----:B------:R-:W-:Y:S01]  /*2c880*/  ULDC UR5, c[0x0][0x600] ;  /* 0x0001800000057ab9 */ /* 0x000fe20000000800 */
[----:B------:R-:W-:-:S02]  /*2c890*/  UIMAD.WIDE.U32 UR22, UR6, UR8, URZ ;  /* 0x00000008061672a5 */ /* 0x000fc4000f8e003f */
[----:B------:R-:W-:Y:S02]  /*2c8a0*/  UIMAD UR13, UR7, UR8, URZ ;  /* 0x00000008070d72a4 */ /* 0x000fe4000f8e023f */
[----:B------:R-:W-:Y:S02]  /*2c8b0*/  ULOP3.LUT UR21, UR4, 0x2, URZ, 0xfc, !UPT ;  /* 0x0000000204157892 */ /* 0x000fe4000f8efc3f */
[----:B------:R-:W-:Y:S02]  /*2c8c0*/  UIADD3 UR5, UR5, -0x1, URZ ;  /* 0xffffffff05057890 */ /* 0x000fe4000fffe03f */
[----:B------:R-:W-:Y:S01]  /*2c8d0*/  ULOP3.LUT UR18, URZ, UR9, URZ, 0x33, !UPT ;  /* 0x000000093f127292 */ /* 0x000fe2000f8e333f */
[----:B0-----:R-:W-:Y:S01]  /*2c8e0*/  VIADD R0, R0, 0x7f ;  /* 0x0000007f00007836 */ /* 0x001fe20000000000 */
[----:B------:R-:W-:Y:S01]  /*2c8f0*/  UIADD3 UR13, UR23, UR13, URZ ;  /* 0x0000000d170d7290 */ /* 0x000fe2000fffe03f */
[----:B------:R-:W-:-:S03]  /*2c900*/  ULDC.64 UR24, c[0x0][0x198] ;  /* 0x0000660000187ab9 */ /* 0x000fc60000000a00 */
[----:B------:R-:W-:-:S04]  /*2c910*/  SHF.R.S32.HI R3, RZ, 0x1f, R0 ;  /* 0x0000001fff037819 */ /* 0x000fc80000011400 */
[----:B------:R-:W-:Y:S01]  /*2c920*/  LEA.HI R3, R3, R0, RZ, 0x7 ;  /* 0x0000000003037211 */ /* 0x000fe200078f38ff */
[----:B------:R-:W-:Y:S01]  /*2c930*/  IMAD.MOV.U32 R0, RZ, RZ, 0x1 ;  /* 0x00000001ff007424 */ /* 0x000fe200078e00ff */
[----:B-1----:R-:W-:Y:S02]  /*2c940*/  LOP3.LUT R11, R11, 0x1, RZ, 0xc0, !PT ;  /* 0x000000010b0b7812 */ /* 0x002fe400078ec0ff */
[----:B------:R-:W-:-:S05]  /*2c950*/  SHF.R.S32.HI R7, RZ, 0x7, R3 ;  /* 0x00000007ff077819 */ /* 0x000fca0000011403 */
[----:B------:R-:W-:-:S07]  /*2c960*/  VIADD R16, R7, 0x1 ;  /* 0x0000000107107836 */ /* 0x000fce0000000000 */
.L_x_112:
[----:B------:R-:W-:-:S03]  /*2c970*/  UMOV UR6, 0xffffffff ;  /* 0xffffffff00067882 */ /* 0x000fc60000000000 */
[----:B------:R-:W-:Y:S05]  /*2c980*/  BRA.DIV UR6, `(.L_x_102) ;  /* 0x0000000e06947947 */ /* 0x000fea000b800000 */
[----:B------:R-:W-:-:S13]  /*2c990*/  ELECT P0, URZ, PT ;  /* 0x00000000003f782f */ /* 0x000fda0003800000 */
.L_x_121:
[----:B------:R-:W0:Y:S01]  /*2c9a0*/  LDC R2, c[0x0][0x28c] ;  /* 0x0000a300ff027b82 */ /* 0x000e220000000800 */
[----:B------:R-:W-:Y:S01]  /*2c9b0*/  BSSY B1, `(.L_x_103) ;  /* 0x000003b000017945 */ /* 0x000fe20003800000 */
[----:B0-----:R-:W-:-:S13]  /*2c9c0*/  ISETP.LT.OR P0, PT, R2, 0x1, !P0 ;  /* 0x000000010200780c */ /* 0x001fda0004701670 */
[----:B------:R-:W-:Y:S05]  /*2c9d0*/  @P0 BRA `(.L_x_104) ;  /* 0x0000000000e00947 */ /* 0x000fea0003800000 */
[----:B------:R-:W-:Y:S02]  /*2c9e0*/  IMAD R4, R4, 0x2, R11 ;  /* 0x0000000204047824 */ /* 0x000fe400078e020b */
[----:B------:R-:W-:Y:S02]  /*2c9f0*/  IMAD.SHL.U32 R2, R5, 0x200, RZ ;  /* 0x0000020005027824 */ /* 0x000fe400078e00ff */
[----:B------:R-:W-:Y:S02]  /*2ca00*/  IMAD R5, R4, 0x38, RZ ;  /* 0x0000003804057824 */ /* 0x000fe400078e02ff */
[----:B------:R-:W-:Y:S02]  /*2ca10*/  IMAD.MOV.U32 R12, RZ, RZ, RZ ;  /* 0x000000ffff0c7224 */ /* 0x000fe400078e00ff */
[----:B------:R-:W-:Y:S02]  /*2ca20*/  IMAD.MOV.U32 R4, RZ, RZ, R16 ;  /* 0x000000ffff047224 */ /* 0x000fe400078e0010 */
[----:B------:R-:W-:-:S02]  /*2ca30*/  IMAD.MOV.U32 R3, RZ, RZ, R0 ;  /* 0x000000ffff037224 */ /* 0x000fc400078e0000 */
[----:B------:R-:W-:-:S07]  /*2ca40*/  IMAD.MOV.U32 R13, RZ, RZ, R6 ;  /* 0x000000ffff0d7224 */ /* 0x000fce00078e0006 */
.L_x_107:
[----:B------:R-:W0:Y:S01]  /*2ca50*/  S2R R15, SR_CgaCtaId ;  /* 0x00000000000f7919 */ /* 0x000e220000008800 */
[----:B------:R-:W-:Y:S02]  /*2ca60*/  MOV R8, 0x400 ;  /* 0x0000040000087802 */ /* 0x000fe40000000f00 */
[----:B------:R-:W-:Y:S02]  /*2ca70*/  SHF.L.U32 R14, R3, 0x1f, RZ ;  /* 0x0000001f030e7819 */ /* 0x000fe400000006ff */
[----:B0-----:R-:W-:-:S05]  /*2ca80*/  LEA R8, R15, R8, 0x18 ;  /* 0x000000080f087211 */ /* 0x001fca00078ec0ff */
[----:B------:R-:W-:-:S04]  /*2ca90*/  IMAD R15, R13, 0x8, R8 ;  /* 0x000000080d0f7824 */ /* 0x000fc800078e0208 */
[----:B------:R-:W0:Y:S02]  /*2caa0*/  SYNCS.PHASECHK.TRANS64.TRYWAIT P0, [R15+URZ+0x10], R14 ;  /* 0x0000100e0f0075a7 */ /* 0x000e24000800017f */
[----:B0-----:R-:W-:Y:S05]  /*2cab0*/  @!P0 BRA `(.L_x_105) ;  /* 0x0000000c00688947 */ /* 0x001fea0003800000 */
.L_x_122:
[----:B------:R-:W1:Y:S01]  /*2cac0*/  S2R R17, SR_TID.X ;  /* 0x0000000000117919 */ /* 0x000e620000002100 */
[----:B------:R-:W-:-:S04]  /*2cad0*/  UPRMT UR6, UR21, 0x9910, URZ ;  /* 0x0000991015067896 */ /* 0x000fc8000800003f */
[----:B------:R-:W-:Y:S01]  /*2cae0*/  UISETP.NE.AND UP0, UPT, UR6, 0x2, UPT ;  /* 0x000000020600788c */ /* 0x000fe2000bf05270 */
[----:B-1----:R-:W-:-:S13]  /*2caf0*/  LOP3.LUT P0, RZ, R17, 0x7f, RZ, 0xc0, !PT ;  /* 0x0000007f11ff7812 */ /* 0x002fda000780c0ff */
[----:B0-----:R-:W0:Y:S02]  /*2cb00*/  @!P0 LDC R14, c[0x0][0x500] ;  /* 0x00014000ff0e8b82 */ /* 0x001e240000000800 */
[----:B0-----:R0:W-:Y:S01]  /*2cb10*/  @!P0 SYNCS.ARRIVE.TRANS64 RZ, [R15+URZ], R14 ;  /* 0x0000000e0fff89a7 */ /* 0x0011e2000800003f */
[----:B------:R-:W-:-:S13]  /*2cb20*/  PLOP3.LUT P0, PT, PT, PT, UP0, 0x80, 0x0 ;  /* 0x000000000000781c */ /* 0x000fda0003f0f008 */
[----:B0-----:R-:W-:Y:S05]  /*2cb30*/  @P0 BRA `(.L_x_106) ;  /* 0x0000000000040947 */ /* 0x001fea0003800000 */
[----:B------:R-:W-:Y:S01]  /*2cb40*/  BPT.TRAP 0x1 ;  /* 0x000000040000795c */ /* 0x000fe20000300000 */
.L_x_106:
[----:B------:R-:W-:Y:S01]  /*2cb50*/  R2UR UR9, R15 ;  /* 0x000000000f0972ca */ /* 0x000fe200000e0000 */
[C-C-:B------:R-:W-:Y:S01]  /*2cb60*/  IMAD R14, R13.reuse, 0x10000, R8.reuse ;  /* 0x000100000d0e7824 */ /* 0x140fe200078e0208 */
[----:B------:R-:W-:Y:S01]  /*2cb70*/  UIADD3 UR6, UP0, UR24, 0xf0, URZ ;  /* 0x000000f018067890 */ /* 0x000fe2000ff1e03f */
[----:B------:R-:W-:Y:S01]  /*2cb80*/  IMAD R15, R13, 0x2, R11 ;  /* 0x000000020d0f7824 */ /* 0x000fe200078e020b */
[----:B------:R-:W-:Y:S01]  /*2cb90*/  R2UR UR11, R2 ;  /* 0x00000000020b72ca */ /* 0x000fe200000e0000 */
[----:B------:R-:W-:Y:S01]  /*2cba0*/  VIADD R4, R4, 0xffffffff ;  /* 0xffffffff04047836 */ /* 0x000fe20000000000 */
[----:B------:R-:W-:Y:S01]  /*2cbb0*/  R2UR UR7, R14 ;  /* 0x000000000e0772ca */ /* 0x000fe200000e0000 */
[----:B------:R-:W-:Y:S01]  /*2cbc0*/  IMAD R15, R15, 0x1c00, R8 ;  /* 0x00001c000f0f7824 */ /* 0x000fe200078e0208 */
[----:B------:R-:W-:Y:S01]  /*2cbd0*/  R2UR UR10, R12 ;  /* 0x000000000c0a72ca */ /* 0x000fe200000e0000 */
[----:B------:R-:W-:Y:S01]  /*2cbe0*/  UIADD3 UR26, UP1, UR24, 0x1f0, URZ ;  /* 0x000001f0181a7890 */ /* 0x000fe2000ff3e03f */
[----:B------:R-:W-:Y:S01]  /*2cbf0*/  R2UR UR12, R10 ;  /* 0x000000000a0c72ca */ /* 0x000fe200000e0000 */
[----:B------:R-:W-:Y:S01]  /*2cc00*/  VIADD R13, R13, 0x1 ;  /* 0x000000010d0d7836 */ /* 0x000fe20000000000 */
[----:B------:R-:W-:Y:S01]  /*2cc10*/  R2UR UR8, R15 ;  /* 0x000000000f0872ca */ /* 0x000fe200000e0000 */
[----:B------:R-:W-:Y:S01]  /*2cc20*/  UIADD3.X UR27, URZ, UR25, URZ, UP1, !UPT ;  /* 0x000000193f1b7290 */ /* 0x000fe20008ffe43f */
[----:B------:R-:W-:Y:S01]  /*2cc30*/  R2UR UR20, R5 ;  /* 0x00000000051472ca */ /* 0x000fe200000e0000 */
[----:B------:R-:W-:Y:S01]  /*2cc40*/  UMOV UR14, 0x0 ;  /* 0x00000000000e7882 */ /* 0x000fe20000000000 */
[----:B------:R-:W-:Y:S01]  /*2cc50*/  ISETP.GT.AND P1, PT, R4, 0x1, PT ;  /* 0x000000010400780c */ /* 0x000fe20003f24270 */
[----:B------:R-:W-:Y:S01]  /*2cc60*/  UMOV UR15, 0x10000000 ;  /* 0x10000000000f7882 */ /* 0x000fe20000000000 */
[C---:B------:R-:W-:Y:S01]  /*2cc70*/  ISETP.NE.AND P0, PT, R13.reuse, 0x2, PT ;  /* 0x000000020d00780c */ /* 0x040fe20003f05270 */
[----:B------:R-:W-:Y:S01]  /*2cc80*/  UIADD3 UR16, UR7, 0x100, URZ ;  /* 0x0000010007107890 */ /* 0x000fe2000fffe03f */
[----:B------:R-:W-:Y:S01]  /*2cc90*/  VIADD R12, R12, 0x80 ;  /* 0x000000800c0c7836 */ /* 0x000fe20000000000 */
[----:B------:R-:W-:Y:S01]  /*2cca0*/  UIADD3.X UR7, URZ, UR25, URZ, UP0, !UPT ;  /* 0x000000193f077290 */ /* 0x000fe200087fe43f */
[----:B------:R-:W-:Y:S01]  /*2ccb0*/  SEL R8, RZ, 0x1, P0 ;  /* 0x00000001ff087807 */ /* 0x000fe20000000000 */
[----:B------:R-:W-:Y:S01]  /*2ccc0*/  UMOV UR28, 0x30000 ;  /* 0x00030000001c7882 */ /* 0x000fe20000000000 */
[----:B------:R-:W-:Y:S01]  /*2ccd0*/  SEL R13, R13, RZ, P0 ;  /* 0x000000ff0d0d7207 */ /* 0x000fe20000000000 */
[----:B------:R-:W-:Y:S01]  /*2cce0*/  UIADD3 UR17, UR8, 0x20100, URZ ;  /* 0x0002010008117890 */ /* 0x000fe2000fffe03f */
[----:B------:R-:W-:-:S02]  /*2ccf0*/  LOP3.LUT R3, R3, R8, RZ, 0x3c, !PT ;  /* 0x0000000803037212 */ /* 0x000fc400078e3cff */
[----:B------:R-:W-:Y:S02]  /*2cd00*/  UMOV UR8, UR16 ;  /* 0x0000001000087c82 */ /* 0x000fe40008000000 */
[----:B------:R0:W-:Y:S02]  /*2cd10*/  UTMALDG.3D [UR8], [UR6], desc[UR14] ;  /* 0x00000e08060075b4 */ /* 0x0001e40008011000 */
[----:B0-----:R-:W-:Y:S01]  /*2cd20*/  UMOV UR8, UR17 ;  /* 0x0000001100087c82 */ /* 0x001fe20008000000 */
[----:B------:R-:W-:Y:S02]  /*2cd30*/  UMOV UR11, UR20 ;  /* 0x00000014000b7c82 */ /* 0x000fe40008000000 */
[----:B------:R0:W-:Y:S02]  /*2cd40*/  UTMALDG.3D.MULTICAST [UR8], [UR26], UR28, desc[UR14] ;  /* 0x00000e081a0073b4 */ /* 0x0001e4000801181c */
[----:B0-----:R-:W-:Y:S05]  /*2cd50*/  @P1 BRA `(.L_x_107) ;  /* 0xfffffffc003c1947 */ /* 0x001fea000383ffff */
.L_x_104:
[----:B------:R-:W-:Y:S05]  /*2cd60*/  BSYNC B1 ;  /* 0x0000000000017941 */ /* 0x000fea0003800000 */
.L_x_103:
[----:B------:R-:W2:Y:S01]  /*2cd70*/  LDL.LU R15, [R1+0x370] ;  /* 0x00037000010f7983 */ /* 0x000ea20000300800 */
[----:B------:R-:W-:Y:S01]  /*2cd80*/  LOP3.LUT P2, RZ, R9, 0xff, RZ, 0xc0, !PT ;  /* 0x000000ff09ff7812 */ /* 0x000fe2000784c0ff */
[----:B------:R-:W-:Y:S01]  /*2cd90*/  IMAD.IADD R6, R7, 0x1, R6 ;  /* 0x0000000107067824 */ /* 0x000fe200078e0206 */
[----:B------:R-:W-:Y:S01]  /*2cda0*/  ULDC.64 UR6, c[0x0][0x650] ;  /* 0x0001940000067ab9 */ /* 0x000fe20000000a00 */
[----:B------:R-:W3:Y:S01]  /*2cdb0*/  LDL.LU R14, [R1+0x374] ;  /* 0x00037400010e7983 */ /* 0x000ee20000300800 */
[----:B------:R-:W-:Y:S01]  /*2cdc0*/  BSSY B1, `(.L_x_108) ;  /* 0x0000071000017945 */ /* 0x000fe20003800000 */
[----:B------:R-:W-:Y:S01]  /*2cdd0*/  IMAD.MOV.U32 R5, RZ, RZ, -0x1 ;  /* 0xffffffffff057424 */ /* 0x000fe200078e00ff */
[----:B------:R-:W-:Y:S01]  /*2cde0*/  SHF.R.U32.HI R2, RZ, 0x1, R6 ;  /* 0x00000001ff027819 */ /* 0x000fe20000011606 */
[----:B------:R-:W-:Y:S01]  /*2cdf0*/  IMAD.MOV.U32 R4, RZ, RZ, -0x1 ;  /* 0xffffffffff047424 */ /* 0x000fe200078e00ff */
[----:B------:R-:W-:Y:S01]  /*2ce00*/  ISETP.GT.U32.AND P0, PT, R6, 0x1, PT ;  /* 0x000000010600780c */ /* 0x000fe20003f04070 */
[----:B------:R-:W-:Y:S01]  /*2ce10*/  IMAD.MOV.U32 R10, RZ, RZ, -0x1 ;  /* 0xffffffffff0a7424 */ /* 0x000fe200078e00ff */
[----:B------:R-:W-:-:S02]  /*2ce20*/  LOP3.LUT R2, R2, 0x1, RZ, 0xc0, !PT ;  /* 0x0000000102027812 */ /* 0x000fc400078ec0ff */
[C---:B------:R-:W-:Y:S01]  /*2ce30*/  ISETP.LT.U32.AND P0, PT, R7.reuse, 0x2, P0 ;  /* 0x000000020700780c */ /* 0x040fe20000701070 */
[----:B------:R-:W0:Y:S01]  /*2ce40*/  @P2 S2R R3, SR_CgaCtaId ;  /* 0x0000000000032919 */ /* 0x000e220000008800 */
[----:B------:R-:W-:Y:S02]  /*2ce50*/  ISETP.NE.U32.AND P1, PT, R2, 0x1, PT ;  /* 0x000000010200780c */ /* 0x000fe40003f25070 */
[----:B------:R-:W-:Y:S02]  /*2ce60*/  @P2 MOV R2, 0x400 ;  /* 0x0000040000022802 */ /* 0x000fe40000000f00 */
[----:B------:R-:W-:Y:S02]  /*2ce70*/  ISETP.GT.U32.AND P1, PT, R7, 0x1, !P1 ;  /* 0x000000010700780c */ /* 0x000fe40004f24070 */
[----:B------:R-:W-:Y:S02]  /*2ce80*/  LOP3.LUT R6, R6, 0x1, RZ, 0xc0, !PT ;  /* 0x0000000106067812 */ /* 0x000fe400078ec0ff */
[----:B------:R-:W-:-:S02]  /*2ce90*/  PRMT R9, RZ, 0x7610, R9 ;  /* 0x00007610ff097816 */ /* 0x000fc40000000009 */
[----:B0-----:R-:W-:Y:S02]  /*2cea0*/  @P2 LEA R2, R3, R2, 0x18 ;  /* 0x0000000203022211 */ /* 0x001fe400078ec0ff */
[----:B------:R-:W-:Y:S02]  /*2ceb0*/  SEL R3, RZ, 0x1, !P0 ;  /* 0x00000001ff037807 */ /* 0x000fe40004000000 */
[----:B------:R0:W-:Y:S02]  /*2cec0*/  @P2 SYNCS.ARRIVE.TRANS64.A1T0 RZ, [R2+URZ+0x38], RZ ;  /* 0x000038ff02ff29a7 */ /* 0x0001e4000810003f */
[----:B0-----:R-:W-:-:S04]  /*2ced0*/  SEL R2, RZ, 0x1, !P1 ;  /* 0x00000001ff027807 */ /* 0x001fc80004800000 */
[----:B------:R-:W-:Y:S02]  /*2cee0*/  LOP3.LUT R0, R2, R0, R3, 0x96, !PT ;  /* 0x0000000002007212 */ /* 0x000fe400078e9603 */
[----:B------:R-:W-:Y:S02]  /*2cef0*/  PRMT R2, RZ, 0x7610, R2 ;  /* 0x00007610ff027816 */ /* 0x000fe40000000002 */
[----:B---3--:R-:W-:-:S04]  /*2cf00*/  IADD3 R14, P0, R14, UR22, RZ ;  /* 0x000000160e0e7c10 */ /* 0x008fc8000ff1e0ff */
[----:B--2---:R-:W-:Y:S01]  /*2cf10*/  IADD3.X R15, R15, UR13, RZ, P0, !PT ;  /* 0x0000000d0f0f7c10 */ /* 0x004fe200087fe4ff */
[----:B------:R0:W-:Y:S01]  /*2cf20*/  STL [R1+0x374], R14 ;  /* 0x0003740e01007387 */ /* 0x0001e20000100800 */
[----:B------:R-:W-:-:S03]  /*2cf30*/  ISETP.GE.U32.AND P0, PT, R14, UR6, PT ;  /* 0x000000060e007c0c */ /* 0x000fc6000bf06070 */
[----:B------:R0:W-:Y:S01]  /*2cf40*/  STL [R1+0x370], R15 ;  /* 0x0003700f01007387 */ /* 0x0001e20000100800 */
[----:B------:R-:W-:-:S13]  /*2cf50*/  ISETP.GE.U32.AND.EX P0, PT, R15, UR7, PT, P0 ;  /* 0x000000070f007c0c */ /* 0x000fda000bf06100 */
[----:B0-----:R-:W-:Y:S05]  /*2cf60*/  @P0 BRA `(.L_x_109) ;  /* 0x0000000400580947 */ /* 0x001fea0003800000 */
[----:B------:R-:W0:Y:S01]  /*2cf70*/  S2R R8, SR_CTAID.X ;  /* 0x0000000000087919 */ /* 0x000e220000002500 */
[----:B------:R-:W1:Y:S01]  /*2cf80*/  LDC R17, c[0x0][0x65c] ;  /* 0x00019700ff117b82 */ /* 0x000e620000000800 */
[----:B------:R-:W-:Y:S01]  /*2cf90*/  ULDC UR6, c[0x0][0x150] ;  /* 0x0000540000067ab9 */ /* 0x000fe20000000800 */
[----:B------:R-:W-:Y:S01]  /*2cfa0*/  ULDC UR9, c[0x0][0x630] ;  /* 0x00018c0000097ab9 */ /* 0x000fe20000000800 */
[----:B------:R-:W2:Y:S05]  /*2cfb0*/  S2R R2, SR_CTAID.Y ;  /* 0x0000000000027919 */ /* 0x000eaa0000002600 */
[----:B------:R-:W3:Y:S08]  /*2cfc0*/  LDC R5, c[0x0][0x144] ;  /* 0x00005100ff057b82 */ /* 0x000ef00000000800 */
[----:B------:R-:W4:Y:S01]  /*2cfd0*/  LDC R13, c[0x0][0x148] ;  /* 0x00005200ff0d7b82 */ /* 0x000f220000000800 */
[----:B-1----:R-:W-:-:S02]  /*2cfe0*/  ISETP.NE.AND P3, PT, R17, 0x1, PT ;  /* 0x000000011100780c */ /* 0x002fc40003f65270 */
[----:B0-----:R-:W-:Y:S02]  /*2cff0*/  I2FP.F32.U32 R3, R8 ;  /* 0x0000000800037245 */ /* 0x001fe40000201000 */
[----:B--2---:R-:W-:-:S03]  /*2d000*/  I2FP.F32.U32 R4, R2 ;  /* 0x0000000200047245 */ /* 0x004fc60000201000 */
[----:B------:R-:W-:Y:S01]  /*2d010*/  FMUL R3, R3, UR6 ;  /* 0x0000000603037c20 */ /* 0x000fe20008400000 */
[----:B------:R-:W-:Y:S02]  /*2d020*/  ULDC UR6, c[0x0][0x154] ;  /* 0x0000550000067ab9 */ /* 0x000fe40000000800 */
[----:B------:R-:W-:Y:S01]  /*2d030*/  FMUL R10, R4, UR6 ;  /* 0x00000006040a7c20 */ /* 0x000fe20008400000 */
[----:B------:R-:W-:Y:S02]  /*2d040*/  ULDC.64 UR6, c[0x0][0x628] ;  /* 0x00018a0000067ab9 */ /* 0x000fe40000000a00 */
[----:B------:R-:W0:Y:S01]  /*2d050*/  F2I.U32.TRUNC.NTZ R3, R3 ;  /* 0x0000000300037305 */ /* 0x000e22000020f000 */
[----:B------:R-:W-:-:S04]  /*2d060*/  ISETP.NE.U32.AND P0, PT, RZ, UR6, PT ;  /* 0x00000006ff007c0c */ /* 0x000fc8000bf05070 */
[----:B------:R-:W-:-:S03]  /*2d070*/  ISETP.NE.AND.EX P0, PT, RZ, UR7, PT, P0 ;  /* 0x00000007ff007c0c */ /* 0x000fc6000bf05300 */
[----:B------:R-:W1:Y:S01]  /*2d080*/  F2I.U32.TRUNC.NTZ R10, R10 ;  /* 0x0000000a000a7305 */ /* 0x000e62000020f000 */
[----:B0-----:R-:W-:Y:S02]  /*2d090*/  IMAD.MOV R4, RZ, RZ, -R3 ;  /* 0x000000ffff047224 */ /* 0x001fe400078e0a03 */
[----:B------:R-:W-:Y:S02]  /*2d0a0*/  IMAD.MOV.U32 R3, RZ, RZ, R15 ;  /* 0x000000ffff037224 */ /* 0x000fe400078e000f */
[----:B---3--:R-:W-:Y:S02]  /*2d0b0*/  IMAD R8, R5, R4, R8 ;  /* 0x0000000405087224 */ /* 0x008fe400078e0208 */
[----:B-1----:R-:W-:-:S04]  /*2d0c0*/  IMAD.MOV R4, RZ, RZ, -R10 ;  /* 0x000000ffff047224 */ /* 0x002fc800078e0a0a */
[----:B----4-:R-:W-:Y:S02]  /*2d0d0*/  @P3 IMAD R8, R13, R4, R2 ;  /* 0x000000040d083224 */ /* 0x010fe400078e0202 */
[----:B------:R-:W-:Y:S01]  /*2d0e0*/  IMAD.MOV.U32 R2, RZ, RZ, R14 ;  /* 0x000000ffff027224 */ /* 0x000fe200078e000e */
[----:B------:R-:W-:Y:S06]  /*2d0f0*/  @!P0 BRA `(.L_x_110) ;  /* 0x0000000000288947 */ /* 0x000fec0003800000 */
[----:B------:R-:W-:Y:S02]  /*2d100*/  ULDC UR8, c[0x0][0x634] ;  /* 0x00018d0000087ab9 */ /* 0x000fe40000000800 */
[----:B------:R-:W-:-:S05]  /*2d110*/  IADD3 R3, P0, R14, UR8, RZ ;  /* 0x000000080e037c10 */ /* 0x000fca000ff1e0ff */
[----:B------:R-:W-:-:S04]  /*2d120*/  IMAD.X R13, RZ, RZ, R15, P0 ;  /* 0x000000ffff0d7224 */ /* 0x000fc800000e060f */
[----:B------:R-:W-:-:S04]  /*2d130*/  IMAD.WIDE.U32 R4, R13, UR6, RZ ;  /* 0x000000060d047c25 */ /* 0x000fc8000f8e00ff */
[----:B------:R-:W-:-:S04]  /*2d140*/  IMAD.WIDE.U32 R4, P0, R3, UR7, R4 ;  /* 0x0000000703047c25 */ /* 0x000fc8000f800004 */
[----:B------:R-:W-:-:S04]  /*2d150*/  IMAD.WIDE.U32 R2, R3, UR6, RZ ;  /* 0x0000000603027c25 */ /* 0x000fc8000f8e00ff */
[----:B------:R-:W-:Y:S01]  /*2d160*/  IMAD.MOV.U32 R2, RZ, RZ, R5 ;  /* 0x000000ffff027224 */ /* 0x000fe200078e0005 */
[----:B------:R-:W-:Y:S01]  /*2d170*/  IADD3 RZ, P1, R3, R4, RZ ;  /* 0x0000000403ff7210 */ /* 0x000fe20007f3e0ff */
[----:B------:R-:W-:-:S04]  /*2d180*/  IMAD.X R3, RZ, RZ, RZ, P0 ;  /* 0x000000ffff037224 */ /* 0x000fc800000e06ff */
[----:B------:R-:W-:-:S08]  /*2d190*/  IMAD.WIDE.U32.X R2, R13, UR7, R2, P1 ;  /* 0x000000070d027c25 */ /* 0x000fd000088e0402 */
.L_x_110:
[--C-:B------:R-:W-:Y:S01]  /*2d1a0*/  SHF.R.U64 R10, R2, UR9, R3.reuse ;  /* 0x00000009020a7c19 */ /* 0x100fe20008001203 */
[----:B------:R-:W-:Y:S01]  /*2d1b0*/  ULDC.64 UR6, c[0x0][0x620] ;  /* 0x0001880000067ab9 */ /* 0x000fe20000000a00 */
[----:B------:R-:W-:Y:S01]  /*2d1c0*/  SHF.R.U32.HI R2, RZ, UR9, R3 ;  /* 0x00000009ff027c19 */ /* 0x000fe20008011603 */
[----:B------:R-:W-:Y:S01]  /*2d1d0*/  IMAD.MOV.U32 R3, RZ, RZ, R15 ;  /* 0x000000ffff037224 */ /* 0x000fe200078e000f */
[----:B------:R-:W-:Y:S01]  /*2d1e0*/  IADD3 R13, P0, RZ, -R10, RZ ;  /* 0x8000000aff0d7210 */ /* 0x000fe20007f1e0ff */
[----:B------:R-:W-:-:S04]  /*2d1f0*/  ULDC.64 UR8, c[0x0][0x640] ;  /* 0x0001900000087ab9 */ /* 0x000fc80000000a00 */
[----:B------:R-:W-:Y:S01]  /*2d200*/  IMAD.X R2, RZ, RZ, ~R2, P0 ;  /* 0x000000ffff027224 */ /* 0x000fe200000e0e02 */
[----:B------:R-:W-:-:S03]  /*2d210*/  ISETP.NE.U32.AND P0, PT, RZ, UR8, PT ;  /* 0x00000008ff007c0c */ /* 0x000fc6000bf05070 */
[----:B------:R-:W-:Y:S01]  /*2d220*/  IMAD R2, R2, UR6, RZ ;  /* 0x0000000602027c24 */ /* 0x000fe2000f8e02ff */
[----:B------:R-:W-:-:S03]  /*2d230*/  ISETP.NE.AND.EX P0, PT, RZ, UR9, PT, P0 ;  /* 0x00000009ff007c0c */ /* 0x000fc6000bf05300 */
[----:B------:R-:W-:Y:S02]  /*2d240*/  IMAD R5, R13, UR7, R2 ;  /* 0x000000070d057c24 */ /* 0x000fe4000f8e0202 */
[----:B------:R-:W-:-:S04]  /*2d250*/  IMAD.MOV.U32 R2, RZ, RZ, R14 ;  /* 0x000000ffff027224 */ /* 0x000fc800078e000e */
[----:B------:R-:W-:Y:S01]  /*2d260*/  IMAD.WIDE.U32 R2, R13, UR6, R2 ;  /* 0x000000060d027c25 */ /* 0x000fe2000f8e0002 */
[----:B------:R-:W-:-:S03]  /*2d270*/  ULDC UR6, c[0x0][0x618] ;  /* 0x0001860000067ab9 */ /* 0x000fc60000000800 */
[----:B------:R-:W-:-:S05]  /*2d280*/  IMAD.IADD R3, R3, 0x1, R5 ;  /* 0x0000000103037824 */ /* 0x000fca00078e0205 */
[--C-:B------:R-:W-:Y:S02]  /*2d290*/  SHF.R.U64 R12, R2, UR6, R3.reuse ;  /* 0x00000006020c7c19 */ /* 0x100fe40008001203 */
[----:B------:R-:W-:Y:S01]  /*2d2a0*/  SHF.R.U32.HI R3, RZ, UR6, R3 ;  /* 0x00000006ff037c19 */ /* 0x000fe20008011603 */
[----:B------:R-:W-:-:S03]  /*2d2b0*/  ULDC UR6, c[0x0][0x608] ;  /* 0x0001820000067ab9 */ /* 0x000fc60000000800 */
[--C-:B------:R-:W-:Y:S02]  /*2d2c0*/  SHF.R.U64 R13, R12, UR6, R3.reuse ;  /* 0x000000060c0d7c19 */ /* 0x100fe40008001203 */
[----:B------:R-:W-:Y:S01]  /*2d2d0*/  SHF.R.U32.HI R2, RZ, UR6, R3 ;  /* 0x00000006ff027c19 */ /* 0x000fe20008011603 */
[----:B------:R-:W-:-:S03]  /*2d2e0*/  ULDC UR6, c[0x0][0x658] ;  /* 0x0001960000067ab9 */ /* 0x000fc60000000800 */
[--C-:B------:R-:W-:Y:S02]  /*2d2f0*/  SHF.R.U64 R14, R13, UR6, R2.reuse ;  /* 0x000000060d0e7c19 */ /* 0x100fe40008001202 */
[----:B------:R-:W-:-:S03]  /*2d300*/  SHF.R.U32.HI R15, RZ, UR6, R2 ;  /* 0x00000006ff0f7c19 */ /* 0x000fc60008011602 */
[----:B------:R-:W-:Y:S02]  /*2d310*/  IMAD.MOV.U32 R2, RZ, RZ, R14 ;  /* 0x000000ffff027224 */ /* 0x000fe400078e000e */
        /* <DEDUP_REMOVED lines=12> */
.L_x_111:
[----:B------:R-:W-:Y:S01]  /*2d3e0*/  ULDC UR6, c[0x0][0x648] ;  /* 0x0001920000067ab9 */ /* 0x000fe20000000800 */
[----:B------:R-:W-:Y:S02]  /*2d3f0*/  LOP3.LUT R13, R13, UR18, RZ, 0xc0, !PT ;  /* 0x000000120d0d7c12 */ /* 0x000fe4000f8ec0ff */
[----:B------:R-:W-:Y:S01]  /*2d400*/  SHF.R.U64 R2, R2, UR6, R3 ;  /* 0x0000000602027c19 */ /* 0x000fe20008001203 */
[----:B------:R-:W-:Y:S01]  /*2d410*/  ULDC UR6, c[0x0][0x638] ;  /* 0x00018e0000067ab9 */ /* 0x000fe20000000800 */
[----:B------:R-:W-:-:S03]  /*2d420*/  LOP3.LUT R5, R12, UR5, RZ, 0xc0, !PT ;  /* 0x000000050c057c12 */ /* 0x000fc6000f8ec0ff */
[----:B------:R-:W-:Y:S02]  /*2d430*/  IMAD.MOV R3, RZ, RZ, -R2 ;  /* 0x000000ffff037224 */ /* 0x000fe400078e0a02 */
[----:B------:R-:W-:Y:S02]  /*2d440*/  IMAD R13, R2, UR19, R13 ;  /* 0x00000013020d7c24 */ /* 0x000fe4000f8e020d */
[----:B------:R-:W-:Y:S01]  /*2d450*/  IMAD R14, R3, UR6, R14 ;  /* 0x00000006030e7c24 */ /* 0x000fe2000f8e020e */
[----:B------:R-:W-:Y:S01]  /*2d460*/  ULDC UR6, c[0x0][0x610] ;  /* 0x0001840000067ab9 */ /* 0x000fe20000000800 */
[----:B------:R-:W-:Y:S02]  /*2d470*/  IMAD.MOV.U32 R2, RZ, RZ, 0x1 ;  /* 0x00000001ff027424 */ /* 0x000fe400078e00ff */
[----:B------:R-:W-:Y:S01]  /*2d480*/  IMAD R8, R13, UR6, R8 ;  /* 0x000000060d087c24 */ /* 0x000fe2000f8e0208 */
[----:B------:R-:W-:Y:S02]  /*2d490*/  ULDC UR6, c[0x0][0x600] ;  /* 0x0001800000067ab9 */ /* 0x000fe40000000800 */
[----:B------:R-:W-:-:S05]  /*2d4a0*/  IMAD R5, R14, UR6, R5 ;  /* 0x000000060e057c24 */ /* 0x000fca000f8e0205 */
[----:B------:R-:W-:Y:S02]  /*2d4b0*/  SEL R4, R5, R8, !P3 ;  /* 0x0000000805047207 */ /* 0x000fe40005800000 */
[----:B------:R-:W-:-:S07]  /*2d4c0*/  SEL R5, R8, R5, !P3 ;  /* 0x0000000508057207 */ /* 0x000fce0005800000 */
.L_x_109:
[----:B------:R-:W-:Y:S05]  /*2d4d0*/  BSYNC B1 ;  /* 0x0000000000017941 */ /* 0x000fea0003800000 */
.L_x_108:
[----:B------:R-:W-:-:S13]  /*2d4e0*/  LOP3.LUT P0, RZ, R2, 0xff, RZ, 0xc0, !PT ;  /* 0x000000ff02ff7812 */ /* 0x000fda000780c0ff */
[----:B------:R-:W-:Y:S05]  /*2d4f0*/  @P0 BRA `(.L_x_112) ;  /* 0xfffffff4001c0947 */ /* 0x000fea000383ffff */
[----:B------:R-:W-:Y:S05]  /*2d500*/  BSYNC B0 ;  /* 0x0000000000007941 */ /* 0x000fea0003800000 */
.L_x_101:
[----:B------:R-:W-:-:S03]  /*2d510*/  UMOV UR6, 0xffffffff ;  /* 0xffffffff00067882 */ /* 0x000fc60000000000 */
[----:B------:R-:W-:Y:S05]  /*2d520*/  BRA.DIV UR6, `(.L_x_113) ;  /* 0x0000000206e07947 */ /* 0x000fea000b800000 */
[----:B------:R-:W-:-:S13]  /*2d530*/  ELECT P0, URZ, PT ;  /* 0x00000000003f782f */ /* 0x000fda0003800000 */
.L_x_125:
[----:B------:R-:W-:Y:S04]  /*2d540*/  BSSY B0, `(.L_x_114) ;  /* 0x000001a000007945 */ /* 0x000fe80003800000 */
[----:B------:R-:W-:Y:S05]  /*2d550*/  @!P0 BRA `(.L_x_115) ;  /* 0x0000000000608947 */ /* 0x000fea0003800000 */
[----:B------:R-:W-:-:S04]  /*2d560*/  ULOP3.LUT UR6, UR4, 0x2, URZ, 0xfc, !UPT ;  /* 0x0000000204067892 */ /* 0x000fc8000f8efc3f */
[----:B------:R-:W-:-:S06]  /*2d570*/  UISETP.NE.AND UP0, UPT, UR6, 0x3, UPT ;  /* 0x000000030600788c */ /* 0x000fcc000bf05270 */
[----:B------:R-:W-:-:S13]  /*2d580*/  PLOP3.LUT P0, PT, PT, PT, UP0, 0x80, 0x0 ;  /* 0x000000000000781c */ /* 0x000fda0003f0f008 */
[----:B------:R-:W-:Y:S05]  /*2d590*/  @!P0 BRA `(.L_x_116) ;  /* 0x0000000000048947 */ /* 0x000fea0003800000 */
[----:B------:R-:W-:Y:S01]  /*2d5a0*/  BPT.TRAP 0x1 ;  /* 0x000000040000795c */ /* 0x000fe20000300000 */
.L_x_116:
[----:B------:R-:W0:Y:S01]  /*2d5b0*/  S2R R3, SR_CgaCtaId ;  /* 0x0000000000037919 */ /* 0x000e220000008800 */
[----:B------:R-:W-:-:S04]  /*2d5c0*/  MOV R2, 0x400 ;  /* 0x0000040000027802 */ /* 0x000fc80000000f00 */
[----:B0-----:R-:W-:Y:S02]  /*2d5d0*/  LEA R3, R3, R2, 0x18 ;  /* 0x0000000203037211 */ /* 0x001fe400078ec0ff */
[----:B------:R-:W-:-:S03]  /*2d5e0*/  SHF.L.U32 R2, R0, 0x1f, RZ ;  /* 0x0000001f00027819 */ /* 0x000fc600000006ff */
[----:B------:R-:W-:-:S04]  /*2d5f0*/  VIADD R3, R3, 0x10 ;  /* 0x0000001003037836 */ /* 0x000fc80000000000 */
[----:B------:R-:W-:-:S04]  /*2d600*/  IMAD R5, R6, 0x8, R3 ;  /* 0x0000000806057824 */ /* 0x000fc800078e0203 */
[----:B------:R-:W0:Y:S02]  /*2d610*/  SYNCS.PHASECHK.TRANS64.TRYWAIT P0, [R5+URZ], R2 ;  /* 0x00000002050075a7 */ /* 0x000e24000800017f */
[----:B0-----:R-:W-:Y:S05]  /*2d620*/  @!P0 BRA `(.L_x_117) ;  /* 0x0000000000c08947 */ /* 0x001fea0003800000 */
.L_x_126:
[----:B------:R-:W-:-:S05]  /*2d630*/  VIADD R6, R6, 0x1 ;  /* 0x0000000106067836 */ /* 0x000fca0000000000 */
[----:B------:R-:W-:-:S04]  /*2d640*/  ISETP.NE.AND P0, PT, R6, 0x2, PT ;  /* 0x000000020600780c */ /* 0x000fc80003f05270 */
[----:B0-----:R-:W-:Y:S02]  /*2d650*/  SEL R5, RZ, 0x1, P0 ;  /* 0x00000001ff057807 */ /* 0x001fe40000000000 */
[----:B------:R-:W-:Y:S02]  /*2d660*/  SEL R6, R6, RZ, P0 ;  /* 0x000000ff06067207 */ /* 0x000fe40000000000 */
[----:B------:R-:W-:-:S03]  /*2d670*/  LOP3.LUT R0, R0, R5, RZ, 0x3c, !PT ;  /* 0x0000000500007212 */ /* 0x000fc600078e3cff */
[----:B------:R-:W-:Y:S01]  /*2d680*/  IMAD R3, R6, 0x8, R3 ;  /* 0x0000000806037824 */ /* 0x000fe200078e0203 */
[----:B------:R-:W-:-:S07]  /*2d690*/  SHF.L.U32 R0, R0, 0x1f, RZ ;  /* 0x0000001f00007819 */ /* 0x000fce00000006ff */
.L_x_118:
[----:B0-----:R0:W1:Y:S02]  /*2d6a0*/  SYNCS.PHASECHK.TRANS64.TRYWAIT P0, [R3+URZ], R0 ;  /* 0x00000000030075a7 */ /* 0x001064000800017f */
[----:B-1----:R-:W-:Y:S05]  /*2d6b0*/  @!P0 NANOSLEEP.SYNCS 0x989680 ;  /* 0x009896800000895d */ /* 0x002fea0003900000 */
[----:B------:R-:W1:Y:S02]  /*2d6c0*/  @!P0 SYNCS.PHASECHK.TRANS64 P0, [R3+URZ], R0 ;  /* 0x00000000030085a7 */ /* 0x000e64000800007f */
[----:B-1----:R-:W-:Y:S05]  /*2d6d0*/  @!P0 BRA `(.L_x_118) ;  /* 0xfffffffc00f08947 */ /* 0x002fea000383ffff */
.L_x_115:
[----:B------:R-:W-:Y:S05]  /*2d6e0*/  BSYNC B0 ;  /* 0x0000000000007941 */ /* 0x000fea0003800000 */
.L_x_114:
[----:B------:R-:W-:Y:S05]  /*2d6f0*/  EXIT ;  /* 0x000000000000794d */ /* 0x000fea0003800000 */
.L_x_21:
[----:B--2---:R-:W-:-:S04]  /*2d700*/  IMAD.U32 R3, RZ, RZ, UR12 ;  /* 0x0000000cff037e24 */ /* 0x004fc8000f8e00ff */
[----:B------:R2:W4:Y:S03]  /*2d710*/  SYNCS.PHASECHK.TRANS64.TRYWAIT P0, [R3+URZ], R2 ;  /* 0x00000002030075a7 */ /* 0x000526000800017f */
[----:B----4-:R-:W-:Y:S05]  /*2d720*/  @!P0 NANOSLEEP.SYNCS 0x989680 ;  /* 0x009896800000895d */ /* 0x010fea0003900000 */
[----:B------:R-:W4:Y:S02]  /*2d730*/  @!P0 SYNCS.PHASECHK.TRANS64 P0, [R3+URZ], R2 ;  /* 0x00000002030085a7 */ /* 0x000f24000800007f */
[----:B----4-:R-:W-:Y:S05]  /*2d740*/  @!P0 BRA `(.L_x_21) ;  /* 0xfffffffc00ec8947 */ /* 0x010fea000383ffff */
[----:B------:R-:W-:Y:S05]  /*2d750*/  BRA `(.L_x_20) ;  /* 0xfffffd5000c07947 */ /* 0x000fea000383ffff */
.L_x_27:
[----:B-----5:R2:W-:Y:S02]  /*2d760*/  STL [R1+0x380], R0 ;  /* 0x0003800001007387 */ /* 0x0205e40000100800 */
[----:B--2---:R-:W-:-:S04]  /*2d770*/  IMAD.U32 R0, RZ, RZ, UR14 ;  /* 0x0000000eff007e24 */ /* 0x004fc8000f8e00ff */
[----:B------:R2:W4:Y:S03]  /*2d780*/  SYNCS.PHASECHK.TRANS64.TRYWAIT P0, [R0+URZ], R11 ;  /* 0x0000000b000075a7 */ /* 0x000526000800017f */
[----:B----4-:R-:W-:Y:S05]  /*2d790*/  @!P0 NANOSLEEP.SYNCS 0x989680 ;  /* 0x009896800000895d */ /* 0x010fea0003900000 */
[----:B------:R2:W4:Y:S02]  /*2d7a0*/  @!P0 SYNCS.PHASECHK.TRANS64 P0, [R0+URZ], R11 ;  /* 0x0000000b000085a7 */ /* 0x000524000800007f */
[----:B--2---:R2:W5:Y:S02]  /*2d7b0*/  LDL.LU R0, [R1+0x380] ;  /* 0x0003800001007983 */ /* 0x0045640000300800 */
[----:B--2-4-:R-:W-:Y:S05]  /*2d7c0*/  @!P0 BRA `(.L_x_27) ;  /* 0xfffffffc00e48947 */ /* 0x014fea000383ffff */
[----:B------:R-:W-:Y:S05]  /*2d7d0*/  BRA `(.L_x_26) ;  /* 0xfffffda800707947 */ /* 0x000fea000383ffff */
.L_x_102:
[----:B------:R-:W-:Y:S01]  /*2d7e0*/  BSSY B1, `(.L_x_119) ;  /* 0x0000006000017945 */ /* 0x000fe20003800000 */
[----:B------:R-:W-:-:S07]  /*2d7f0*/  IMAD.MOV.U32 R2, RZ, RZ, -0x1 ;  /* 0xffffffffff027424 */ /* 0x000fce00078e00ff */
[----:B------:R-:W-:Y:S05]  /*2d800*/  WARPSYNC.COLLECTIVE R2, `(.L_x_120) ;  /* 0x00000000020c7348 */ /* 0x000fea0003c00000 */
[----:B------:R-:W-:Y:S02]  /*2d810*/  ELECT P0, UR62, PT ;  /* 0x00000000003e782f */ /* 0x000fe40003800000 */
[----:B------:R-:W-:Y:S01]  /*2d820*/  MOV R2, UR62 ;  /* 0x0000003e00027c02 */ /* 0x000fe20008000f00 */
[----:B------:R-:W-:Y:S10]  /*2d830*/  ENDCOLLECTIVE ;  /* 0x000000000000791b */ /* 0x000ff40003800000 */
.L_x_120:
[----:B------:R-:W-:Y:S05]  /*2d840*/  BSYNC B1 ;  /* 0x0000000000017941 */ /* 0x000fea0003800000 */
.L_x_119:
[----:B------:R-:W-:Y:S05]  /*2d850*/  BRA `(.L_x_121) ;  /* 0xfffffff000507947 */ /* 0x000fea000383ffff */
.L_x_105:
[----:B0-----:R0:W1:Y:S02]  /*2d860*/  SYNCS.PHASECHK.TRANS64.TRYWAIT P0, [R15+URZ+0x10], R14 ;  /* 0x0000100e0f0075a7 */ /* 0x001064000800017f */
[----:B-1----:R-:W-:Y:S05]  /*2d870*/  @!P0 NANOSLEEP.SYNCS 0x989680 ;  /* 0x009896800000895d */ /* 0x002fea0003900000 */
[----:B------:R-:W1:Y:S02]  /*2d880*/  @!P0 SYNCS.PHASECHK.TRANS64 P0, [R15+URZ+0x10], R14 ;  /* 0x0000100e0f0085a7 */ /* 0x000e64000800007f */
[----:B-1----:R-:W-:Y:S05]  /*2d890*/  @!P0 BRA `(.L_x_105) ;  /* 0xfffffffc00f08947 */ /* 0x002fea000383ffff */
[----:B------:R-:W-:Y:S05]  /*2d8a0*/  BRA `(.L_x_122) ;  /* 0xfffffff000847947 */ /* 0x000fea000383ffff */
.L_x_113:
[----:B------:R-:W-:Y:S01]  /*2d8b0*/  BSSY B0, `(.L_x_123) ;  /* 0x0000006000007945 */ /* 0x000fe20003800000 */
[----:B------:R-:W-:-:S07]  /*2d8c0*/  IMAD.MOV.U32 R2, RZ, RZ, -0x1 ;  /* 0xffffffffff027424 */ /* 0x000fce00078e00ff */
[----:B------:R-:W-:Y:S05]  /*2d8d0*/  WARPSYNC.COLLECTIVE R2, `(.L_x_124) ;  /* 0x00000000020c7348 */ /* 0x000fea0003c00000 */
[----:B------:R-:W-:Y:S02]  /*2d8e0*/  ELECT P0, UR62, PT ;  /* 0x00000000003e782f */ /* 0x000fe40003800000 */
[----:B------:R-:W-:Y:S01]  /*2d8f0*/  MOV R2, UR62 ;  /* 0x0000003e00027c02 */ /* 0x000fe20008000f00 */
[----:B------:R-:W-:Y:S10]  /*2d900*/  ENDCOLLECTIVE ;  /* 0x000000000000791b */ /* 0x000ff40003800000 */
.L_x_124:
[----:B------:R-:W-:Y:S05]  /*2d910*/  BSYNC B0 ;  /* 0x0000000000007941 */ /* 0x000fea0003800000 */
.L_x_123:
[----:B------:R-:W-:Y:S05]  /*2d920*/  BRA `(.L_x_125) ;  /* 0xfffffffc00047947 */ /* 0x000fea000383ffff */
.L_x_117:
[----:B0-----:R0:W1:Y:S02]  /*2d930*/  SYNCS.PHASECHK.TRANS64.TRYWAIT P0, [R5+URZ], R2 ;  /* 0x00000002050075a7 */ /* 0x001064000800017f */
[----:B-1----:R-:W-:Y:S05]  /*2d940*/  @!P0 NANOSLEEP.SYNCS 0x989680 ;  /* 0x009896800000895d */ /* 0x002fea0003900000 */
[----:B------:R-:W1:Y:S02]  /*2d950*/  @!P0 SYNCS.PHASECHK.TRANS64 P0, [R5+URZ], R2 ;  /* 0x00000002050085a7 */ /* 0x000e64000800007f */
[----:B-1----:R-:W-:Y:S05]  /*2d960*/  @!P0 BRA `(.L_x_117) ;  /* 0xfffffffc00f08947 */ /* 0x002fea000383ffff */
[----:B------:R-:W-:Y:S05]  /*2d970*/  BRA `(.L_x_126) ;  /* 0xfffffffc002c7947 */ /* 0x000fea000383ffff */
.L_x_127:
[----:B------:R-:W-:-:S00]  /*2d980*/  BRA `(.L_x_127) ;  /* 0xfffffffc00fc7947 */ /* 0x000fc0000383ffff */
[----:B------:R-:W-:-:S00]  /*2d990*/  NOP ;  /* 0x0000000000007918 */ /* 0x000fc00000000000 */
        /* <DEDUP_REMOVED lines=14> */
.L_x_128:


//--------------------- .nv.shared._ZN7cutlass13device_kernelINS_4gemm6kernel13GemmUniversalIN4cute5tupleIJiiiiEEENS1_10collective13CollectiveMmaINS1_37MainloopSm90TmaGmmaWarpSpecializedFP8ILi2ENS5_IJNS4_1CILi2EEENSA_ILi1EEESC_EEENS1_35KernelTmaWarpSpecializedCooperativeEEENS5_IJNSA_ILi512EEENSA_ILi112EEENSA_ILi128EEEEEENS_12float_e4m3_tENS5_IJlSC_lEEESK_SL_NS4_8TiledMMAINS4_8MMA_AtomIJNS4_4SM904GMMA30MMA_64x16x32_F32E4M3E4M3_SS_TNILNSP_7ScaleInE1ELSR_1EEEEEENS4_6LayoutISD_NS5_IJSC_NSA_ILi0EEESV_EEEEENS5_IJNS4_10UnderscoreESY_SY_EEEEENS4_13SM90_TMA_LOADENS4_14ComposedLayoutINS4_7SwizzleILi3ELi4ELi3EEENS4_18smem_ptr_flag_bitsILi8EEENSU_INS5_IJNSA_ILi8EEESI_EEENS5_IJSI_SC_EEEEEEEvNS4_8identityENS4_23SM90_TMA_LOAD_MULTICASTES1B_vS1C_EENS_8epilogue10collective6detail29Sm90TmaWarpSpecializedAdapterINS1G_15DefaultEpilogueISK_SL_SL_NS1F_6thread17LinearCombinationISK_Li1EffLNS1K_9ScaleType4KindE0ELNS_15FloatRoundStyleE2ESK_EENS1_15EpilogueDefaultEEEEEvvEEEEvNT_6ParamsE --------------------------
	.section	.nv.shared._ZN7cutlass13device_kernelINS_4gemm6kernel13GemmUniversalIN4cute5tupleIJiiiiEEENS1_10collective13CollectiveMmaINS1_37MainloopSm90TmaGmmaWarpSpecializedFP8ILi2ENS5_IJNS4_1CILi2EEENSA_ILi1EEESC_EEENS1_35KernelTmaWarpSpecializedCooperativeEEENS5_IJNSA_ILi512EEENSA_ILi112EEENSA_ILi128EEEEEENS_12float_e4m3_tENS5_IJlSC_lEEESK_SL_NS4_8TiledMMAINS4_8MMA_AtomIJNS4_4SM904GMMA30MMA_64x16x32_F32E4M3E4M3_SS_TNILNSP_7ScaleInE1ELSR_1EEEEEENS4_6LayoutISD_NS5_IJSC_NSA_ILi0EEESV_EEEEENS5_IJNS4_10UnderscoreESY_SY_EEEEENS4_13SM90_TMA_LOADENS4_14ComposedLayoutINS4_7SwizzleILi3ELi4ELi3EEENS4_18smem_ptr_flag_bitsILi8EEENSU_INS5_IJNSA_ILi8EEESI_EEENS5_IJSI_SC_EEEEEEEvNS4_8identityENS4_23SM90_TMA_LOAD_MULTICASTES1B_vS1C_EENS_8epilogue10collective6detail29Sm90TmaWarpSpecializedAdapterINS1G_15DefaultEpilogueISK_SL_SL_NS1F_6thread17LinearCombinationISK_Li1EffLNS1K_9ScaleType4KindE0ELNS_15FloatRoundStyleE2ESK_EENS1_15EpilogueDefaultEEEEEvvEEEEvNT_6ParamsE,"aw",@nobits
	.sectionflags	@""
	.align	16
	.zero		1024


//--------------------- .nv.shared.reserved.0     --------------------------
	.section	.nv.shared.reserved.0,"aw",@nobits
	.weak		__nv_reservedSMEM_offset_0_alias
	.size		__nv_reservedSMEM_offset_0_alias, 0, 0
	.other		__nv_reservedSMEM_offset_0_alias,@"STO_CUDA_RESERVED_SHARED STV_DEFAULT"
__nv_reservedSMEM_offset_0_alias:
	.zero		0


//--------------------- .nv.global                --------------------------
	.section	.nv.global,"aw",@nobits
.nv.global:
	.type		_ZN39_INTERNAL_eb76520d_4_k_cu_940e62c5_55454cute1_E,@object
	.size		_ZN39_INTERNAL_eb76520d_4_k_cu_940e62c5_55454cute1_E,(_ZN39_INTERNAL_eb76520d_4_k_cu_940e62c5_55454cuda3std3__45__cpo6cbeginE - _ZN39_INTERNAL_eb76520d_4_k_cu_940e62c5_55454cute1_E)
_ZN39_INTERNAL_eb76520d_4_k_cu_940e62c5_55454cute1_E:
	.zero		1
	.type		_ZN39_INTERNAL_eb76520d_4_k_cu_940e62c5_55454cuda3std3__45__cpo6cbeginE,@object
	.size		_ZN39_INTERNAL_eb76520d_4_k_cu_940e62c5_55454cuda3std3__45__cpo6cbeginE,(_ZN39_INTERNAL_eb76520d_4_k_cu_940e62c5_55454cuda3std3__48in_placeE - _ZN39_INTERNAL_eb76520d_4_k_cu_940e62c5_55454cuda3std3__45__cpo6cbeginE)
_ZN39_INTERNAL_eb76520d_4_k_cu_940e62c5_55454cuda3std3__45__cpo6cbeginE:
	.zero		1
	.type		_ZN39_INTERNAL_eb76520d_4_k_cu_940e62c5_55454cuda3std3__48in_placeE,@object
	.size		_ZN39_INTERNAL_eb76520d_4_k_cu_940e62c5_55454cuda3std3__48in_placeE,(_ZN39_INTERNAL_eb76520d_4_k_cu_940e62c5_55454cuda3std6ranges3__45__cpo9iter_moveE - _ZN39_INTERNAL_eb76520d_4_k_cu_940e62c5_55454cuda3std3__48in_placeE)
_ZN39_INTERNAL_eb76520d_4_k_cu_940e62c5_55454cuda3std3__48in_placeE:
	.zero		1
	.type		_ZN39_INTERNAL_eb76520d_4_k_cu_940e62c5_55454cuda3std6ranges3__45__cpo9iter_moveE,@object
	.size		_ZN39_INTERNAL_eb76520d_4_k_cu_940e62c5_55454cuda3std6ranges3__45__cpo9iter_moveE,(_ZN39_INTERNAL_eb76520d_4_k_cu_940e62c5_55454cuda3std3__45__cpo5beginE - _ZN39_INTERNAL_eb76520d_4_k_cu_940e62c5_55454cuda3std6ranges3__45__cpo9iter_moveE)
_ZN39_INTERNAL_eb76520d_4_k_cu_940e62c5_55454cuda3std6ranges3__45__cpo9iter_moveE:
	.zero		1
	.type		_ZN39_INTERNAL_eb76520d_4_k_cu_940e62c5_55454cuda3std3__45__cpo5beginE,@object
	.size		_ZN39_INTERNAL_eb76520d_4_k_cu_940e62c5_55454cuda3std3__45__cpo5beginE,(_ZN39_INTERNAL_eb76520d_4_k_cu_940e62c5_55454cuda3std3__441_GLOBAL__N__eb76520d_4_k_cu_940e62c5_55456ignoreE - _ZN39_INTERNAL_eb76520d_4_k_cu_940e62c5_55454cuda3std3__45__cpo5beginE)
_ZN39_INTERNAL_eb76520d_4_k_cu_940e62c5_55454cuda3std3__45__cpo5beginE:
	.zero		1
	.type		_ZN39_INTERNAL_eb76520d_4_k_cu_940e62c5_55454cuda3std3__441_GLOBAL__N__eb76520d_4_k_cu_940e62c5_55456ignoreE,@object
	.size		_ZN39_INTERNAL_eb76520d_4_k_cu_940e62c5_55454cuda3std3__441_GLOBAL__N__eb76520d_4_k_cu_940e62c5_55456ignoreE,(_ZN39_INTERNAL_eb76520d_4_k_cu_940e62c5_55454cute7productE - _ZN39_INTERNAL_eb76520d_4_k_cu_940e62c5_55454cuda3std3__441_GLOBAL__N__eb76520d_4_k_cu_940e62c5_55456ignoreE)
_ZN39_INTERNAL_eb76520d_4_k_cu_940e62c5_55454cuda3std3__441_GLOBAL__N__eb76520d_4_k_cu_940e62c5_55456ignoreE:
	.zero		1
	.type		_ZN39_INTERNAL_eb76520d_4_k_cu_940e62c5_55454cute7productE,@object
	.size		_ZN39_INTERNAL_eb76520d_4_k_cu_940e62c5_55454cute7productE,(_ZN39_INTERNAL_eb76520d_4_k_cu_940e62c5_55454cuda3std3__45__cpo3endE - _ZN39_INTERNAL_eb76520d_4_k_cu_940e62c5_55454cute7productE)
_ZN39_INTERNAL_eb76520d_4_k_cu_940e62c5_55454cute7productE:
	.zero		1
	.type		_ZN39_INTERNAL_eb76520d_4_k_cu_940e62c5_55454cuda3std3__45__cpo3endE,@object
	.size		_ZN39_INTERNAL_eb76520d_4_k_cu_940e62c5_55454cuda3std3__45__cpo3endE,(_ZN39_INTERNAL_eb76520d_4_k_cu_940e62c5_55454cuda3std3__419piecewise_constructE - _ZN39_INTERNAL_eb76520d_4_k_cu_940e62c5_55454cuda3std3__45__cpo3endE)
_ZN39_INTERNAL_eb76520d_4_k_cu_940e62c5_55454cuda3std3__45__cpo3endE:
	.zero		1
	.type		_ZN39_INTERNAL_eb76520d_4_k_cu_940e62c5_55454cuda3std3__419piecewise_constructE,@object
	.size		_ZN39_INTERNAL_eb76520d_4_k_cu_940e62c5_55454cuda3std3__419piecewise_constructE,(_ZN39_INTERNAL_eb76520d_4_k_cu_940e62c5_55454cuda3std3__45__cpo4cendE - _ZN39_INTERNAL_eb76520d_4_k_cu_940e62c5_55454cuda3std3__419piecewise_constructE)
_ZN39_INTERNAL_eb76520d_4_k_cu_940e62c5_55454cuda3std3__419piecewise_constructE:
	.zero		1
	.type		_ZN39_INTERNAL_eb76520d_4_k_cu_940e62c5_55454cuda3std3__45__cpo4cendE,@object
	.size		_ZN39_INTERNAL_eb76520d_4_k_cu_940e62c5_55454cuda3std3__45__cpo4cendE,(_ZN39_INTERNAL_eb76520d_4_k_cu_940e62c5_55454cuda3std6ranges3__45__cpo4swapE - _ZN39_INTERNAL_eb76520d_4_k_cu_940e62c5_55454cuda3std3__45__cpo4cendE)
_ZN39_INTERNAL_eb76520d_4_k_cu_940e62c5_55454cuda3std3__45__cpo4cendE:
	.zero		1
	.type		_ZN39_INTERNAL_eb76520d_4_k_cu_940e62c5_55454cuda3std6ranges3__45__cpo4swapE,@object
	.size		_ZN39_INTERNAL_eb76520d_4_k_cu_940e62c5_55454cuda3std6ranges3__45__cpo4swapE,(.L_7 - _ZN39_INTERNAL_eb76520d_4_k_cu_940e62c5_55454cuda3std6ranges3__45__cpo4swapE)
_ZN39_INTERNAL_eb76520d_4_k_cu_940e62c5_55454cuda3std6ranges3__45__cpo4swapE:
	.zero		1
.L_7:


//--------------------- .nv.constant0._ZN7cutlass13device_kernelINS_4gemm6kernel13GemmUniversalIN4cute5tupleIJiiiiEEENS1_10collective13CollectiveMmaINS1_37MainloopSm90TmaGmmaWarpSpecializedFP8ILi2ENS5_IJNS4_1CILi2EEENSA_ILi1EEESC_EEENS1_35KernelTmaWarpSpecializedCooperativeEEENS5_IJNSA_ILi512EEENSA_ILi112EEENSA_ILi128EEEEEENS_12float_e4m3_tENS5_IJlSC_lEEESK_SL_NS4_8TiledMMAINS4_8MMA_AtomIJNS4_4SM904GMMA30MMA_64x16x32_F32E4M3E4M3_SS_TNILNSP_7ScaleInE1ELSR_1EEEEEENS4_6LayoutISD_NS5_IJSC_NSA_ILi0EEESV_EEEEENS5_IJNS4_10UnderscoreESY_SY_EEEEENS4_13SM90_TMA_LOADENS4_14ComposedLayoutINS4_7SwizzleILi3ELi4ELi3EEENS4_18smem_ptr_flag_bitsILi8EEENSU_INS5_IJNSA_ILi8EEESI_EEENS5_IJSI_SC_EEEEEEEvNS4_8identityENS4_23SM90_TMA_LOAD_MULTICASTES1B_vS1C_EENS_8epilogue10collective6detail29Sm90TmaWarpSpecializedAdapterINS1G_15DefaultEpilogueISK_SL_SL_NS1F_6thread17LinearCombinationISK_Li1EffLNS1K_9ScaleType4KindE0ELNS_15FloatRoundStyleE2ESK_EENS1_15EpilogueDefaultEEEEEvvEEEEvNT_6ParamsE --------------------------
	.section	.nv.constant0._ZN7cutlass13device_kernelINS_4gemm6kernel13GemmUniversalIN4cute5tupleIJiiiiEEENS1_10collective13CollectiveMmaINS1_37MainloopSm90TmaGmmaWarpSpecializedFP8ILi2ENS5_IJNS4_1CILi2EEENSA_ILi1EEESC_EEENS1_35KernelTmaWarpSpecializedCooperativeEEENS5_IJNSA_ILi512EEENSA_ILi112EEENSA_ILi128EEEEEENS_12float_e4m3_tENS5_IJlSC_lEEESK_SL_NS4_8TiledMMAINS4_8MMA_AtomIJNS4_4SM904GMMA30MMA_64x16x32_F32E4M3E4M3_SS_TNILNSP_7ScaleInE1ELSR_1EEEEEENS4_6LayoutISD_NS5_IJSC_NSA_ILi0EEESV_EEEEENS5_IJNS4_10UnderscoreESY_SY_EEEEENS4_13SM90_TMA_LOADENS4_14ComposedLayoutINS4_7SwizzleILi3ELi4ELi3EEENS4_18smem_ptr_flag_bitsILi8EEENSU_INS5_IJNSA_ILi8EEESI_EEENS5_IJSI_SC_EEEEEEEvNS4_8identityENS4_23SM90_TMA_LOAD_MULTICASTES1B_vS1C_EENS_8epilogue10collective6detail29Sm90TmaWarpSpecializedAdapterINS1G_15DefaultEpilogueISK_SL_SL_NS1F_6thread17LinearCombinationISK_Li1EffLNS1K_9ScaleType4KindE0ELNS_15FloatRoundStyleE2ESK_EENS1_15EpilogueDefaultEEEEEvvEEEEvNT_6ParamsE,"a",@progbits
	.sectionflags	@""
	.align	4
.nv.constant0._ZN7cutlass13device_kernelINS_4gemm6kernel13GemmUniversalIN4cute5tupleIJiiiiEEENS1_10collective13CollectiveMmaINS1_37MainloopSm90TmaGmmaWarpSpecializedFP8ILi2ENS5_IJNS4_1CILi2EEENSA_ILi1EEESC_EEENS1_35KernelTmaWarpSpecializedCooperativeEEENS5_IJNSA_ILi512EEENSA_ILi112EEENSA_ILi128EEEEEENS_12float_e4m3_tENS5_IJlSC_lEEESK_SL_NS4_8TiledMMAINS4_8MMA_AtomIJNS4_4SM904GMMA30MMA_64x16x32_F32E4M3E4M3_SS_TNILNSP_7ScaleInE1ELSR_1EEEEEENS4_6LayoutISD_NS5_IJSC_NSA_ILi0EEESV_EEEEENS5_IJNS4_10UnderscoreESY_SY_EEEEENS4_13SM90_TMA_LOADENS4_14ComposedLayoutINS4_7SwizzleILi3ELi4ELi3EEENS4_18smem_ptr_flag_bitsILi8EEENSU_INS5_IJNSA_ILi8EEESI_EEENS5_IJSI_SC_EEEEEEEvNS4_8identityENS4_23SM90_TMA_LOAD_MULTICASTES1B_vS1C_EENS_8epilogue10collective6detail29Sm90TmaWarpSpecializedAdapterINS1G_15DefaultEpilogueISK_SL_SL_NS1F_6thread17LinearCombinationISK_Li1EffLNS1K_9ScaleType4KindE0ELNS_15FloatRoundStyleE2ESK_EENS1_15EpilogueDefaultEEEEEvvEEEEvNT_6ParamsE:
	.zero		1664


//--------------------- SYMBOLS --------------------------

	.type		.nv.reservedSmem.offset0,@object
	.size		.nv.reservedSmem.offset0,0x4
